	.target	sm_90a

	.elftype	@"ET_EXEC"


//--------------------- .note.nv.tkinfo           --------------------------
	.section	.note.nv.tkinfo,"",@"SHT_NOTE"
	.sectionflags	@"SHF_NOTE_NV_TKINFO"
	.tkinfo
        /*0018*/ 	.word	0x00000002
        /*0030*/ 	.string	""
        /*0030*/ 	.string	"ptxas"
        /*0030*/ 	.string	"Cuda compilation tools, release 13.0, V13.0.88"
        /*0030*/ 	.string	"Build cuda_13.0.r13.0/compiler.36424714_0"
        /*0030*/ 	.string	"-v  -suppress-debug-info  -lineinfo  -arch sm_90a "



//--------------------- .note.nv.cuinfo           --------------------------
	.section	.note.nv.cuinfo,"",@"SHT_NOTE"
	.sectionflags	@"SHF_NOTE_NV_CUINFO"
        /*0018*/ 	.short	0x0002
        /*001a*/ 	.short	0x005a
        /*001c*/ 	.short	0x0082
	.zero		2


//--------------------- .nv.info                  --------------------------
	.section	.nv.info,"",@"SHT_CUDA_INFO"
	.align	4


	//----- nvinfo : EIATTR_REGCOUNT
	.align		4
        /*0000*/ 	.byte	0x04, 0x2f
        /*0002*/ 	.short	(.L_1 - .L_0)
	.align		4
.L_0:
        /*0004*/ 	.word	index@(matmul_kernel)
        /*0008*/ 	.word	0x000000ff


	//----- nvinfo : EIATTR_FRAME_SIZE
	.align		4
.L_1:
        /*000c*/ 	.byte	0x04, 0x11
        /*000e*/ 	.short	(.L_3 - .L_2)
	.align		4
.L_2:
        /*0010*/ 	.word	index@(matmul_kernel)
        /*0014*/ 	.word	0x00000428


	//----- nvinfo : EIATTR_MIN_STACK_SIZE
	.align		4
.L_3:
        /*0018*/ 	.byte	0x04, 0x12
        /*001a*/ 	.short	(.L_5 - .L_4)
	.align		4
.L_4:
        /*001c*/ 	.word	index@(matmul_kernel)
        /*0020*/ 	.word	0x00000428
.L_5:


//--------------------- .nv.compat                --------------------------
	.section	.nv.compat,"",@"SHT_CUDA_COMPAT_INFO"
	.align	4
        /*0000*/ 	.byte	0x02, 0x09, 0x01, 0x00, 0x02, 0x02, 0x04, 0x00, 0x02, 0x05, 0x05, 0x00, 0x03, 0x07, 0x01, 0x01
        /*0010*/ 	.byte	0x02, 0x03, 0x00, 0x00, 0x02, 0x06, 0x01, 0x00, 0x04, 0x0b, 0x08, 0x00, 0x00, 0x00, 0x00, 0x00
        /*0020*/ 	.byte	0x00, 0x00, 0x00, 0x00


//--------------------- .nv.info.matmul_kernel    --------------------------
	.section	.nv.info.matmul_kernel,"",@"SHT_CUDA_INFO"
	.sectionflags	@""
	.align	4


	//----- nvinfo : EIATTR_CUDA_API_VERSION
	.align		4
        /*0000*/ 	.byte	0x04, 0x37
        /*0002*/ 	.short	(.L_7 - .L_6)
.L_6:
        /*0004*/ 	.word	0x00000082


	//----- nvinfo : EIATTR_KPARAM_INFO
	.align		4
.L_7:
        /*0008*/ 	.byte	0x04, 0x17
        /*000a*/ 	.short	(.L_9 - .L_8)
.L_8:
        /*000c*/ 	.word	0x00000000
        /*0010*/ 	.short	0x000d
        /*0012*/ 	.short	0x0048
        /*0014*/ 	.byte	0x00, 0xf4, 0x21, 0x00


	//----- nvinfo : EIATTR_KPARAM_INFO
	.align		4
.L_9:
        /*0018*/ 	.byte	0x04, 0x17
        /*001a*/ 	.short	(.L_11 - .L_10)
.L_10:
        /*001c*/ 	.word	0x00000000
        /*0020*/ 	.short	0x000c
        /*0022*/ 	.short	0x0040
        /*0024*/ 	.byte	0x00, 0xf4, 0x21, 0x00


	//----- nvinfo : EIATTR_KPARAM_INFO
	.align		4
.L_11:
        /*0028*/ 	.byte	0x04, 0x17
        /*002a*/ 	.short	(.L_13 - .L_12)
.L_12:
        /*002c*/ 	.word	0x00000000
        /*0030*/ 	.short	0x000b
        /*0032*/ 	.short	0x0038
        /*0034*/ 	.byte	0x00, 0xf0, 0x11, 0x00


	//----- nvinfo : EIATTR_KPARAM_INFO
	.align		4
.L_13:
        /*0038*/ 	.byte	0x04, 0x17
        /*003a*/ 	.short	(.L_15 - .L_14)
.L_14:
        /*003c*/ 	.word	0x00000000
        /*0040*/ 	.short	0x000a
        /*0042*/ 	.short	0x0034
        /*0044*/ 	.byte	0x00, 0xf0, 0x11, 0x00


	//----- nvinfo : EIATTR_KPARAM_INFO
	.align		4
.L_15:
        /*0048*/ 	.byte	0x04, 0x17
        /*004a*/ 	.short	(.L_17 - .L_16)
.L_16:
        /*004c*/ 	.word	0x00000000
        /*0050*/ 	.short	0x0009
        /*0052*/ 	.short	0x0030
        /*0054*/ 	.byte	0x00, 0xf0, 0x11, 0x00


	//----- nvinfo : EIATTR_KPARAM_INFO
	.align		4
.L_17:
        /*0058*/ 	.byte	0x04, 0x17
        /*005a*/ 	.short	(.L_19 - .L_18)
.L_18:
        /*005c*/ 	.word	0x00000000
        /*0060*/ 	.short	0x0008
        /*0062*/ 	.short	0x002c
        /*0064*/ 	.byte	0x00, 0xf0, 0x11, 0x00


	//----- nvinfo : EIATTR_KPARAM_INFO
	.align		4
.L_19:
        /*0068*/ 	.byte	0x04, 0x17
        /*006a*/ 	.short	(.L_21 - .L_20)
.L_20:
        /*006c*/ 	.word	0x00000000
        /*0070*/ 	.short	0x0007
        /*0072*/ 	.short	0x0028
        /*0074*/ 	.byte	0x00, 0xf0, 0x11, 0x00


	//----- nvinfo : EIATTR_KPARAM_INFO
	.align		4
.L_21:
        /*0078*/ 	.byte	0x04, 0x17
        /*007a*/ 	.short	(.L_23 - .L_22)
.L_22:
        /*007c*/ 	.word	0x00000000
        /*0080*/ 	.short	0x0006
        /*0082*/ 	.short	0x0024
        /*0084*/ 	.byte	0x00, 0xf0, 0x11, 0x00


	//----- nvinfo : EIATTR_KPARAM_INFO
	.align		4
.L_23:
        /*0088*/ 	.byte	0x04, 0x17
        /*008a*/ 	.short	(.L_25 - .L_24)
.L_24:
        /*008c*/ 	.word	0x00000000
        /*0090*/ 	.short	0x0005
        /*0092*/ 	.short	0x0020
        /*0094*/ 	.byte	0x00, 0xf0, 0x11, 0x00


	//----- nvinfo : EIATTR_KPARAM_INFO
	.align		4
.L_25:
        /*0098*/ 	.byte	0x04, 0x17
        /*009a*/ 	.short	(.L_27 - .L_26)
.L_26:
        /*009c*/ 	.word	0x00000000
        /*00a0*/ 	.short	0x0004
        /*00a2*/ 	.short	0x001c
        /*00a4*/ 	.byte	0x00, 0xf0, 0x11, 0x00


	//----- nvinfo : EIATTR_KPARAM_INFO
	.align		4
.L_27:
        /*00a8*/ 	.byte	0x04, 0x17
        /*00aa*/ 	.short	(.L_29 - .L_28)
.L_28:
        /*00ac*/ 	.word	0x00000000
        /*00b0*/ 	.short	0x0003
        /*00b2*/ 	.short	0x0018
        /*00b4*/ 	.byte	0x00, 0xf0, 0x11, 0x00


	//----- nvinfo : EIATTR_KPARAM_INFO
	.align		4
.L_29:
        /*00b8*/ 	.byte	0x04, 0x17
        /*00ba*/ 	.short	(.L_31 - .L_30)
.L_30:
        /*00bc*/ 	.word	0x00000000
        /*00c0*/ 	.short	0x0002
        /*00c2*/ 	.short	0x0010
        /*00c4*/ 	.byte	0x00, 0xf4, 0x21, 0x00


	//----- nvinfo : EIATTR_KPARAM_INFO
	.align		4
.L_31:
        /*00c8*/ 	.byte	0x04, 0x17
        /*00ca*/ 	.short	(.L_33 - .L_32)
.L_32:
        /*00cc*/ 	.word	0x00000000
        /*00d0*/ 	.short	0x0001
        /*00d2*/ 	.short	0x0008
        /*00d4*/ 	.byte	0x00, 0xf4, 0x21, 0x00


	//----- nvinfo : EIATTR_KPARAM_INFO
	.align		4
.L_33:
        /*00d8*/ 	.byte	0x04, 0x17
        /*00da*/ 	.short	(.L_35 - .L_34)
.L_34:
        /*00dc*/ 	.word	0x00000000
        /*00e0*/ 	.short	0x0000
        /*00e2*/ 	.short	0x0000
        /*00e4*/ 	.byte	0x00, 0xf4, 0x21, 0x00


	//----- nvinfo : EIATTR_SPARSE_MMA_MASK
	.align		4
.L_35:
        /*00e8*/ 	.byte	0x03, 0x50
        /*00ea*/ 	.short	0x0000


	//----- nvinfo : EIATTR_MAXREG_COUNT
	.align		4
        /*00ec*/ 	.byte	0x03, 0x1b
        /*00ee*/ 	.short	0x00ff


	//----- nvinfo : EIATTR_NUM_BARRIERS
	.align		4
        /*00f0*/ 	.byte	0x02, 0x4c
        /*00f2*/ 	.byte	0x01
	.zero		1


	//----- nvinfo : EIATTR_ANNOTATIONS
	.align		4
        /*00f4*/ 	.byte	0x04, 0x55
        /*00f6*/ 	.short	(.L_37 - .L_36)


	//   ....[0]....
.L_36:
        /*00f8*/ 	.word	0x00000001
        /*00fc*/ 	.byte	0xb0, 0x00, 0x00, 0x00, 0x01, 0x00, 0x00, 0x00, 0x60, 0x06, 0x00, 0x00, 0x01, 0x00, 0x00, 0x00
        /* <DEDUP_REMOVED lines=442> */
        /*1cac*/ 	.byte	0x90, 0x1a, 0x01, 0x00, 0x01, 0x00, 0x00, 0x00, 0xa0, 0x1b, 0x01, 0x00


	//----- nvinfo : EIATTR_MERCURY_ISA_VERSION
	.align		4
.L_37:
        /*1cb8*/ 	.byte	0x03, 0x5f
        /*1cba*/ 	.short	0x0101


	//----- nvinfo : EIATTR_EXIT_INSTR_OFFSETS
	.align		4
        /*1cbc*/ 	.byte	0x04, 0x1c
        /*1cbe*/ 	.short	(.L_39 - .L_38)


	//   ....[0]....
.L_38:
        /*1cc0*/ 	.word	0x00016300


	//   ....[1]....
        /*1cc4*/ 	.word	0x00016320


	//----- nvinfo : EIATTR_REQNTID
	.align		4
.L_39:
        /*1cc8*/ 	.byte	0x04, 0x10
        /*1cca*/ 	.short	(.L_41 - .L_40)
.L_40:
        /*1ccc*/ 	.word	0x00000080
        /*1cd0*/ 	.word	0x00000001
        /*1cd4*/ 	.word	0x00000001


	//----- nvinfo : EIATTR_CBANK_PARAM_SIZE
	.align		4
.L_41:
        /*1cd8*/ 	.byte	0x03, 0x19
        /*1cda*/ 	.short	0x0050


	//----- nvinfo : EIATTR_PARAM_CBANK
	.align		4
        /*1cdc*/ 	.byte	0x04, 0x0a
        /*1cde*/ 	.short	(.L_43 - .L_42)
	.align		4
.L_42:
        /*1ce0*/ 	.word	index@(.nv.constant0.matmul_kernel)
        /*1ce4*/ 	.short	0x0210
        /*1ce6*/ 	.short	0x0050


	//----- nvinfo : EIATTR_SW_WAR
	.align		4
.L_43:
        /*1ce8*/ 	.byte	0x04, 0x36
        /*1cea*/ 	.short	(.L_45 - .L_44)
.L_44:
        /*1cec*/ 	.word	0x00000008
.L_45:


//--------------------- .nv.callgraph             --------------------------
	.section	.nv.callgraph,"",@"SHT_CUDA_CALLGRAPH"
	.align	4
	.sectionentsize	8
	.align		4
        /*0000*/ 	.word	0x00000000
	.align		4
        /*0004*/ 	.word	0xffffffff
	.align		4
        /*0008*/ 	.word	0x00000000
	.align		4
        /*000c*/ 	.word	0xfffffffe
	.align		4
        /*0010*/ 	.word	0x00000000
	.align		4
        /*0014*/ 	.word	0xfffffffd
	.align		4
        /*0018*/ 	.word	0x00000000
	.align		4
        /*001c*/ 	.word	0xfffffffc


//--------------------- .text.matmul_kernel       --------------------------
	.section	.text.matmul_kernel,"ax",@progbits
	.align	128
        .global         matmul_kernel
        .type           matmul_kernel,@function
        .size           matmul_kernel,(.L_x_3 - matmul_kernel)
        .other          matmul_kernel,@"STO_CUDA_ENTRY STV_DEFAULT"
matmul_kernel:
.text.matmul_kernel:
[----:B------:R-:W1:Y:S08]  /*0000*/  LDC R1, c[0x0][0x28] ;  /* 0x00000a00ff017b82 */ /* 0x000e700000000800 */
[----:B------:R-:W2:Y:S01]  /*0010*/  LDC.64 R2, c[0x0][0x228] ;  /* 0x00008a00ff027b82 */ /* 0x000ea20000000a00 */
[----:B-1----:R-:W-:Y:S01]  /*0020*/  VIADD R1, R1, 0xfffffbd8 ;  /* 0xfffffbd801017836 */ /* 0x002fe20000000000 */
[----:B------:R-:W1:Y:S01]  /*0030*/  S2R R5, SR_CTAID.X ;  /* 0x0000000000057919 */ /* 0x000e620000002500 */
[----:B------:R-:W-:Y:S01]  /*0040*/  ULDC UR5, c[0x0][0x240] ;  /* 0x0000900000057ab9 */ /* 0x000fe20000000800 */
[----:B------:R-:W-:Y:S01]  /*0050*/  ULDC.64 UR10, c[0x0][0x218] ;  /* 0x00008600000a7ab9 */ /* 0x000fe20000000a00 */
[----:B------:R-:W-:Y:S01]  /*0060*/  ULDC.64 UR6, c[0x0][0x210] ;  /* 0x0000840000067ab9 */ /* 0x000fe20000000a00 */
[----:B------:R-:W-:-:S02]  /*0070*/  ULDC UR8, c[0x0][0x230] ;  /* 0x00008c0000087ab9 */ /* 0x000fc40000000800 */
[----:B------:R-:W3:Y:S08]  /*0080*/  S2UR UR4, SR_CgaCtaId ;  /* 0x00000000000479c3 */ /* 0x000ef00000008800 */
[----:B------:R-:W4:Y:S01]  /*0090*/  LDC R127, c[0x0][0x230] ;  /* 0x00008c00ff7f7b82 */ /* 0x000f220000000800 */
[----:B--2---:R-:W-:Y:S01]  /*00a0*/  IMAD.MOV.U32 R153, RZ, RZ, R3 ;  /* 0x000000ffff997224 */ /* 0x004fe200078e0003 */
[----:B------:R2:W-:Y:S01]  /*00b0*/  STL.64 [R1+0x248], R2 ;  /* 0x0002480201007387 */ /* 0x0005e20000100a00 */
[----:B------:R-:W-:-:S02]  /*00c0*/  IMAD.MOV.U32 R152, RZ, RZ, R2 ;  /* 0x000000ffff987224 */ /* 0x000fc400078e0002 */
[----:B------:R-:W-:Y:S01]  /*00d0*/  VIADD R0, R153, 0x7f ;  /* 0x0000007f99007836 */ /* 0x000fe20000000000 */
[----:B-1----:R-:W-:-:S04]  /*00e0*/  IABS R8, R5 ;  /* 0x0000000500087213 */ /* 0x002fc80000000000 */
[----:B--2---:R-:W-:-:S04]  /*00f0*/  SHF.R.S32.HI R3, RZ, 0x1f, R0 ;  /* 0x0000001fff037819 */ /* 0x004fc80000011400 */
[----:B------:R-:W-:-:S04]  /*0100*/  LEA.HI R3, R3, R0, RZ, 0x7 ;  /* 0x0000000003037211 */ /* 0x000fc800078f38ff */
[----:B------:R-:W-:-:S04]  /*0110*/  SHF.R.S32.HI R4, RZ, 0x7, R3 ;  /* 0x00000007ff047819 */ /* 0x000fc80000011403 */
[-C--:B------:R-:W-:Y:S02]  /*0120*/  IABS R7, R4.reuse ;  /* 0x0000000400077213 */ /* 0x080fe40000000000 */
[----:B------:R-:W-:Y:S02]  /*0130*/  IABS R10, R4 ;  /* 0x00000004000a7213 */ /* 0x000fe40000000000 */
[----:B------:R-:W1:Y:S08]  /*0140*/  I2F.RP R0, R7 ;  /* 0x0000000700007306 */ /* 0x000e700000209400 */
[----:B-1----:R-:W1:Y:S02]  /*0150*/  MUFU.RCP R0, R0 ;  /* 0x0000000000007308 */ /* 0x002e640000001000 */
[----:B-1----:R-:W-:-:S02]  /*0160*/  VIADD R2, R0, 0xffffffe ;  /* 0x0ffffffe00027836 */ /* 0x002fc40000000000 */
[----:B------:R-:W-:-:S04]  /*0170*/  IMAD.MOV R0, RZ, RZ, -R10 ;  /* 0x000000ffff007224 */ /* 0x000fc800078e0a0a */
[----:B------:R1:W2:Y:S02]  /*0180*/  F2I.FTZ.U32.TRUNC.NTZ R3, R2 ;  /* 0x0000000200037305 */ /* 0x0002a4000021f000 */
[----:B-1----:R-:W-:Y:S02]  /*0190*/  IMAD.MOV.U32 R2, RZ, RZ, RZ ;  /* 0x000000ffff027224 */ /* 0x002fe400078e00ff */
[----:B--2---:R-:W-:-:S04]  /*01a0*/  IMAD.MOV R6, RZ, RZ, -R3 ;  /* 0x000000ffff067224 */ /* 0x004fc800078e0a03 */
[----:B------:R-:W-:Y:S02]  /*01b0*/  IMAD R9, R6, R7, RZ ;  /* 0x0000000706097224 */ /* 0x000fe400078e02ff */
[----:B------:R-:W-:Y:S02]  /*01c0*/  IMAD.MOV.U32 R6, RZ, RZ, R8 ;  /* 0x000000ffff067224 */ /* 0x000fe400078e0008 */
[----:B------:R-:W-:-:S06]  /*01d0*/  IMAD.HI.U32 R3, R3, R9, R2 ;  /* 0x0000000903037227 */ /* 0x000fcc00078e0002 */
[----:B------:R-:W-:-:S04]  /*01e0*/  IMAD.HI.U32 R3, R3, R6, RZ ;  /* 0x0000000603037227 */ /* 0x000fc800078e00ff */
[----:B------:R-:W-:-:S05]  /*01f0*/  IMAD R0, R3, R0, R6 ;  /* 0x0000000003007224 */ /* 0x000fca00078e0206 */
[----:B------:R-:W-:-:S13]  /*0200*/  ISETP.GT.U32.AND P1, PT, R7, R0, PT ;  /* 0x000000000700720c */ /* 0x000fda0003f24070 */
[----:B------:R-:W-:Y:S02]  /*0210*/  @!P1 IMAD.IADD R0, R0, 0x1, -R7 ;  /* 0x0000000100009824 */ /* 0x000fe400078e0a07 */
[----:B------:R-:W-:Y:S01]  /*0220*/  @!P1 VIADD R3, R3, 0x1 ;  /* 0x0000000103039836 */ /* 0x000fe20000000000 */
[----:B------:R-:W-:Y:S02]  /*0230*/  ISETP.NE.AND P1, PT, R4, RZ, PT ;  /* 0x000000ff0400720c */ /* 0x000fe40003f25270 */
[----:B------:R-:W-:Y:S02]  /*0240*/  ISETP.GE.U32.AND P0, PT, R0, R7, PT ;  /* 0x000000070000720c */ /* 0x000fe40003f06070 */
[----:B------:R-:W-:-:S04]  /*0250*/  LOP3.LUT R0, R5, R4, RZ, 0x3c, !PT ;  /* 0x0000000405007212 */ /* 0x000fc800078e3cff */
[----:B------:R-:W-:Y:S01]  /*0260*/  ISETP.GE.AND P2, PT, R0, RZ, PT ;  /* 0x000000ff0000720c */ /* 0x000fe20003f46270 */
[----:B------:R-:W-:-:S06]  /*0270*/  VIADD R0, R152, 0x7f ;  /* 0x0000007f98007836 */ /* 0x000fcc0000000000 */
[----:B------:R-:W-:-:S04]  /*0280*/  @P0 VIADD R3, R3, 0x1 ;  /* 0x0000000103030836 */ /* 0x000fc80000000000 */
[----:B------:R-:W-:Y:S01]  /*0290*/  IMAD.MOV.U32 R16, RZ, RZ, R3 ;  /* 0x000000ffff107224 */ /* 0x000fe200078e0003 */
[----:B------:R-:W-:-:S03]  /*02a0*/  SHF.R.S32.HI R3, RZ, 0x1f, R0 ;  /* 0x0000001fff037819 */ /* 0x000fc60000011400 */
[----:B------:R-:W-:Y:S01]  /*02b0*/  @!P2 IMAD.MOV R16, RZ, RZ, -R16 ;  /* 0x000000ffff10a224 */ /* 0x000fe200078e0a10 */
[----:B------:R-:W-:Y:S02]  /*02c0*/  LEA.HI R3, R3, R0, RZ, 0x7 ;  /* 0x0000000003037211 */ /* 0x000fe400078f38ff */
[----:B------:R-:W-:-:S04]  /*02d0*/  @!P1 LOP3.LUT R16, RZ, R4, RZ, 0x33, !PT ;  /* 0x00000004ff109212 */ /* 0x000fc800078e33ff */
[----:B------:R-:W-:Y:S01]  /*02e0*/  LEA.HI.SX32 R3, R3, -R16, 0x19 ;  /* 0x8000001003037211 */ /* 0x000fe200078fcaff */
[----:B------:R-:W-:-:S03]  /*02f0*/  IMAD.MOV R6, RZ, RZ, -R16 ;  /* 0x000000ffff067224 */ /* 0x000fc600078e0a10 */
[----:B------:R-:W-:Y:S01]  /*0300*/  VIMNMX R18, R3, 0x1, PT ;  /* 0x0000000103127848 */ /* 0x000fe20003fe0100 */
[----:B------:R-:W-:Y:S01]  /*0310*/  IMAD R19, R4, R6, R5 ;  /* 0x0000000604137224 */ /* 0x000fe200078e0205 */
[----:B------:R-:W-:Y:S02]  /*0320*/  IABS R4, R153 ;  /* 0x0000009900047213 */ /* 0x000fe40000000000 */
[-C--:B------:R-:W-:Y:S02]  /*0330*/  IABS R9, R18.reuse ;  /* 0x0000001200097213 */ /* 0x080fe40000000000 */
[----:B------:R-:W-:Y:S02]  /*0340*/  IABS R6, R19 ;  /* 0x0000001300067213 */ /* 0x000fe40000000000 */
[----:B------:R-:W1:Y:S01]  /*0350*/  I2F.RP R0, R9 ;  /* 0x0000000900007306 */ /* 0x000e620000209400 */
[----:B------:R-:W-:-:S05]  /*0360*/  IABS R7, R18 ;  /* 0x0000001200077213 */ /* 0x000fca0000000000 */
[----:B------:R-:W-:Y:S02]  /*0370*/  IMAD.MOV R11, RZ, RZ, -R7 ;  /* 0x000000ffff0b7224 */ /* 0x000fe400078e0a07 */
[----:B------:R-:W2:Y:S08]  /*0380*/  I2F.RP R7, R4 ;  /* 0x0000000400077306 */ /* 0x000eb00000209400 */
[----:B-1----:R-:W1:Y:S08]  /*0390*/  MUFU.RCP R0, R0 ;  /* 0x0000000000007308 */ /* 0x002e700000001000 */
[----:B--2---:R-:W2:Y:S01]  /*03a0*/  MUFU.RCP R7, R7 ;  /* 0x0000000700077308 */ /* 0x004ea20000001000 */
[----:B-1----:R-:W-:-:S07]  /*03b0*/  VIADD R2, R0, 0xffffffe ;  /* 0x0ffffffe00027836 */ /* 0x002fce0000000000 */
[----:B------:R1:W3:Y:S01]  /*03c0*/  F2I.FTZ.U32.TRUNC.NTZ R3, R2 ;  /* 0x0000000200037305 */ /* 0x0002e2000021f000 */
[----:B--2---:R-:W-:Y:S02]  /*03d0*/  VIADD R10, R7, 0xffffffe ;  /* 0x0ffffffe070a7836 */ /* 0x004fe40000000000 */
[----:B-1----:R-:W-:Y:S02]  /*03e0*/  IMAD.MOV.U32 R2, RZ, RZ, RZ ;  /* 0x000000ffff027224 */ /* 0x002fe400078e00ff */
[----:B---3--:R-:W-:-:S04]  /*03f0*/  IMAD.MOV R8, RZ, RZ, -R3 ;  /* 0x000000ffff087224 */ /* 0x008fc800078e0a03 */
[----:B------:R-:W-:-:S04]  /*0400*/  IMAD R5, R8, R9, RZ ;  /* 0x0000000908057224 */ /* 0x000fc800078e02ff */
[----:B------:R-:W-:Y:S01]  /*0410*/  IMAD.HI.U32 R3, R3, R5, R2 ;  /* 0x0000000503037227 */ /* 0x000fe200078e0002 */
[----:B------:R-:W-:-:S03]  /*0420*/  IABS R5, R152 ;  /* 0x0000009800057213 */ /* 0x000fc60000000000 */
[----:B------:R-:W-:Y:S02]  /*0430*/  IMAD.MOV.U32 R2, RZ, RZ, R6 ;  /* 0x000000ffff027224 */ /* 0x000fe400078e0006 */
[----:B------:R-:W1:Y:S02]  /*0440*/  I2F.RP R6, R5 ;  /* 0x0000000500067306 */ /* 0x000e640000209400 */
[----:B------:R-:W-:Y:S02]  /*0450*/  IMAD.HI.U32 R0, R3, R2, RZ ;  /* 0x0000000203007227 */ /* 0x000fe400078e00ff */
[----:B------:R-:W2:Y:S02]  /*0460*/  S2R R3, SR_TID.X ;  /* 0x0000000000037919 */ /* 0x000ea40000002100 */
[----:B------:R-:W-:Y:S02]  /*0470*/  IMAD R2, R0, R11, R2 ;  /* 0x0000000b00027224 */ /* 0x000fe400078e0202 */
[----:B------:R3:W4:Y:S03]  /*0480*/  F2I.FTZ.U32.TRUNC.NTZ R11, R10 ;  /* 0x0000000a000b7305 */ /* 0x000726000021f000 */
[----:B------:R-:W-:-:S05]  /*0490*/  ISETP.GT.U32.AND P1, PT, R9, R2, PT ;  /* 0x000000020900720c */ /* 0x000fca0003f24070 */
[----:B-1----:R-:W1:Y:S01]  /*04a0*/  MUFU.RCP R6, R6 ;  /* 0x0000000600067308 */ /* 0x002e620000001000 */
[----:B---3--:R-:W-:Y:S02]  /*04b0*/  IMAD.MOV.U32 R10, RZ, RZ, RZ ;  /* 0x000000ffff0a7224 */ /* 0x008fe400078e00ff */
[----:B----4-:R-:W-:-:S05]  /*04c0*/  IMAD.MOV R15, RZ, RZ, -R11 ;  /* 0x000000ffff0f7224 */ /* 0x010fca00078e0a0b */
[----:B------:R-:W-:Y:S02]  /*04d0*/  @!P1 IMAD.IADD R2, R2, 0x1, -R9 ;  /* 0x0000000102029824 */ /* 0x000fe400078e0a09 */
[----:B------:R-:W-:Y:S01]  /*04e0*/  @!P1 VIADD R0, R0, 0x1 ;  /* 0x0000000100009836 */ /* 0x000fe20000000000 */
[----:B------:R-:W-:Y:S02]  /*04f0*/  ISETP.NE.AND P1, PT, R18, RZ, PT ;  /* 0x000000ff1200720c */ /* 0x000fe40003f25270 */
[----:B------:R-:W-:Y:S02]  /*0500*/  ISETP.GE.U32.AND P0, PT, R2, R9, PT ;  /* 0x000000090200720c */ /* 0x000fe40003f06070 */
[----:B------:R-:W-:Y:S01]  /*0510*/  LOP3.LUT R2, R19, R18, RZ, 0x3c, !PT ;  /* 0x0000001213027212 */ /* 0x000fe200078e3cff */
[----:B-1----:R-:W-:-:S03]  /*0520*/  VIADD R8, R6, 0xffffffe ;  /* 0x0ffffffe06087836 */ /* 0x002fc60000000000 */
[----:B------:R-:W-:Y:S01]  /*0530*/  ISETP.GE.AND P2, PT, R2, RZ, PT ;  /* 0x000000ff0200720c */ /* 0x000fe20003f46270 */
[----:B------:R1:W3:Y:S01]  /*0540*/  F2I.FTZ.U32.TRUNC.NTZ R9, R8 ;  /* 0x0000000800097305 */ /* 0x0002e2000021f000 */
[--C-:B--2---:R-:W-:Y:S01]  /*0550*/  SHF.R.S32.HI R2, RZ, 0x6, R3.reuse ;  /* 0x00000006ff027819 */ /* 0x104fe20000011403 */
[----:B------:R-:W-:Y:S01]  /*0560*/  IMAD.SHL.U32 R6, R3, 0x4, RZ ;  /* 0x0000000403067824 */ /* 0x000fe200078e00ff */
[----:B------:R-:W-:Y:S02]  /*0570*/  SHF.R.U32.HI R13, RZ, 0x6, R3 ;  /* 0x00000006ff0d7819 */ /* 0x000fe40000011603 */
[----:B------:R-:W-:Y:S01]  /*0580*/  SGXT R2, R2, 0x1 ;  /* 0x000000010202781a */ /* 0x000fe20000000200 */
[----:B------:R-:W-:Y:S01]  /*0590*/  @P0 VIADD R0, R0, 0x1 ;  /* 0x0000000100000836 */ /* 0x000fe20000000000 */
[----:B------:R-:W-:Y:S02]  /*05a0*/  SGXT.U32 R13, R13, 0x1 ;  /* 0x000000010d0d781a */ /* 0x000fe40000000000 */
[----:B------:R-:W-:Y:S01]  /*05b0*/  LOP3.LUT R7, R2, 0x90, RZ, 0xc0, !PT ;  /* 0x0000009002077812 */ /* 0x000fe200078ec0ff */
[----:B------:R-:W-:-:S02]  /*05c0*/  IMAD.MOV.U32 R35, RZ, RZ, R0 ;  /* 0x000000ffff237224 */ /* 0x000fc400078e0000 */
[----:B-1----:R-:W-:Y:S01]  /*05d0*/  IMAD.MOV.U32 R8, RZ, RZ, RZ ;  /* 0x000000ffff087224 */ /* 0x002fe200078e00ff */
[----:B------:R-:W-:Y:S01]  /*05e0*/  LOP3.LUT R6, R7, 0x7c, R6, 0x78, !PT ;  /* 0x0000007c07067812 */ /* 0x000fe200078e7806 */
[----:B------:R-:W-:Y:S01]  /*05f0*/  @!P2 IMAD.MOV R35, RZ, RZ, -R35 ;  /* 0x000000ffff23a224 */ /* 0x000fe200078e0a23 */
[----:B------:R-:W-:Y:S01]  /*0600*/  @!P1 LOP3.LUT R35, RZ, R18, RZ, 0x33, !PT ;  /* 0x00000012ff239212 */ /* 0x000fe200078e33ff */
[----:B------:R-:W-:-:S04]  /*0610*/  IMAD R7, R15, R4, RZ ;  /* 0x000000040f077224 */ /* 0x000fc800078e02ff */
[----:B------:R-:W-:Y:S02]  /*0620*/  IMAD.SHL.U32 R0, R35, 0x80, RZ ;  /* 0x0000008023007824 */ /* 0x000fe400078e00ff */
[----:B------:R-:W-:-:S03]  /*0630*/  IMAD.HI.U32 R12, R11, R7, R10 ;  /* 0x000000070b0c7227 */ /* 0x000fc600078e000a */
[----:B------:R-:W-:Y:S01]  /*0640*/  LOP3.LUT R13, R0, R13, RZ, 0xfc, !PT ;  /* 0x0000000d000d7212 */ /* 0x000fe200078efcff */
[----:B---3--:R-:W-:Y:S01]  /*0650*/  IMAD.MOV R10, RZ, RZ, -R9 ;  /* 0x000000ffff0a7224 */ /* 0x008fe200078e0a09 */
[----:B------:R1:W-:Y:S01]  /*0660*/  STL [R1+0x2a8], R0 ;  /* 0x0002a80001007387 */ /* 0x0003e20000100800 */
[----:B------:R-:W-:Y:S01]  /*0670*/  IMAD.MOV R35, RZ, RZ, -R35 ;  /* 0x000000ffff237224 */ /* 0x000fe200078e0a23 */
[C---:B------:R-:W-:Y:S01]  /*0680*/  LOP3.LUT R20, R13.reuse, 0x7e, RZ, 0xfc, !PT ;  /* 0x0000007e0d147812 */ /* 0x040fe200078efcff */
[----:B------:R-:W-:Y:S01]  /*0690*/  IMAD R11, R10, R5, RZ ;  /* 0x000000050a0b7224 */ /* 0x000fe200078e02ff */
[----:B------:R-:W-:Y:S01]  /*06a0*/  IABS R15, R13 ;  /* 0x0000000d000f7213 */ /* 0x000fe20000000000 */
[----:B------:R-:W-:Y:S01]  /*06b0*/  IMAD R35, R18, R35, R19 ;  /* 0x0000002312237224 */ /* 0x000fe200078e0213 */
[----:B------:R-:W-:Y:S02]  /*06c0*/  IABS R17, R20 ;  /* 0x0000001400117213 */ /* 0x000fe40000000000 */
[C---:B------:R-:W-:Y:S01]  /*06d0*/  LOP3.LUT R22, R13.reuse, 0x2, RZ, 0xfc, !PT ;  /* 0x000000020d167812 */ /* 0x040fe200078efcff */
[----:B------:R-:W-:Y:S01]  /*06e0*/  IMAD.HI.U32 R2, R12, R15, RZ ;  /* 0x0000000f0c027227 */ /* 0x000fe200078e00ff */
[----:B------:R-:W-:-:S02]  /*06f0*/  LOP3.LUT R23, R13, 0x4, RZ, 0xfc, !PT ;  /* 0x000000040d177812 */ /* 0x000fc400078efcff */
[----:B------:R-:W-:Y:S01]  /*0700*/  IABS R10, R22 ;  /* 0x00000016000a7213 */ /* 0x000fe20000000000 */
[----:B------:R-:W-:Y:S01]  /*0710*/  IMAD.HI.U32 R7, R12, R17, RZ ;  /* 0x000000110c077227 */ /* 0x000fe200078e00ff */
[----:B------:R-:W-:Y:S02]  /*0720*/  IABS R21, R23 ;  /* 0x0000001700157213 */ /* 0x000fe40000000000 */
[C---:B------:R-:W-:Y:S01]  /*0730*/  LOP3.LUT R18, R13.reuse, 0xa, RZ, 0xfc, !PT ;  /* 0x0000000a0d127812 */ /* 0x040fe200078efcff */
[----:B------:R-:W-:Y:S01]  /*0740*/  IMAD.MOV R2, RZ, RZ, -R2 ;  /* 0x000000ffff027224 */ /* 0x000fe200078e0a02 */
[----:B------:R-:W-:Y:S01]  /*0750*/  ISETP.GE.AND P1, PT, R22, RZ, PT ;  /* 0x000000ff1600720c */ /* 0x000fe20003f26270 */
[----:B------:R-:W-:Y:S01]  /*0760*/  IMAD.MOV R14, RZ, RZ, -R7 ;  /* 0x000000ffff0e7224 */ /* 0x000fe200078e0a07 */
[----:B------:R-:W-:Y:S01]  /*0770*/  LOP3.LUT R22, R13, 0xc, RZ, 0xfc, !PT ;  /* 0x0000000c0d167812 */ /* 0x000fe200078efcff */
[----:B------:R-:W-:Y:S01]  /*0780*/  IMAD.HI.U32 R7, R9, R11, R8 ;  /* 0x0000000b09077227 */ /* 0x000fe200078e0008 */
[----:B------:R-:W-:-:S02]  /*0790*/  LOP3.LUT R24, R13, 0x10, RZ, 0xfc, !PT ;  /* 0x000000100d187812 */ /* 0x000fc400078efcff */
[----:B------:R-:W-:Y:S01]  /*07a0*/  IABS R19, R22 ;  /* 0x0000001600137213 */ /* 0x000fe20000000000 */
[----:B------:R-:W-:Y:S01]  /*07b0*/  IMAD.MOV.U32 R11, RZ, RZ, R10 ;  /* 0x000000ffff0b7224 */ /* 0x000fe200078e000a */
[C---:B------:R-:W-:Y:S01]  /*07c0*/  LOP3.LUT R26, R13.reuse, 0x14, RZ, 0xfc, !PT ;  /* 0x000000140d1a7812 */ /* 0x040fe200078efcff */
[----:B------:R-:W-:Y:S01]  /*07d0*/  IMAD R10, R4, R2, R15 ;  /* 0x00000002040a7224 */ /* 0x000fe200078e020f */
[C---:B------:R-:W-:Y:S01]  /*07e0*/  LOP3.LUT R29, R13.reuse, 0x18, RZ, 0xfc, !PT ;  /* 0x000000180d1d7812 */ /* 0x040fe200078efcff */
[----:B------:R-:W-:Y:S01]  /*07f0*/  IMAD.MOV.U32 R15, RZ, RZ, R21 ;  /* 0x000000ffff0f7224 */ /* 0x000fe200078e0015 */
[----:B------:R-:W-:Y:S01]  /*0800*/  LOP3.LUT R21, R13, 0x6, RZ, 0xfc, !PT ;  /* 0x000000060d157812 */ /* 0x000fe200078efcff */
[----:B------:R-:W-:Y:S01]  /*0810*/  IMAD.HI.U32 R2, R12, R11, RZ ;  /* 0x0000000b0c027227 */ /* 0x000fe200078e00ff */
[----:B------:R-:W-:Y:S02]  /*0820*/  ISETP.GT.U32.AND P0, PT, R4, R10, PT ;  /* 0x0000000a0400720c */ /* 0x000fe40003f04070 */
[----:B------:R-:W-:Y:S01]  /*0830*/  ISETP.GE.AND P3, PT, R21, RZ, PT ;  /* 0x000000ff1500720c */ /* 0x000fe20003f66270 */
[----:B------:R-:W-:Y:S01]  /*0840*/  IMAD.HI.U32 R8, R12, R15, RZ ;  /* 0x0000000f0c087227 */ /* 0x000fe200078e00ff */
[----:B------:R-:W-:-:S02]  /*0850*/  LOP3.LUT R28, R13, 0x16, RZ, 0xfc, !PT ;  /* 0x000000160d1c7812 */ /* 0x000fc400078efcff */
[----:B------:R-:W-:Y:S01]  /*0860*/  IABS R27, R29 ;  /* 0x0000001d001b7213 */ /* 0x000fe20000000000 */
[C---:B------:R-:W-:Y:S01]  /*0870*/  IMAD R9, R4.reuse, R14, R17 ;  /* 0x0000000e04097224 */ /* 0x040fe200078e0211 */
[----:B------:R-:W-:Y:S01]  /*0880*/  IABS R17, R21 ;  /* 0x0000001500117213 */ /* 0x000fe20000000000 */
[----:B------:R-:W-:Y:S01]  /*0890*/  IMAD.MOV R2, RZ, RZ, -R2 ;  /* 0x000000ffff027224 */ /* 0x000fe200078e0a02 */
[----:B------:R-:W-:Y:S01]  /*08a0*/  IABS R25, R28 ;  /* 0x0000001c00197213 */ /* 0x000fe20000000000 */
[----:B------:R-:W-:Y:S01]  /*08b0*/  IMAD.MOV R14, RZ, RZ, -R8 ;  /* 0x000000ffff0e7224 */ /* 0x000fe200078e0a08 */
[C---:B------:R-:W-:Y:S01]  /*08c0*/  ISETP.GT.U32.AND P2, PT, R4.reuse, R9, PT ;  /* 0x000000090400720c */ /* 0x040fe20003f44070 */
[C---:B------:R-:W-:Y:S01]  /*08d0*/  IMAD R8, R4.reuse, R2, R11 ;  /* 0x0000000204087224 */ /* 0x040fe200078e020b */
[C---:B------:R-:W-:Y:S01]  /*08e0*/  LOP3.LUT R30, R13.reuse, 0x1a, RZ, 0xfc, !PT ;  /* 0x0000001a0d1e7812 */ /* 0x040fe200078efcff */
[----:B------:R-:W-:Y:S01]  /*08f0*/  IMAD R11, R4, R14, R15 ;  /* 0x0000000e040b7224 */ /* 0x000fe200078e020f */
[----:B------:R-:W-:Y:S01]  /*0900*/  LOP3.LUT R31, R13, 0x1e, RZ, 0xfc, !PT ;  /* 0x0000001e0d1f7812 */ /* 0x000fe200078efcff */
[----:B------:R-:W-:Y:S01]  /*0910*/  @!P0 IMAD.IADD R10, R10, 0x1, -R4 ;  /* 0x000000010a0a8824 */ /* 0x000fe200078e0a04 */
[----:B------:R-:W-:Y:S01]  /*0920*/  ISETP.GT.U32.AND P5, PT, R4, R8, PT ;  /* 0x000000080400720c */ /* 0x000fe20003fa4070 */
[----:B------:R-:W-:Y:S01]  /*0930*/  IMAD.IADD R35, R16, 0x1, R35 ;  /* 0x0000000110237824 */ /* 0x000fe200078e0223 */
[----:B------:R-:W-:Y:S01]  /*0940*/  ISETP.GT.U32.AND P4, PT, R4, R11, PT ;  /* 0x0000000b0400720c */ /* 0x000fe20003f84070 */
[----:B------:R-:W-:Y:S01]  /*0950*/  IMAD.HI.U32 R2, R12, R17, RZ ;  /* 0x000000110c027227 */ /* 0x000fe200078e00ff */
[----:B------:R-:W-:-:S02]  /*0960*/  ISETP.GT.U32.AND P6, PT, R4, R10, PT ;  /* 0x0000000a0400720c */ /* 0x000fc40003fc4070 */
[----:B------:R-:W-:Y:S01]  /*0970*/  LOP3.LUT R16, R13, 0x8, RZ, 0xfc, !PT ;  /* 0x000000080d107812 */ /* 0x000fe200078efcff */
[----:B------:R-:W-:Y:S01]  /*0980*/  @!P2 IMAD.IADD R9, R9, 0x1, -R4 ;  /* 0x000000010909a824 */ /* 0x000fe200078e0a04 */
[----:B------:R-:W-:Y:S01]  /*0990*/  ISETP.GE.AND P2, PT, R23, RZ, PT ;  /* 0x000000ff1700720c */ /* 0x000fe20003f46270 */
[----:B------:R-:W-:Y:S01]  /*09a0*/  IMAD.MOV R2, RZ, RZ, -R2 ;  /* 0x000000ffff027224 */ /* 0x000fe200078e0a02 */
[----:B------:R-:W-:Y:S02]  /*09b0*/  IABS R15, R16 ;  /* 0x00000010000f7213 */ /* 0x000fe40000000000 */
[----:B------:R-:W-:Y:S01]  /*09c0*/  ISETP.GT.U32.AND P0, PT, R4, R9, PT ;  /* 0x000000090400720c */ /* 0x000fe20003f04070 */
[--C-:B------:R-:W-:Y:S01]  /*09d0*/  @!P5 IMAD.IADD R8, R8, 0x1, -R4.reuse ;  /* 0x000000010808d824 */ /* 0x100fe200078e0a04 */
[----:B------:R-:W-:Y:S01]  /*09e0*/  ISETP.GE.AND P5, PT, R13, RZ, PT ;  /* 0x000000ff0d00720c */ /* 0x000fe20003fa6270 */
[--C-:B------:R-:W-:Y:S01]  /*09f0*/  @!P4 IMAD.IADD R11, R11, 0x1, -R4.reuse ;  /* 0x000000010b0bc824 */ /* 0x100fe200078e0a04 */
[----:B------:R-:W-:Y:S01]  /*0a00*/  IABS R23, R24 ;  /* 0x0000001800177213 */ /* 0x000fe20000000000 */
[----:B------:R-:W-:Y:S01]  /*0a10*/  @!P6 IMAD.IADD R10, R10, 0x1, -R4 ;  /* 0x000000010a0ae824 */ /* 0x000fe200078e0a04 */
[C---:B------:R-:W-:Y:S01]  /*0a20*/  ISETP.GT.U32.AND P4, PT, R4.reuse, R8, PT ;  /* 0x000000080400720c */ /* 0x040fe20003f84070 */
[C---:B------:R-:W-:Y:S01]  /*0a30*/  IMAD R14, R4.reuse, R2, R17 ;  /* 0x00000002040e7224 */ /* 0x040fe200078e0211 */
[----:B------:R-:W-:Y:S01]  /*0a40*/  ISETP.GT.U32.AND P6, PT, R4, R11, PT ;  /* 0x0000000b0400720c */ /* 0x000fe20003fc4070 */
[----:B------:R-:W-:Y:S01]  /*0a50*/  IMAD.HI.U32 R2, R12, R15, RZ ;  /* 0x0000000f0c027227 */ /* 0x000fe200078e00ff */
[----:B------:R-:W-:-:S02]  /*0a60*/  IABS R17, R18 ;  /* 0x0000001200117213 */ /* 0x000fc40000000000 */
[C---:B------:R-:W-:Y:S01]  /*0a70*/  LOP3.LUT R32, R13.reuse, 0x26, RZ, 0xfc, !PT ;  /* 0x000000260d207812 */ /* 0x040fe200078efcff */
[----:B------:R-:W-:Y:S01]  /*0a80*/  IMAD.MOV R2, RZ, RZ, -R2 ;  /* 0x000000ffff027224 */ /* 0x000fe200078e0a02 */
[----:B------:R-:W-:Y:S01]  /*0a90*/  LOP3.LUT R34, R13, 0x2a, RZ, 0xfc, !PT ;  /* 0x0000002a0d227812 */ /* 0x000fe200078efcff */
[--C-:B------:R-:W-:Y:S01]  /*0aa0*/  @!P0 IMAD.IADD R9, R9, 0x1, -R4.reuse ;  /* 0x0000000109098824 */ /* 0x100fe200078e0a04 */
[C---:B------:R-:W-:Y:S01]  /*0ab0*/  ISETP.GT.U32.AND P0, PT, R4.reuse, R14, PT ;  /* 0x0000000e0400720c */ /* 0x040fe20003f04070 */
[----:B------:R-:W-:Y:S01]  /*0ac0*/  IMAD R15, R4, R2, R15 ;  /* 0x00000002040f7224 */ /* 0x000fe200078e020f */
[----:B------:R-:W-:Y:S01]  /*0ad0*/  IABS R33, R32 ;  /* 0x0000002000217213 */ /* 0x000fe20000000000 */
[--C-:B------:R-:W-:Y:S01]  /*0ae0*/  @!P4 IMAD.IADD R8, R8, 0x1, -R4.reuse ;  /* 0x000000010808c824 */ /* 0x100fe200078e0a04 */
[----:B------:R-:W-:Y:S01]  /*0af0*/  ISETP.GE.AND P4, PT, R20, RZ, PT ;  /* 0x000000ff1400720c */ /* 0x000fe20003f86270 */
[----:B------:R-:W-:Y:S01]  /*0b00*/  @!P6 IMAD.IADD R11, R11, 0x1, -R4 ;  /* 0x000000010b0be824 */ /* 0x000fe200078e0a04 */
[----:B------:R-:W-:Y:S01]  /*0b10*/  ISETP.GT.U32.AND P6, PT, R4, R15, PT ;  /* 0x0000000f0400720c */ /* 0x000fe20003fc4070 */
[----:B------:R-:W-:Y:S01]  /*0b20*/  IMAD.HI.U32 R2, R12, R17, RZ ;  /* 0x000000110c027227 */ /* 0x000fe200078e00ff */
[----:B------:R-:W-:-:S02]  /*0b30*/  LOP3.LUT R20, R13, 0xe, RZ, 0xfc, !PT ;  /* 0x0000000e0d147812 */ /* 0x000fc400078efcff */
[----:B------:R-:W-:Y:S01]  /*0b40*/  IABS R37, R34 ;  /* 0x0000002200257213 */ /* 0x000fe20000000000 */
[----:B------:R-:W-:Y:S01]  /*0b50*/  IMAD.MOV R2, RZ, RZ, -R2 ;  /* 0x000000ffff027224 */ /* 0x000fe200078e0a02 */
[----:B------:R-:W-:Y:S01]  /*0b60*/  IABS R21, R20 ;  /* 0x0000001400157213 */ /* 0x000fe20000000000 */
[----:B------:R-:W-:Y:S01]  /*0b70*/  @!P5 IMAD.MOV R10, RZ, RZ, -R10 ;  /* 0x000000ffff0ad224 */ /* 0x000fe200078e0a0a */
[----:B------:R-:W-:Y:S01]  /*0b80*/  ISETP.GE.AND P5, PT, R16, RZ, PT ;  /* 0x000000ff1000720c */ /* 0x000fe20003fa6270 */
[--C-:B------:R-:W-:Y:S01]  /*0b90*/  @!P0 IMAD.IADD R14, R14, 0x1, -R4.reuse ;  /* 0x000000010e0e8824 */ /* 0x100fe200078e0a04 */
[----:B------:R-:W-:Y:S01]  /*0ba0*/  ISETP.GE.AND P0, PT, R18, RZ, PT ;  /* 0x000000ff1200720c */ /* 0x000fe20003f06270 */
[C---:B------:R-:W-:Y:S01]  /*0bb0*/  IMAD R16, R4.reuse, R2, R17 ;  /* 0x0000000204107224 */ /* 0x040fe200078e0211 */
[----:B------:R-:W-:Y:S01]  /*0bc0*/  LOP3.LUT R36, R13, 0x2c, RZ, 0xfc, !PT ;  /* 0x0000002c0d247812 */ /* 0x000fe200078efcff */
[----:B------:R-:W-:Y:S01]  /*0bd0*/  @!P6 IMAD.IADD R15, R15, 0x1, -R4 ;  /* 0x000000010f0fe824 */ /* 0x000fe200078e0a04 */
[C---:B------:R-:W-:Y:S01]  /*0be0*/  ISETP.GT.U32.AND P6, PT, R4.reuse, R14, PT ;  /* 0x0000000e0400720c */ /* 0x040fe20003fc4070 */
[----:B------:R-:W-:Y:S01]  /*0bf0*/  @!P4 IMAD.MOV R9, RZ, RZ, -R9 ;  /* 0x000000ffff09c224 */ /* 0x000fe200078e0a09 */
[----:B------:R-:W-:Y:S01]  /*0c00*/  ISETP.GT.U32.AND P4, PT, R4, R16, PT ;  /* 0x000000100400720c */ /* 0x000fe20003f84070 */
[----:B------:R-:W-:Y:S01]  /*0c10*/  IMAD.HI.U32 R2, R12, R19, RZ ;  /* 0x000000130c027227 */ /* 0x000fe200078e00ff */
[----:B------:R-:W-:-:S02]  /*0c20*/  IABS R39, R36 ;  /* 0x0000002400277213 */ /* 0x000fc40000000000 */
[C---:B------:R-:W-:Y:S01]  /*0c30*/  LOP3.LUT R38, R13.reuse, 0x32, RZ, 0xfc, !PT ;  /* 0x000000320d267812 */ /* 0x040fe200078efcff */
[----:B------:R-:W-:Y:S01]  /*0c40*/  IMAD.MOV R2, RZ, RZ, -R2 ;  /* 0x000000ffff027224 */ /* 0x000fe200078e0a02 */
[----:B------:R-:W-:Y:S01]  /*0c50*/  LOP3.LUT R42, R13, 0x34, RZ, 0xfc, !PT ;  /* 0x000000340d2a7812 */ /* 0x000fe200078efcff */
[----:B------:R-:W-:Y:S01]  /*0c60*/  @!P1 IMAD.MOV R8, RZ, RZ, -R8 ;  /* 0x000000ffff089224 */ /* 0x000fe200078e0a08 */
[C---:B------:R-:W-:Y:S01]  /*0c70*/  ISETP.GT.U32.AND P1, PT, R4.reuse, R15, PT ;  /* 0x0000000f0400720c */ /* 0x040fe20003f24070 */
[----:B------:R-:W-:Y:S01]  /*0c80*/  IMAD R17, R4, R2, R19 ;  /* 0x0000000204117224 */ /* 0x000fe200078e0213 */
[----:B------:R-:W-:Y:S01]  /*0c90*/  IABS R41, R38 ;  /* 0x0000002600297213 */ /* 0x000fe20000000000 */
[--C-:B------:R-:W-:Y:S01]  /*0ca0*/  @!P6 IMAD.IADD R14, R14, 0x1, -R4.reuse ;  /* 0x000000010e0ee824 */ /* 0x100fe200078e0a04 */
[----:B------:R-:W-:Y:S01]  /*0cb0*/  IABS R43, R42 ;  /* 0x0000002a002b7213 */ /* 0x000fe20000000000 */
[----:B------:R-:W-:Y:S01]  /*0cc0*/  @!P4 IMAD.IADD R16, R16, 0x1, -R4 ;  /* 0x000000011010c824 */ /* 0x000fe200078e0a04 */
[----:B------:R-:W-:Y:S01]  /*0cd0*/  ISETP.GT.U32.AND P6, PT, R4, R17, PT ;  /* 0x000000110400720c */ /* 0x000fe20003fc4070 */
[----:B------:R-:W-:Y:S01]  /*0ce0*/  @!P3 IMAD.MOV R14, RZ, RZ, -R14 ;  /* 0x000000ffff0eb224 */ /* 0x000fe200078e0a0e */
[----:B------:R-:W-:Y:S01]  /*0cf0*/  ISETP.GE.AND P4, PT, R24, RZ, PT ;  /* 0x000000ff1800720c */ /* 0x000fe20003f86270 */
[----:B------:R-:W-:Y:S01]  /*0d00*/  IMAD.HI.U32 R18, R12, R23, RZ ;  /* 0x000000170c127227 */ /* 0x000fe200078e00ff */
[----:B------:R-:W-:-:S02]  /*0d10*/  ISETP.GT.U32.AND P3, PT, R4, R16, PT ;  /* 0x000000100400720c */ /* 0x000fc40003f64070 */
[C---:B------:R-:W-:Y:S01]  /*0d20*/  LOP3.LUT R48, R13.reuse, 0x38, RZ, 0xfc, !PT ;  /* 0x000000380d307812 */ /* 0x040fe200078efcff */
[----:B------:R-:W-:Y:S01]  /*0d30*/  IMAD.MOV R19, RZ, RZ, -R18 ;  /* 0x000000ffff137224 */ /* 0x000fe200078e0a12 */
[----:B------:R-:W-:Y:S01]  /*0d40*/  LOP3.LUT R50, R13, 0x3a, RZ, 0xfc, !PT ;  /* 0x0000003a0d327812 */ /* 0x000fe200078efcff */
[----:B------:R-:W-:Y:S01]  /*0d50*/  IMAD.HI.U32 R2, R12, R21, RZ ;  /* 0x000000150c027227 */ /* 0x000fe200078e00ff */
[----:B------:R-:W-:Y:S02]  /*0d60*/  IABS R45, R48 ;  /* 0x00000030002d7213 */ /* 0x000fe40000000000 */
[----:B------:R-:W-:Y:S01]  /*0d70*/  IABS R47, R50 ;  /* 0x00000032002f7213 */ /* 0x000fe20000000000 */
[----:B------:R-:W-:Y:S01]  /*0d80*/  IMAD R19, R4, R19, R23 ;  /* 0x0000001304137224 */ /* 0x000fe200078e0217 */
[----:B------:R-:W-:Y:S01]  /*0d90*/  IABS R23, R26 ;  /* 0x0000001a00177213 */ /* 0x000fe20000000000 */
[----:B------:R-:W-:Y:S01]  /*0da0*/  @!P6 IMAD.IADD R17, R17, 0x1, -R4 ;  /* 0x000000011111e824 */ /* 0x000fe200078e0a04 */
[C---:B------:R-:W-:Y:S01]  /*0db0*/  LOP3.LUT R52, R13.reuse, 0x3c, RZ, 0xfc, !PT ;  /* 0x0000003c0d347812 */ /* 0x040fe200078efcff */
[----:B------:R-:W-:Y:S01]  /*0dc0*/  IMAD.MOV R2, RZ, RZ, -R2 ;  /* 0x000000ffff027224 */ /* 0x000fe200078e0a02 */
[----:B------:R-:W-:Y:S01]  /*0dd0*/  LOP3.LUT R53, R13, 0x40, RZ, 0xfc, !PT ;  /* 0x000000400d357812 */ /* 0x000fe200078efcff */
[--C-:B------:R-:W-:Y:S01]  /*0de0*/  @!P1 IMAD.IADD R15, R15, 0x1, -R4.reuse ;  /* 0x000000010f0f9824 */ /* 0x100fe200078e0a04 */
[----:B------:R-:W-:Y:S01]  /*0df0*/  ISETP.GE.AND P1, PT, R20, RZ, PT ;  /* 0x000000ff1400720c */ /* 0x000fe20003f26270 */
[----:B------:R-:W-:Y:S01]  /*0e00*/  @!P3 IMAD.IADD R16, R16, 0x1, -R4 ;  /* 0x000000011010b824 */ /* 0x000fe200078e0a04 */
[----:B------:R-:W-:Y:S01]  /*0e10*/  LOP3.LUT R20, R13, 0x12, RZ, 0xfc, !PT ;  /* 0x000000120d147812 */ /* 0x000fe200078efcff */
[C---:B------:R-:W-:Y:S01]  /*0e20*/  IMAD R18, R4.reuse, R2, R21 ;  /* 0x0000000204127224 */ /* 0x040fe200078e0215 */
[C---:B------:R-:W-:Y:S01]  /*0e30*/  ISETP.GT.U32.AND P6, PT, R4.reuse, R17, PT ;  /* 0x000000110400720c */ /* 0x040fe20003fc4070 */
[----:B------:R-:W-:Y:S01]  /*0e40*/  @!P5 IMAD.MOV R15, RZ, RZ, -R15 ;  /* 0x000000ffff0fd224 */ /* 0x000fe200078e0a0f */
[C---:B------:R-:W-:Y:S01]  /*0e50*/  ISETP.GT.U32.AND P3, PT, R4.reuse, R19, PT ;  /* 0x000000130400720c */ /* 0x040fe20003f64070 */
[----:B------:R-:W-:Y:S01]  /*0e60*/  @!P2 IMAD.MOV R11, RZ, RZ, -R11 ;  /* 0x000000ffff0ba224 */ /* 0x000fe200078e0a0b */
[----:B------:R-:W-:Y:S01]  /*0e70*/  IABS R21, R20 ;  /* 0x0000001400157213 */ /* 0x000fe20000000000 */
[----:B------:R-:W-:Y:S01]  /*0e80*/  @!P0 IMAD.MOV R16, RZ, RZ, -R16 ;  /* 0x000000ffff108224 */ /* 0x000fe200078e0a10 */
[----:B------:R-:W-:-:S02]  /*0e90*/  ISETP.GT.U32.AND P5, PT, R4, R18, PT ;  /* 0x000000120400720c */ /* 0x000fc40003fa4070 */
[----:B------:R-:W-:Y:S01]  /*0ea0*/  ISETP.GE.AND P2, PT, R22, RZ, PT ;  /* 0x000000ff1600720c */ /* 0x000fe20003f46270 */
[----:B------:R-:W-:Y:S01]  /*0eb0*/  IMAD.HI.U32 R2, R12, R21, RZ ;  /* 0x000000150c027227 */ /* 0x000fe200078e00ff */
[----:B------:R-:W-:Y:S02]  /*0ec0*/  IABS R49, R52 ;  /* 0x0000003400317213 */ /* 0x000fe40000000000 */
[C---:B------:R-:W-:Y:S01]  /*0ed0*/  LOP3.LUT R55, R13.reuse, 0x44, RZ, 0xfc, !PT ;  /* 0x000000440d377812 */ /* 0x040fe200078efcff */
[----:B------:R-:W-:Y:S01]  /*0ee0*/  IMAD.MOV R2, RZ, RZ, -R2 ;  /* 0x000000ffff027224 */ /* 0x000fe200078e0a02 */
[----:B------:R-:W-:Y:S01]  /*0ef0*/  LOP3.LUT R54, R13, 0x42, RZ, 0xfc, !PT ;  /* 0x000000420d367812 */ /* 0x000fe200078efcff */
[--C-:B------:R-:W-:Y:S01]  /*0f00*/  @!P6 IMAD.IADD R17, R17, 0x1, -R4.reuse ;  /* 0x000000011111e824 */ /* 0x100fe200078e0a04 */
[----:B------:R-:W-:Y:S01]  /*0f10*/  ISETP.GE.AND P6, PT, R20, RZ, PT ;  /* 0x000000ff1400720c */ /* 0x000fe20003fc6270 */
[--C-:B------:R-:W-:Y:S01]  /*0f20*/  @!P3 IMAD.IADD R19, R19, 0x1, -R4.reuse ;  /* 0x000000011313b824 */ /* 0x100fe200078e0a04 */
[----:B------:R-:W-:Y:S01]  /*0f30*/  IABS R51, R55 ;  /* 0x0000003700337213 */ /* 0x000fe20000000000 */
[----:B------:R-:W-:Y:S01]  /*0f40*/  IMAD R20, R4, R2, R21 ;  /* 0x0000000204147224 */ /* 0x000fe200078e0215 */
[----:B------:R-:W-:Y:S01]  /*0f50*/  LOP3.LUT R56, R13, 0x58, RZ, 0xfc, !PT ;  /* 0x000000580d387812 */ /* 0x000fe200078efcff */
[----:B------:R-:W-:Y:S01]  /*0f60*/  @!P5 IMAD.IADD R18, R18, 0x1, -R4 ;  /* 0x000000011212d824 */ /* 0x000fe200078e0a04 */
[----:B------:R-:W-:Y:S01]  /*0f70*/  ISETP.GT.U32.AND P0, PT, R4, R19, PT ;  /* 0x000000130400720c */ /* 0x000fe20003f04070 */
[----:B------:R-:W-:Y:S01]  /*0f80*/  IMAD.HI.U32 R2, R12, R23, RZ ;  /* 0x000000170c027227 */ /* 0x000fe200078e00ff */
[----:B------:R-:W-:-:S02]  /*0f90*/  ISETP.GT.U32.AND P5, PT, R4, R20, PT ;  /* 0x000000140400720c */ /* 0x000fc40003fa4070 */
[----:B------:R-:W-:Y:S01]  /*0fa0*/  ISETP.GT.U32.AND P3, PT, R4, R18, PT ;  /* 0x000000120400720c */ /* 0x000fe20003f64070 */
[C---:B------:R-:W-:Y:S01]  /*0fb0*/  IMAD.HI.U32 R22, R12.reuse, R27, RZ ;  /* 0x0000001b0c167227 */ /* 0x040fe200078e00ff */
[----:B------:R-:W-:Y:S02]  /*0fc0*/  IABS R63, R56 ;  /* 0x00000038003f7213 */ /* 0x000fe40000000000 */
[C---:B------:R-:W-:Y:S01]  /*0fd0*/  LOP3.LUT R58, R13.reuse, 0x5a, RZ, 0xfc, !PT ;  /* 0x0000005a0d3a7812 */ /* 0x040fe200078efcff */
[----:B------:R-:W-:Y:S01]  /*0fe0*/  IMAD.HI.U32 R21, R12, R25, RZ ;  /* 0x000000190c157227 */ /* 0x000fe200078e00ff */
[C---:B------:R-:W-:Y:S02]  /*0ff0*/  LOP3.LUT R60, R13.reuse, 0x5c, RZ, 0xfc, !PT ;  /* 0x0000005c0d3c7812 */ /* 0x040fe400078efcff */
[----:B------:R-:W-:Y:S01]  /*1000*/  IABS R65, R58 ;  /* 0x0000003a00417213 */ /* 0x000fe20000000000 */
[----:B------:R-:W-:Y:S01]  /*1010*/  @!P2 IMAD.MOV R17, RZ, RZ, -R17 ;  /* 0x000000ffff11a224 */ /* 0x000fe200078e0a11 */
[----:B------:R-:W-:Y:S01]  /*1020*/  ISETP.GE.AND P2, PT, R26, RZ, PT ;  /* 0x000000ff1a00720c */ /* 0x000fe20003f46270 */
[----:B------:R-:W-:Y:S01]  /*1030*/  IMAD.MOV R2, RZ, RZ, -R2 ;  /* 0x000000ffff027224 */ /* 0x000fe200078e0a02 */
[----:B------:R-:W-:Y:S01]  /*1040*/  IABS R67, R60 ;  /* 0x0000003c00437213 */ /* 0x000fe20000000000 */
[----:B------:R-:W-:Y:S01]  /*1050*/  IMAD.MOV R26, RZ, RZ, -R22 ;  /* 0x000000ffff1a7224 */ /* 0x000fe200078e0a16 */
[C---:B------:R-:W-:Y:S01]  /*1060*/  LOP3.LUT R62, R13.reuse, 0x68, RZ, 0xfc, !PT ;  /* 0x000000680d3e7812 */ /* 0x040fe200078efcff */
[----:B------:R-:W-:Y:S01]  /*1070*/  IMAD.MOV R24, RZ, RZ, -R21 ;  /* 0x000000ffff187224 */ /* 0x000fe200078e0a15 */
[----:B------:R-:W-:Y:S01]  /*1080*/  LOP3.LUT R64, R13, 0x6a, RZ, 0xfc, !PT ;  /* 0x0000006a0d407812 */ /* 0x000fe200078efcff */
[C---:B------:R-:W-:Y:S01]  /*1090*/  IMAD R21, R4.reuse, R2, R23 ;  /* 0x0000000204157224 */ /* 0x040fe200078e0217 */
[----:B------:R-:W-:Y:S01]  /*10a0*/  IABS R75, R62 ;  /* 0x0000003e004b7213 */ /* 0x000fe20000000000 */
[----:B------:R-:W-:Y:S01]  /*10b0*/  IMAD R23, R4, R26, R27 ;  /* 0x0000001a04177224 */ /* 0x000fe200078e021b */
[----:B------:R-:W-:Y:S01]  /*10c0*/  IABS R27, R31 ;  /* 0x0000001f001b7213 */ /* 0x000fe20000000000 */
[--C-:B------:R-:W-:Y:S01]  /*10d0*/  @!P0 IMAD.IADD R19, R19, 0x1, -R4.reuse ;  /* 0x0000000113138824 */ /* 0x100fe200078e0a04 */
[----:B------:R-:W-:Y:S01]  /*10e0*/  IABS R77, R64 ;  /* 0x00000040004d7213 */ /* 0x000fe20000000000 */
[--C-:B------:R-:W-:Y:S01]  /*10f0*/  @!P5 IMAD.IADD R20, R20, 0x1, -R4.reuse ;  /* 0x000000011414d824 */ /* 0x100fe200078e0a04 */
[----:B------:R-:W-:Y:S01]  /*1100*/  LOP3.LUT R66, R13, 0x6c, RZ, 0xfc, !PT ;  /* 0x0000006c0d427812 */ /* 0x000fe200078efcff */
[----:B------:R-:W-:Y:S01]  /*1110*/  @!P4 IMAD.MOV R19, RZ, RZ, -R19 ;  /* 0x000000ffff13c224 */ /* 0x000fe200078e0a13 */
[C---:B------:R-:W-:Y:S01]  /*1120*/  ISETP.GT.U32.AND P4, PT, R4.reuse, R23, PT ;  /* 0x000000170400720c */ /* 0x040fe20003f84070 */
[----:B------:R-:W-:Y:S01]  /*1130*/  IMAD R22, R4, R24, R25 ;  /* 0x0000001804167224 */ /* 0x000fe200078e0219 */
[----:B------:R-:W-:Y:S01]  /*1140*/  IABS R25, R30 ;  /* 0x0000001e00197213 */ /* 0x000fe20000000000 */
[----:B------:R-:W-:Y:S01]  /*1150*/  @!P3 IMAD.IADD R18, R18, 0x1, -R4 ;  /* 0x000000011212b824 */ /* 0x000fe200078e0a04 */
[----:B------:R-:W-:-:S02]  /*1160*/  ISETP.GT.U32.AND P5, PT, R4, R20, PT ;  /* 0x000000140400720c */ /* 0x000fc40003fa4070 */
[----:B------:R-:W-:Y:S01]  /*1170*/  ISETP.GT.U32.AND P3, PT, R4, R21, PT ;  /* 0x000000150400720c */ /* 0x000fe20003f64070 */
[----:B------:R-:W-:Y:S01]  /*1180*/  @!P1 IMAD.MOV R18, RZ, RZ, -R18 ;  /* 0x000000ffff129224 */ /* 0x000fe200078e0a12 */
[----:B------:R-:W-:Y:S01]  /*1190*/  ISETP.GE.AND P1, PT, R28, RZ, PT ;  /* 0x000000ff1c00720c */ /* 0x000fe20003f26270 */
[----:B------:R-:W-:Y:S01]  /*11a0*/  IMAD.HI.U32 R2, R12, R25, RZ ;  /* 0x000000190c027227 */ /* 0x000fe200078e00ff */
[----:B------:R-:W-:Y:S02]  /*11b0*/  LOP3.LUT R28, R13, 0x1c, RZ, 0xfc, !PT ;  /* 0x0000001c0d1c7812 */ /* 0x000fe400078efcff */
[C---:B------:R-:W-:Y:S01]  /*11c0*/  ISETP.GT.U32.AND P0, PT, R4.reuse, R22, PT ;  /* 0x000000160400720c */ /* 0x040fe20003f04070 */
[----:B------:R-:W-:Y:S01]  /*11d0*/  IMAD.MOV R2, RZ, RZ, -R2 ;  /* 0x000000ffff027224 */ /* 0x000fe200078e0a02 */
[----:B------:R-:W-:Y:S01]  /*11e0*/  IABS R26, R28 ;  /* 0x0000001c001a7213 */ /* 0x000fe20000000000 */
[--C-:B------:R-:W-:Y:S01]  /*11f0*/  @!P4 IMAD.IADD R23, R23, 0x1, -R4.reuse ;  /* 0x000000011717c824 */ /* 0x100fe200078e0a04 */
[----:B------:R-:W-:Y:S01]  /*1200*/  IABS R79, R66 ;  /* 0x00000042004f7213 */ /* 0x000fe20000000000 */
[----:B------:R-:W-:Y:S01]  /*1210*/  IMAD R24, R4, R2, R25 ;  /* 0x0000000204187224 */ /* 0x000fe200078e0219 */
[----:B------:R-:W-:Y:S01]  /*1220*/  LOP3.LUT R72, R13, 0x72, RZ, 0xfc, !PT ;  /* 0x000000720d487812 */ /* 0x000fe200078efcff */
[--C-:B------:R-:W-:Y:S01]  /*1230*/  @!P5 IMAD.IADD R20, R20, 0x1, -R4.reuse ;  /* 0x000000011414d824 */ /* 0x100fe200078e0a04 */
[C---:B------:R-:W-:Y:S01]  /*1240*/  ISETP.GT.U32.AND P4, PT, R4.reuse, R23, PT ;  /* 0x000000170400720c */ /* 0x040fe20003f84070 */
[----:B------:R-:W-:Y:S01]  /*1250*/  @!P3 IMAD.IADD R21, R21, 0x1, -R4 ;  /* 0x000000011515b824 */ /* 0x000fe200078e0a04 */
[----:B------:R-:W-:Y:S01]  /*1260*/  ISETP.GE.AND P5, PT, R29, RZ, PT ;  /* 0x000000ff1d00720c */ /* 0x000fe20003fa6270 */
[----:B------:R-:W-:Y:S01]  /*1270*/  IMAD.MOV.U32 R25, RZ, RZ, R26 ;  /* 0x000000ffff197224 */ /* 0x000fe200078e001a */
[----:B------:R-:W-:Y:S01]  /*1280*/  LOP3.LUT R68, R13, 0x6e, RZ, 0xfc, !PT ;  /* 0x0000006e0d447812 */ /* 0x000fe200078efcff */
[----:B------:R-:W-:Y:S01]  /*1290*/  @!P6 IMAD.MOV R20, RZ, RZ, -R20 ;  /* 0x000000ffff14e224 */ /* 0x000fe200078e0a14 */
[----:B------:R-:W-:Y:S01]  /*12a0*/  ISETP.GT.U32.AND P3, PT, R4, R21, PT ;  /* 0x000000150400720c */ /* 0x000fe20003f64070 */
[----:B------:R-:W-:Y:S01]  /*12b0*/  IMAD.HI.U32 R2, R12, R25, RZ ;  /* 0x000000190c027227 */ /* 0x000fe200078e00ff */
[----:B------:R-:W-:-:S02]  /*12c0*/  ISETP.GT.U32.AND P6, PT, R4, R24, PT ;  /* 0x000000180400720c */ /* 0x000fc40003fc4070 */
[----:B------:R-:W-:Y:S01]  /*12d0*/  IABS R85, R72 ;  /* 0x0000004800557213 */ /* 0x000fe20000000000 */
[----:B------:R-:W-:Y:S01]  /*12e0*/  IMAD.MOV R26, RZ, RZ, -R2 ;  /* 0x000000ffff1a7224 */ /* 0x000fe200078e0a02 */
[C---:B------:R-:W-:Y:S01]  /*12f0*/  LOP3.LUT R70, R13.reuse, 0x70, RZ, 0xfc, !PT ;  /* 0x000000700d467812 */ /* 0x040fe200078efcff */
[----:B------:R-:W-:Y:S01]  /*1300*/  IMAD.HI.U32 R2, R12, R27, RZ ;  /* 0x0000001b0c027227 */ /* 0x000fe200078e00ff */
[----:B------:R-:W-:Y:S02]  /*1310*/  IABS R81, R68 ;  /* 0x0000004400517213 */ /* 0x000fe40000000000 */
[----:B------:R-:W-:Y:S01]  /*1320*/  IABS R83, R70 ;  /* 0x0000004600537213 */ /* 0x000fe20000000000 */
[----:B------:R-:W-:Y:S01]  /*1330*/  IMAD R25, R4, R26, R25 ;  /* 0x0000001a04197224 */ /* 0x000fe200078e0219 */
[C---:B------:R-:W-:Y:S01]  /*1340*/  LOP3.LUT R74, R13.reuse, 0x74, RZ, 0xfc, !PT ;  /* 0x000000740d4a7812 */ /* 0x040fe200078efcff */
[----:B------:R-:W-:Y:S01]  /*1350*/  @!P0 IMAD.IADD R22, R22, 0x1, -R4 ;  /* 0x0000000116168824 */ /* 0x000fe200078e0a04 */
[C---:B------:R-:W-:Y:S01]  /*1360*/  LOP3.LUT R76, R13.reuse, 0x76, RZ, 0xfc, !PT ;  /* 0x000000760d4c7812 */ /* 0x040fe200078efcff */
[----:B------:R-:W-:Y:S01]  /*1370*/  IMAD.MOV R2, RZ, RZ, -R2 ;  /* 0x000000ffff027224 */ /* 0x000fe200078e0a02 */
[----:B------:R-:W-:Y:S01]  /*1380*/  LOP3.LUT R78, R13, 0x78, RZ, 0xfc, !PT ;  /* 0x000000780d4e7812 */ /* 0x000fe200078efcff */
[--C-:B------:R-:W-:Y:S01]  /*1390*/  @!P4 IMAD.IADD R23, R23, 0x1, -R4.reuse ;  /* 0x000000011717c824 */ /* 0x100fe200078e0a04 */
[C---:B------:R-:W-:Y:S01]  /*13a0*/  ISETP.GT.U32.AND P4, PT, R4.reuse, R25, PT ;  /* 0x000000190400720c */ /* 0x040fe20003f84070 */
[--C-:B------:R-:W-:Y:S01]  /*13b0*/  @!P3 IMAD.IADD R21, R21, 0x1, -R4.reuse ;  /* 0x000000011515b824 */ /* 0x100fe200078e0a04 */
[----:B------:R-:W-:Y:S01]  /*13c0*/  ISETP.GT.U32.AND P0, PT, R4, R22, PT ;  /* 0x000000160400720c */ /* 0x000fe20003f04070 */
[----:B------:R-:W-:Y:S01]  /*13d0*/  @!P6 IMAD.IADD R24, R24, 0x1, -R4 ;  /* 0x000000011818e824 */ /* 0x000fe200078e0a04 */
[----:B------:R-:W-:Y:S01]  /*13e0*/  ISETP.GE.AND P3, PT, R30, RZ, PT ;  /* 0x000000ff1e00720c */ /* 0x000fe20003f66270 */
[C---:B------:R-:W-:Y:S01]  /*13f0*/  IMAD R26, R4.reuse, R2, R27 ;  /* 0x00000002041a7224 */ /* 0x040fe200078e021b */
[----:B------:R-:W-:Y:S01]  /*1400*/  LOP3.LUT R30, R13, 0x20, RZ, 0xfc, !PT ;  /* 0x000000200d1e7812 */ /* 0x000fe200078efcff */
[----:B------:R-:W-:Y:S01]  /*1410*/  @!P2 IMAD.MOV R21, RZ, RZ, -R21 ;  /* 0x000000ffff15a224 */ /* 0x000fe200078e0a15 */
[----:B------:R-:W-:Y:S01]  /*1420*/  ISETP.GT.U32.AND P2, PT, R4, R24, PT ;  /* 0x000000180400720c */ /* 0x000fe20003f44070 */
[----:B------:R-:W-:Y:S01]  /*1430*/  @!P5 IMAD.MOV R23, RZ, RZ, -R23 ;  /* 0x000000ffff17d224 */ /* 0x000fe200078e0a17 */
[----:B------:R-:W-:-:S02]  /*1440*/  IABS R29, R30 ;  /* 0x0000001e001d7213 */ /* 0x000fc40000000000 */
[----:B------:R-:W-:Y:S01]  /*1450*/  ISETP.GT.U32.AND P5, PT, R4, R26, PT ;  /* 0x0000001a0400720c */ /* 0x000fe20003fa4070 */
[--C-:B------:R-:W-:Y:S01]  /*1460*/  @!P4 IMAD.IADD R25, R25, 0x1, -R4.reuse ;  /* 0x000000011919c824 */ /* 0x100fe200078e0a04 */
[----:B------:R-:W-:Y:S01]  /*1470*/  LOP3.LUT R27, R13, 0x22, RZ, 0xfc, !PT ;  /* 0x000000220d1b7812 */ /* 0x000fe200078efcff */
[----:B------:R-:W-:Y:S01]  /*1480*/  IMAD.HI.U32 R2, R12, R29, RZ ;  /* 0x0000001d0c027227 */ /* 0x000fe200078e00ff */
[----:B------:R-:W-:Y:S02]  /*1490*/  ISETP.GE.AND P6, PT, R31, RZ, PT ;  /* 0x000000ff1f00720c */ /* 0x000fe40003fc6270 */
[----:B------:R-:W-:Y:S01]  /*14a0*/  ISETP.GT.U32.AND P4, PT, R4, R25, PT ;  /* 0x000000190400720c */ /* 0x000fe20003f84070 */
[----:B------:R-:W-:Y:S01]  /*14b0*/  @!P0 IMAD.IADD R22, R22, 0x1, -R4 ;  /* 0x0000000116168824 */ /* 0x000fe200078e0a04 */
[----:B------:R-:W-:Y:S01]  /*14c0*/  ISETP.GE.AND P0, PT, R28, RZ, PT ;  /* 0x000000ff1c00720c */ /* 0x000fe20003f06270 */
[----:B------:R-:W-:Y:S01]  /*14d0*/  IMAD.MOV R2, RZ, RZ, -R2 ;  /* 0x000000ffff027224 */ /* 0x000fe200078e0a02 */
[----:B------:R-:W-:Y:S01]  /*14e0*/  IABS R28, R27 ;  /* 0x0000001b001c7213 */ /* 0x000fe20000000000 */
[----:B------:R-:W-:Y:S01]  /*14f0*/  @!P2 IMAD.IADD R24, R24, 0x1, -R4 ;  /* 0x000000011818a824 */ /* 0x000fe200078e0a04 */
[----:B------:R-:W-:Y:S01]  /*1500*/  ISETP.GE.AND P2, PT, R27, RZ, PT ;  /* 0x000000ff1b00720c */ /* 0x000fe20003f46270 */
[----:B------:R-:W-:Y:S01]  /*1510*/  @!P1 IMAD.MOV R22, RZ, RZ, -R22 ;  /* 0x000000ffff169224 */ /* 0x000fe200078e0a16 */
[----:B------:R-:W-:Y:S01]  /*1520*/  ISETP.GE.AND P1, PT, R30, RZ, PT ;  /* 0x000000ff1e00720c */ /* 0x000fe20003f26270 */
[----:B------:R-:W-:Y:S01]  /*1530*/  IMAD R27, R4, R2, R29 ;  /* 0x00000002041b7224 */ /* 0x000fe200078e021d */
[C---:B------:R-:W-:Y:S01]  /*1540*/  LOP3.LUT R30, R13.reuse, 0x24, RZ, 0xfc, !PT ;  /* 0x000000240d1e7812 */ /* 0x040fe200078efcff */
[----:B------:R-:W-:Y:S01]  /*1550*/  @!P5 IMAD.IADD R26, R26, 0x1, -R4 ;  /* 0x000000011a1ad824 */ /* 0x000fe200078e0a04 */
[----:B------:R-:W-:Y:S01]  /*1560*/  LOP3.LUT R80, R13, 0x7a, RZ, 0xfc, !PT ;  /* 0x0000007a0d507812 */ /* 0x000fe200078efcff */
[----:B------:R-:W-:Y:S01]  /*1570*/  IMAD.MOV.U32 R29, RZ, RZ, R28 ;  /* 0x000000ffff1d7224 */ /* 0x000fe200078e001c */
[----:B------:R-:W-:Y:S01]  /*1580*/  IABS R31, R30 ;  /* 0x0000001e001f7213 */ /* 0x000fe20000000000 */
[----:B------:R-:W-:Y:S01]  /*1590*/  @!P4 IMAD.IADD R25, R25, 0x1, -R4 ;  /* 0x000000011919c824 */ /* 0x000fe200078e0a04 */
[----:B------:R-:W-:Y:S01]  /*15a0*/  ISETP.GT.U32.AND P5, PT, R4, R26, PT ;  /* 0x0000001a0400720c */ /* 0x000fe20003fa4070 */
[----:B------:R-:W-:Y:S01]  /*15b0*/  IMAD.HI.U32 R2, R12, R29, RZ ;  /* 0x0000001d0c027227 */ /* 0x000fe200078e00ff */
[----:B------:R-:W-:-:S02]  /*15c0*/  ISETP.GT.U32.AND P4, PT, R4, R27, PT ;  /* 0x0000001b0400720c */ /* 0x000fc40003f84070 */
[----:B------:R-:W-:Y:S01]  /*15d0*/  IABS R87, R74 ;  /* 0x0000004a00577213 */ /* 0x000fe20000000000 */
[----:B------:R-:W-:Y:S01]  /*15e0*/  IMAD.MOV R28, RZ, RZ, -R2 ;  /* 0x000000ffff1c7224 */ /* 0x000fe200078e0a02 */
[----:B------:R-:W-:Y:S01]  /*15f0*/  IABS R89, R76 ;  /* 0x0000004c00597213 */ /* 0x000fe20000000000 */
[----:B------:R-:W-:Y:S01]  /*1600*/  IMAD.HI.U32 R2, R12, R31, RZ ;  /* 0x0000001f0c027227 */ /* 0x000fe200078e00ff */
[----:B------:R-:W-:Y:S02]  /*1610*/  IABS R91, R78 ;  /* 0x0000004e005b7213 */ /* 0x000fe40000000000 */
[----:B------:R-:W-:Y:S01]  /*1620*/  IABS R93, R80 ;  /* 0x00000050005d7213 */ /* 0x000fe20000000000 */
[----:B------:R-:W-:Y:S02]  /*1630*/  IMAD R28, R4, R28, R29 ;  /* 0x0000001c041c7224 */ /* 0x000fe400078e021d */
[----:B------:R-:W-:Y:S02]  /*1640*/  IMAD.MOV R29, RZ, RZ, -R2 ;  /* 0x000000ffff1d7224 */ /* 0x000fe400078e0a02 */
[----:B------:R-:W-:Y:S01]  /*1650*/  @!P5 IMAD.IADD R26, R26, 0x1, -R4 ;  /* 0x000000011a1ad824 */ /* 0x000fe200078e0a04 */
[C---:B------:R-:W-:Y:S01]  /*1660*/  ISETP.GT.U32.AND P5, PT, R4.reuse, R28, PT ;  /* 0x0000001c0400720c */ /* 0x040fe20003fa4070 */
[----:B------:R-:W-:-:S02]  /*1670*/  IMAD R29, R4, R29, R31 ;  /* 0x0000001d041d7224 */ /* 0x000fc400078e021f */
[----:B------:R-:W-:Y:S02]  /*1680*/  @!P6 IMAD.MOV R26, RZ, RZ, -R26 ;  /* 0x000000ffff1ae224 */ /* 0x000fe400078e0a1a */
[----:B------:R-:W-:Y:S01]  /*1690*/  @!P4 IMAD.IADD R27, R27, 0x1, -R4 ;  /* 0x000000011b1bc824 */ /* 0x000fe200078e0a04 */
[----:B------:R-:W-:Y:S01]  /*16a0*/  ISETP.GT.U32.AND P6, PT, R4, R29, PT ;  /* 0x0000001d0400720c */ /* 0x000fe20003fc4070 */
[----:B------:R-:W-:-:S03]  /*16b0*/  IMAD.HI.U32 R2, R12, R33, RZ ;  /* 0x000000210c027227 */ /* 0x000fc600078e00ff */
[----:B------:R-:W-:Y:S01]  /*16c0*/  ISETP.GT.U32.AND P4, PT, R4, R27, PT ;  /* 0x0000001b0400720c */ /* 0x000fe20003f84070 */
[----:B------:R-:W-:Y:S01]  /*16d0*/  @!P0 IMAD.MOV R25, RZ, RZ, -R25 ;  /* 0x000000ffff198224 */ /* 0x000fe200078e0a19 */
[----:B------:R-:W-:Y:S01]  /*16e0*/  ISETP.GE.AND P0, PT, R32, RZ, PT ;  /* 0x000000ff2000720c */ /* 0x000fe20003f06270 */
[----:B------:R-:W-:Y:S01]  /*16f0*/  IMAD.MOV R2, RZ, RZ, -R2 ;  /* 0x000000ffff027224 */ /* 0x000fe200078e0a02 */
[----:B------:R-:W-:Y:S01]  /*1700*/  LOP3.LUT R32, R13, 0x28, RZ, 0xfc, !PT ;  /* 0x000000280d207812 */ /* 0x000fe200078efcff */
[----:B------:R-:W-:Y:S01]  /*1710*/  @!P3 IMAD.MOV R24, RZ, RZ, -R24 ;  /* 0x000000ffff18b224 */ /* 0x000fe200078e0a18 */
[----:B------:R-:W-:Y:S01]  /*1720*/  ISETP.GE.AND P3, PT, R30, RZ, PT ;  /* 0x000000ff1e00720c */ /* 0x000fe20003f66270 */
[----:B------:R-:W-:Y:S01]  /*1730*/  IMAD R30, R4, R2, R33 ;  /* 0x00000002041e7224 */ /* 0x000fe200078e0221 */
[----:B------:R-:W-:Y:S01]  /*1740*/  IABS R33, R32 ;  /* 0x0000002000217213 */ /* 0x000fe20000000000 */
[--C-:B------:R-:W-:Y:S02]  /*1750*/  @!P5 IMAD.IADD R28, R28, 0x1, -R4.reuse ;  /* 0x000000011c1cd824 */ /* 0x100fe400078e0a04 */
[----:B------:R-:W-:-:S02]  /*1760*/  @!P6 IMAD.IADD R29, R29, 0x1, -R4 ;  /* 0x000000011d1de824 */ /* 0x000fc400078e0a04 */
[----:B------:R-:W-:Y:S01]  /*1770*/  @!P4 IMAD.IADD R27, R27, 0x1, -R4 ;  /* 0x000000011b1bc824 */ /* 0x000fe200078e0a04 */
[----:B------:R-:W-:Y:S01]  /*1780*/  ISETP.GT.U32.AND P5, PT, R4, R28, PT ;  /* 0x0000001c0400720c */ /* 0x000fe20003fa4070 */
[----:B------:R-:W-:Y:S01]  /*1790*/  IMAD.HI.U32 R2, R12, R33, RZ ;  /* 0x000000210c027227 */ /* 0x000fe200078e00ff */
[C---:B------:R-:W-:Y:S02]  /*17a0*/  ISETP.GT.U32.AND P6, PT, R4.reuse, R29, PT ;  /* 0x0000001d0400720c */ /* 0x040fe40003fc4070 */
[----:B------:R-:W-:Y:S01]  /*17b0*/  ISETP.GT.U32.AND P4, PT, R4, R30, PT ;  /* 0x0000001e0400720c */ /* 0x000fe20003f84070 */
[----:B------:R-:W-:-:S04]  /*17c0*/  IMAD.HI.U32 R31, R12, R37, RZ ;  /* 0x000000250c1f7227 */ /* 0x000fc800078e00ff */
[----:B------:R-:W-:Y:S02]  /*17d0*/  IMAD.MOV R2, RZ, RZ, -R2 ;  /* 0x000000ffff027224 */ /* 0x000fe400078e0a02 */
[----:B------:R-:W-:Y:S01]  /*17e0*/  @!P1 IMAD.MOV R27, RZ, RZ, -R27 ;  /* 0x000000ffff1b9224 */ /* 0x000fe200078e0a1b */
[----:B------:R-:W-:Y:S01]  /*17f0*/  ISETP.GE.AND P1, PT, R32, RZ, PT ;  /* 0x000000ff2000720c */ /* 0x000fe20003f26270 */
[----:B------:R-:W-:Y:S02]  /*1800*/  IMAD.MOV R32, RZ, RZ, -R31 ;  /* 0x000000ffff207224 */ /* 0x000fe400078e0a1f */
[----:B------:R-:W-:Y:S02]  /*1810*/  IMAD R31, R4, R2, R33 ;  /* 0x00000002041f7224 */ /* 0x000fe400078e0221 */
[--C-:B------:R-:W-:Y:S01]  /*1820*/  @!P5 IMAD.IADD R28, R28, 0x1, -R4.reuse ;  /* 0x000000011c1cd824 */ /* 0x100fe200078e0a04 */
[----:B------:R-:W-:Y:S01]  /*1830*/  ISETP.GE.AND P5, PT, R34, RZ, PT ;  /* 0x000000ff2200720c */ /* 0x000fe20003fa6270 */
[C---:B------:R-:W-:Y:S01]  /*1840*/  IMAD R32, R4.reuse, R32, R37 ;  /* 0x0000002004207224 */ /* 0x040fe200078e0225 */
[----:B------:R-:W-:Y:S01]  /*1850*/  LOP3.LUT R34, R13, 0x2e, RZ, 0xfc, !PT ;  /* 0x0000002e0d227812 */ /* 0x000fe200078efcff */
[--C-:B------:R-:W-:Y:S01]  /*1860*/  @!P6 IMAD.IADD R29, R29, 0x1, -R4.reuse ;  /* 0x000000011d1de824 */ /* 0x100fe200078e0a04 */
[----:B------:R-:W-:Y:S01]  /*1870*/  ISETP.GT.U32.AND P6, PT, R4, R31, PT ;  /* 0x0000001f0400720c */ /* 0x000fe20003fc4070 */
[----:B------:R-:W-:Y:S01]  /*1880*/  @!P4 IMAD.IADD R30, R30, 0x1, -R4 ;  /* 0x000000011e1ec824 */ /* 0x000fe200078e0a04 */
[----:B------:R-:W-:Y:S01]  /*1890*/  IABS R37, R34 ;  /* 0x0000002200257213 */ /* 0x000fe20000000000 */
[----:B------:R-:W-:Y:S01]  /*18a0*/  @!P2 IMAD.MOV R28, RZ, RZ, -R28 ;  /* 0x000000ffff1ca224 */ /* 0x000fe200078e0a1c */
[----:B------:R-:W-:Y:S01]  /*18b0*/  ISETP.GT.U32.AND P2, PT, R4, R32, PT ;  /* 0x000000200400720c */ /* 0x000fe20003f44070 */
[----:B------:R-:W-:Y:S01]  /*18c0*/  IMAD.HI.U32 R2, R12, R39, RZ ;  /* 0x000000270c027227 */ /* 0x000fe200078e00ff */
[----:B------:R-:W-:-:S03]  /*18d0*/  ISETP.GT.U32.AND P4, PT, R4, R30, PT ;  /* 0x0000001e0400720c */ /* 0x000fc60003f84070 */
[----:B------:R-:W-:Y:S02]  /*18e0*/  IMAD.MOV R2, RZ, RZ, -R2 ;  /* 0x000000ffff027224 */ /* 0x000fe400078e0a02 */
[----:B------:R-:W-:Y:S01]  /*18f0*/  @!P3 IMAD.MOV R29, RZ, RZ, -R29 ;  /* 0x000000ffff1db224 */ /* 0x000fe200078e0a1d */
[----:B------:R-:W-:Y:S01]  /*1900*/  ISETP.GE.AND P3, PT, R36, RZ, PT ;  /* 0x000000ff2400720c */ /* 0x000fe20003f66270 */
[--C-:B------:R-:W-:Y:S01]  /*1910*/  @!P6 IMAD.IADD R31, R31, 0x1, -R4.reuse ;  /* 0x000000011f1fe824 */ /* 0x100fe200078e0a04 */
[----:B------:R-:W-:Y:S01]  /*1920*/  ISETP.GE.AND P6, PT, R34, RZ, PT ;  /* 0x000000ff2200720c */ /* 0x000fe20003fc6270 */
[----:B------:R-:W-:Y:S01]  /*1930*/  IMAD R33, R4, R2, R39 ;  /* 0x0000000204217224 */ /* 0x000fe200078e0227 */
[----:B------:R-:W-:Y:S01]  /*1940*/  LOP3.LUT R36, R13, 0x30, RZ, 0xfc, !PT ;  /* 0x000000300d247812 */ /* 0x000fe200078efcff */
[--C-:B------:R-:W-:Y:S01]  /*1950*/  @!P2 IMAD.IADD R32, R32, 0x1, -R4.reuse ;  /* 0x000000012020a824 */ /* 0x100fe200078e0a04 */
[----:B------:R-:W-:Y:S01]  /*1960*/  ISETP.GT.U32.AND P2, PT, R4, R31, PT ;  /* 0x0000001f0400720c */ /* 0x000fe20003f44070 */
[----:B------:R-:W-:Y:S01]  /*1970*/  @!P4 IMAD.IADD R30, R30, 0x1, -R4 ;  /* 0x000000011e1ec824 */ /* 0x000fe200078e0a04 */
[----:B------:R-:W-:Y:S01]  /*1980*/  ISETP.GT.U32.AND P4, PT, R4, R33, PT ;  /* 0x000000210400720c */ /* 0x000fe20003f84070 */
[----:B------:R-:W-:Y:S01]  /*1990*/  IMAD.HI.U32 R2, R12, R37, RZ ;  /* 0x000000250c027227 */ /* 0x000fe200078e00ff */
[----:B------:R-:W-:-:S03]  /*19a0*/  IABS R39, R36 ;  /* 0x0000002400277213 */ /* 0x000fc60000000000 */
[----:B------:R-:W-:Y:S02]  /*19b0*/  IMAD.MOV R2, RZ, RZ, -R2 ;  /* 0x000000ffff027224 */ /* 0x000fe400078e0a02 */
[----:B------:R-:W-:Y:S01]  /*19c0*/  @!P0 IMAD.MOV R30, RZ, RZ, -R30 ;  /* 0x000000ffff1e8224 */ /* 0x000fe200078e0a1e */
[C---:B------:R-:W-:Y:S01]  /*19d0*/  ISETP.GT.U32.AND P0, PT, R4.reuse, R32, PT ;  /* 0x000000200400720c */ /* 0x040fe20003f04070 */
[C---:B------:R-:W-:Y:S02]  /*19e0*/  IMAD R34, R4.reuse, R2, R37 ;  /* 0x0000000204227224 */ /* 0x040fe400078e0225 */
[--C-:B------:R-:W-:Y:S02]  /*19f0*/  @!P2 IMAD.IADD R31, R31, 0x1, -R4.reuse ;  /* 0x000000011f1fa824 */ /* 0x100fe400078e0a04 */
[----:B------:R-:W-:Y:S01]  /*1a00*/  @!P4 IMAD.IADD R33, R33, 0x1, -R4 ;  /* 0x000000012121c824 */ /* 0x000fe200078e0a04 */
[----:B------:R-:W-:Y:S01]  /*1a10*/  ISETP.GT.U32.AND P2, PT, R4, R34, PT ;  /* 0x000000220400720c */ /* 0x000fe20003f44070 */
[----:B------:R-:W-:-:S03]  /*1a20*/  IMAD.HI.U32 R2, R12, R39, RZ ;  /* 0x000000270c027227 */ /* 0x000fc600078e00ff */
[----:B------:R-:W-:Y:S01]  /*1a30*/  ISETP.GT.U32.AND P4, PT, R4, R33, PT ;  /* 0x000000210400720c */ /* 0x000fe20003f84070 */
[----:B------:R-:W-:Y:S02]  /*1a40*/  @!P1 IMAD.MOV R31, RZ, RZ, -R31 ;  /* 0x000000ffff1f9224 */ /* 0x000fe400078e0a1f */
[----:B------:R-:W-:Y:S01]  /*1a50*/  @!P0 IMAD.IADD R32, R32, 0x1, -R4 ;  /* 0x0000000120208824 */ /* 0x000fe200078e0a04 */
[----:B------:R-:W-:Y:S01]  /*1a60*/  ISETP.GE.AND P0, PT, R36, RZ, PT ;  /* 0x000000ff2400720c */ /* 0x000fe20003f06270 */
[----:B------:R-:W-:-:S04]  /*1a70*/  IMAD.HI.U32 R36, R12, R41, RZ ;  /* 0x000000290c247227 */ /* 0x000fc800078e00ff */
[----:B------:R-:W-:Y:S01]  /*1a80*/  @!P2 IMAD.IADD R34, R34, 0x1, -R4 ;  /* 0x000000012222a824 */ /* 0x000fe200078e0a04 */
[----:B------:R-:W-:Y:S01]  /*1a90*/  ISETP.GE.AND P2, PT, R42, RZ, PT ;  /* 0x000000ff2a00720c */ /* 0x000fe20003f46270 */
[----:B------:R-:W-:Y:S02]  /*1aa0*/  IMAD.MOV R2, RZ, RZ, -R2 ;  /* 0x000000ffff027224 */ /* 0x000fe400078e0a02 */
[----:B------:R-:W-:Y:S01]  /*1ab0*/  @!P4 IMAD.IADD R33, R33, 0x1, -R4 ;  /* 0x000000012121c824 */ /* 0x000fe200078e0a04 */
[----:B------:R-:W-:Y:S01]  /*1ac0*/  ISETP.GT.U32.AND P1, PT, R4, R34, PT ;  /* 0x000000220400720c */ /* 0x000fe20003f24070 */
[----:B------:R-:W-:Y:S01]  /*1ad0*/  IMAD.HI.U32 R37, R12, R43, RZ ;  /* 0x0000002b0c257227 */ /* 0x000fe200078e00ff */
[----:B------:R-:W-:-:S03]  /*1ae0*/  ISETP.GE.AND P4, PT, R38, RZ, PT ;  /* 0x000000ff2600720c */ /* 0x000fc60003f86270 */
[----:B------:R-:W-:Y:S02]  /*1af0*/  IMAD.MOV R38, RZ, RZ, -R36 ;  /* 0x000000ffff267224 */ /* 0x000fe400078e0a24 */
[C---:B------:R-:W-:Y:S01]  /*1b00*/  IMAD R36, R4.reuse, R2, R39 ;  /* 0x0000000204247224 */ /* 0x040fe200078e0227 */
[----:B------:R-:W-:Y:S01]  /*1b10*/  LOP3.LUT R2, R13, 0x36, RZ, 0xfc, !PT ;  /* 0x000000360d027812 */ /* 0x000fe200078efcff */
[----:B------:R-:W-:Y:S02]  /*1b20*/  IMAD.MOV R40, RZ, RZ, -R37 ;  /* 0x000000ffff287224 */ /* 0x000fe400078e0a25 */
[----:B------:R-:W-:Y:S01]  /*1b30*/  @!P5 IMAD.MOV R32, RZ, RZ, -R32 ;  /* 0x000000ffff20d224 */ /* 0x000fe200078e0a20 */
[C---:B------:R-:W-:Y:S01]  /*1b40*/  ISETP.GT.U32.AND P5, PT, R4.reuse, R36, PT ;  /* 0x000000240400720c */ /* 0x040fe20003fa4070 */
[C---:B------:R-:W-:Y:S02]  /*1b50*/  IMAD R37, R4.reuse, R38, R41 ;  /* 0x0000002604257224 */ /* 0x040fe400078e0229 */
[----:B------:R-:W-:Y:S01]  /*1b60*/  IMAD R38, R4, R40, R43 ;  /* 0x0000002804267224 */ /* 0x000fe200078e022b */
[----:B------:R-:W-:Y:S01]  /*1b70*/  IABS R43, R2 ;  /* 0x00000002002b7213 */ /* 0x000fe20000000000 */
[----:B------:R-:W-:Y:S01]  /*1b80*/  @!P1 IMAD.IADD R34, R34, 0x1, -R4 ;  /* 0x0000000122229824 */ /* 0x000fe200078e0a04 */
[----:B------:R-:W-:Y:S01]  /*1b90*/  ISETP.GT.U32.AND P1, PT, R4, R37, PT ;  /* 0x000000250400720c */ /* 0x000fe20003f24070 */
[----:B------:R-:W-:-:S04]  /*1ba0*/  IMAD.HI.U32 R39, R12, R45, RZ ;  /* 0x0000002d0c277227 */ /* 0x000fc800078e00ff */
[----:B------:R-:W-:Y:S01]  /*1bb0*/  @!P6 IMAD.MOV R34, RZ, RZ, -R34 ;  /* 0x000000ffff22e224 */ /* 0x000fe200078e0a22 */
[----:B------:R-:W-:Y:S01]  /*1bc0*/  ISETP.GT.U32.AND P6, PT, R4, R38, PT ;  /* 0x000000260400720c */ /* 0x000fe20003fc4070 */
[----:B------:R-:W-:Y:S02]  /*1bd0*/  @!P5 IMAD.IADD R36, R36, 0x1, -R4 ;  /* 0x000000012424d824 */ /* 0x000fe400078e0a04 */
[----:B------:R-:W-:-:S03]  /*1be0*/  IMAD.HI.U32 R40, R12, R47, RZ ;  /* 0x0000002f0c287227 */ /* 0x000fc600078e00ff */
[C---:B------:R-:W-:Y:S01]  /*1bf0*/  ISETP.GT.U32.AND P5, PT, R4.reuse, R36, PT ;  /* 0x000000240400720c */ /* 0x040fe20003fa4070 */
[----:B------:R-:W-:Y:S02]  /*1c00*/  IMAD.MOV R42, RZ, RZ, -R39 ;  /* 0x000000ffff2a7224 */ /* 0x000fe400078e0a27 */
[----:B------:R-:W-:Y:S02]  /*1c10*/  IMAD.MOV R44, RZ, RZ, -R40 ;  /* 0x000000ffff2c7224 */ /* 0x000fe400078e0a28 */
[--C-:B------:R-:W-:Y:S02]  /*1c20*/  @!P1 IMAD.IADD R37, R37, 0x1, -R4.reuse ;  /* 0x0000000125259824 */ /* 0x100fe400078e0a04 */
[----:B------:R-:W-:Y:S02]  /*1c30*/  IMAD R40, R4, R42, R45 ;  /* 0x0000002a04287224 */ /* 0x000fe400078e022d */
[----:B------:R-:W-:Y:S01]  /*1c40*/  @!P3 IMAD.MOV R33, RZ, RZ, -R33 ;  /* 0x000000ffff21b224 */ /* 0x000fe200078e0a21 */
[----:B------:R-:W-:Y:S01]  /*1c50*/  ISETP.GE.AND P3, PT, R2, RZ, PT ;  /* 0x000000ff0200720c */ /* 0x000fe20003f66270 */
[----:B------:R-:W-:Y:S01]  /*1c60*/  @!P6 IMAD.IADD R38, R38, 0x1, -R4 ;  /* 0x000000012626e824 */ /* 0x000fe200078e0a04 */
[----:B------:R-:W-:Y:S01]  /*1c70*/  ISETP.GT.U32.AND P1, PT, R4, R37, PT ;  /* 0x000000250400720c */ /* 0x000fe20003f24070 */
[----:B------:R-:W-:Y:S01]  /*1c80*/  IMAD.HI.U32 R2, R12, R43, RZ ;  /* 0x0000002b0c027227 */ /* 0x000fe200078e00ff */
[----:B------:R-:W-:-:S03]  /*1c90*/  ISETP.GT.U32.AND P6, PT, R4, R40, PT ;  /* 0x000000280400720c */ /* 0x000fc60003fc4070 */
[----:B------:R-:W-:Y:S02]  /*1ca0*/  IMAD.MOV R2, RZ, RZ, -R2 ;  /* 0x000000ffff027224 */ /* 0x000fe400078e0a02 */
[----:B------:R-:W-:Y:S01]  /*1cb0*/  @!P5 IMAD.IADD R36, R36, 0x1, -R4 ;  /* 0x000000012424d824 */ /* 0x000fe200078e0a04 */
[----:B------:R-:W-:Y:S01]  /*1cc0*/  ISETP.GE.AND P5, PT, R48, RZ, PT ;  /* 0x000000ff3000720c */ /* 0x000fe20003fa6270 */
[----:B------:R-:W-:Y:S01]  /*1cd0*/  IMAD R39, R4, R2, R43 ;  /* 0x0000000204277224 */ /* 0x000fe200078e022b */
[----:B------:R-:W-:Y:S01]  /*1ce0*/  LOP3.LUT R48, R13, 0x3e, RZ, 0xfc, !PT ;  /* 0x0000003e0d307812 */ /* 0x000fe200078efcff */
[----:B------:R-:W-:-:S03]  /*1cf0*/  IMAD.HI.U32 R41, R12, R49, RZ ;  /* 0x000000310c297227 */ /* 0x000fc600078e00ff */
[----:B------:R-:W-:Y:S01]  /*1d00*/  IABS R45, R48 ;  /* 0x00000030002d7213 */ /* 0x000fe20000000000 */
[--C-:B------:R-:W-:Y:S01]  /*1d10*/  @!P1 IMAD.IADD R37, R37, 0x1, -R4.reuse ;  /* 0x0000000125259824 */ /* 0x100fe200078e0a04 */
[----:B------:R-:W-:Y:S01]  /*1d20*/  ISETP.GT.U32.AND P1, PT, R4, R39, PT ;  /* 0x000000270400720c */ /* 0x000fe20003f24070 */
[----:B------:R-:W-:Y:S02]  /*1d30*/  @!P6 IMAD.IADD R40, R40, 0x1, -R4 ;  /* 0x000000012828e824 */ /* 0x000fe400078e0a04 */
[----:B------:R-:W-:Y:S02]  /*1d40*/  IMAD.MOV R46, RZ, RZ, -R41 ;  /* 0x000000ffff2e7224 */ /* 0x000fe400078e0a29 */
[----:B------:R-:W-:Y:S01]  /*1d50*/  IMAD R41, R4, R44, R47 ;  /* 0x0000002c04297224 */ /* 0x000fe200078e022f */
[----:B------:R-:W-:Y:S01]  /*1d60*/  IABS R47, R53 ;  /* 0x00000035002f7213 */ /* 0x000fe20000000000 */
[----:B------:R-:W-:Y:S01]  /*1d70*/  IMAD.HI.U32 R2, R12, R45, RZ ;  /* 0x0000002d0c027227 */ /* 0x000fe200078e00ff */
[----:B------:R-:W-:-:S03]  /*1d80*/  ISETP.GT.U32.AND P6, PT, R4, R40, PT ;  /* 0x000000280400720c */ /* 0x000fc60003fc4070 */
[----:B------:R-:W-:Y:S01]  /*1d90*/  @!P0 IMAD.MOV R36, RZ, RZ, -R36 ;  /* 0x000000ffff248224 */ /* 0x000fe200078e0a24 */
[----:B------:R-:W-:Y:S01]  /*1da0*/  ISETP.GT.U32.AND P0, PT, R4, R38, PT ;  /* 0x000000260400720c */ /* 0x000fe20003f04070 */
[----:B------:R-:W-:-:S04]  /*1db0*/  IMAD.HI.U32 R43, R12, R47, RZ ;  /* 0x0000002f0c2b7227 */ /* 0x000fc800078e00ff */
[----:B------:R-:W-:Y:S02]  /*1dc0*/  IMAD.MOV R2, RZ, RZ, -R2 ;  /* 0x000000ffff027224 */ /* 0x000fe400078e0a02 */
[----:B------:R-:W-:Y:S02]  /*1dd0*/  IMAD.MOV R44, RZ, RZ, -R43 ;  /* 0x000000ffff2c7224 */ /* 0x000fe400078e0a2b */
[--C-:B------:R-:W-:Y:S02]  /*1de0*/  @!P1 IMAD.IADD R39, R39, 0x1, -R4.reuse ;  /* 0x0000000127279824 */ /* 0x100fe400078e0a04 */
[----:B------:R-:W-:Y:S01]  /*1df0*/  @!P4 IMAD.MOV R37, RZ, RZ, -R37 ;  /* 0x000000ffff25c224 */ /* 0x000fe200078e0a25 */
[C---:B------:R-:W-:Y:S01]  /*1e00*/  ISETP.GT.U32.AND P4, PT, R4.reuse, R41, PT ;  /* 0x000000290400720c */ /* 0x040fe20003f84070 */
[C---:B------:R-:W-:Y:S01]  /*1e10*/  IMAD R43, R4.reuse, R2, R45 ;  /* 0x00000002042b7224 */ /* 0x040fe200078e022d */
[C---:B------:R-:W-:Y:S01]  /*1e20*/  ISETP.GT.U32.AND P1, PT, R4.reuse, R39, PT ;  /* 0x000000270400720c */ /* 0x040fe20003f24070 */
[----:B------:R-:W-:Y:S01]  /*1e30*/  IMAD R42, R4, R46, R49 ;  /* 0x0000002e042a7224 */ /* 0x000fe200078e0231 */
[----:B------:R-:W-:Y:S01]  /*1e40*/  IABS R49, R54 ;  /* 0x0000003600317213 */ /* 0x000fe20000000000 */
[--C-:B------:R-:W-:Y:S01]  /*1e50*/  @!P6 IMAD.IADD R40, R40, 0x1, -R4.reuse ;  /* 0x000000012828e824 */ /* 0x100fe200078e0a04 */
[----:B------:R-:W-:Y:S01]  /*1e60*/  ISETP.GT.U32.AND P6, PT, R4, R43, PT ;  /* 0x0000002b0400720c */ /* 0x000fe20003fc4070 */
[----:B------:R-:W-:Y:S01]  /*1e70*/  @!P0 IMAD.IADD R38, R38, 0x1, -R4 ;  /* 0x0000000126268824 */ /* 0x000fe200078e0a04 */
[C---:B------:R-:W-:Y:S01]  /*1e80*/  ISETP.GT.U32.AND P0, PT, R4.reuse, R42, PT ;  /* 0x0000002a0400720c */ /* 0x040fe20003f04070 */
[----:B------:R-:W-:-:S02]  /*1e90*/  IMAD R44, R4, R44, R47 ;  /* 0x0000002c042c7224 */ /* 0x000fc400078e022f */
[----:B------:R-:W-:-:S04]  /*1ea0*/  IMAD.HI.U32 R45, R12, R51, RZ ;  /* 0x000000330c2d7227 */ /* 0x000fc800078e00ff */
[--C-:B------:R-:W-:Y:S01]  /*1eb0*/  @!P4 IMAD.IADD R41, R41, 0x1, -R4.reuse ;  /* 0x000000012929c824 */ /* 0x100fe200078e0a04 */
[----:B------:R-:W-:Y:S01]  /*1ec0*/  ISETP.GT.U32.AND P4, PT, R4, R44, PT ;  /* 0x0000002c0400720c */ /* 0x000fe20003f84070 */
[--C-:B------:R-:W-:Y:S01]  /*1ed0*/  @!P1 IMAD.IADD R39, R39, 0x1, -R4.reuse ;  /* 0x0000000127279824 */ /* 0x100fe200078e0a04 */
[----:B------:R-:W-:Y:S01]  /*1ee0*/  ISETP.GE.AND P1, PT, R50, RZ, PT ;  /* 0x000000ff3200720c */ /* 0x000fe20003f26270 */
[--C-:B------:R-:W-:Y:S01]  /*1ef0*/  @!P6 IMAD.IADD R43, R43, 0x1, -R4.reuse ;  /* 0x000000012b2be824 */ /* 0x100fe200078e0a04 */
[----:B------:R-:W-:Y:S01]  /*1f00*/  ISETP.GT.U32.AND P6, PT, R4, R41, PT ;  /* 0x000000290400720c */ /* 0x000fe20003fc4070 */
[----:B------:R-:W-:Y:S01]  /*1f10*/  @!P0 IMAD.IADD R42, R42, 0x1, -R4 ;  /* 0x000000012a2a8824 */ /* 0x000fe200078e0a04 */
[----:B------:R-:W-:Y:S01]  /*1f20*/  ISETP.GE.AND P0, PT, R52, RZ, PT ;  /* 0x000000ff3400720c */ /* 0x000fe20003f06270 */
[----:B------:R-:W-:Y:S01]  /*1f30*/  @!P3 IMAD.MOV R39, RZ, RZ, -R39 ;  /* 0x000000ffff27b224 */ /* 0x000fe200078e0a27 */
[C---:B------:R-:W-:Y:S01]  /*1f40*/  ISETP.GT.U32.AND P3, PT, R4.reuse, R43, PT ;  /* 0x0000002b0400720c */ /* 0x040fe20003f64070 */
[----:B------:R-:W-:Y:S01]  /*1f50*/  @!P2 IMAD.MOV R38, RZ, RZ, -R38 ;  /* 0x000000ffff26a224 */ /* 0x000fe200078e0a26 */
[----:B------:R-:W-:Y:S01]  /*1f60*/  ISETP.GT.U32.AND P2, PT, R4, R42, PT ;  /* 0x0000002a0400720c */ /* 0x000fe20003f44070 */
[----:B------:R-:W-:Y:S01]  /*1f70*/  IMAD.MOV R46, RZ, RZ, -R45 ;  /* 0x000000ffff2e7224 */ /* 0x000fe200078e0a2d */
[C---:B------:R-:W-:Y:S01]  /*1f80*/  LOP3.LUT R52, R13.reuse, 0x48, RZ, 0xfc, !PT ;  /* 0x000000480d347812 */ /* 0x040fe200078efcff */
[----:B------:R-:W-:Y:S01]  /*1f90*/  @!P4 IMAD.IADD R44, R44, 0x1, -R4 ;  /* 0x000000012c2cc824 */ /* 0x000fe200078e0a04 */
[----:B------:R-:W-:Y:S01]  /*1fa0*/  LOP3.LUT R50, R13, 0x46, RZ, 0xfc, !PT ;  /* 0x000000460d327812 */ /* 0x000fe200078efcff */
[----:B------:R-:W-:Y:S01]  /*1fb0*/  IMAD R46, R4, R46, R51 ;  /* 0x0000002e042e7224 */ /* 0x000fe200078e0233 */
[----:B------:R-:W-:Y:S01]  /*1fc0*/  IABS R51, R52 ;  /* 0x0000003400337213 */ /* 0x000fe20000000000 */
[----:B------:R-:W-:Y:S01]  /*1fd0*/  IMAD.HI.U32 R2, R12, R49, RZ ;  /* 0x000000310c027227 */ /* 0x000fe200078e00ff */
[----:B------:R-:W-:-:S03]  /*1fe0*/  ISETP.GT.U32.AND P4, PT, R4, R44, PT ;  /* 0x0000002c0400720c */ /* 0x000fc60003f84070 */
[----:B------:R-:W-:Y:S01]  /*1ff0*/  @!P3 IMAD.IADD R43, R43, 0x1, -R4 ;  /* 0x000000012b2bb824 */ /* 0x000fe200078e0a04 */
[----:B------:R-:W-:Y:S01]  /*2000*/  ISETP.GE.AND P3, PT, R53, RZ, PT ;  /* 0x000000ff3500720c */ /* 0x000fe20003f66270 */
[----:B------:R-:W-:Y:S01]  /*2010*/  IMAD.MOV R2, RZ, RZ, -R2 ;  /* 0x000000ffff027224 */ /* 0x000fe200078e0a02 */
[----:B------:R-:W-:Y:S01]  /*2020*/  LOP3.LUT R53, R13, 0x4a, RZ, 0xfc, !PT ;  /* 0x0000004a0d357812 */ /* 0x000fe200078efcff */
[----:B------:R-:W-:-:S04]  /*2030*/  IMAD.HI.U32 R47, R12, R51, RZ ;  /* 0x000000330c2f7227 */ /* 0x000fc800078e00ff */
[--C-:B------:R-:W-:Y:S01]  /*2040*/  @!P6 IMAD.IADD R41, R41, 0x1, -R4.reuse ;  /* 0x000000012929e824 */ /* 0x100fe200078e0a04 */
[----:B------:R-:W-:Y:S01]  /*2050*/  ISETP.GE.AND P6, PT, R48, RZ, PT ;  /* 0x000000ff3000720c */ /* 0x000fe20003fc6270 */
[--C-:B------:R-:W-:Y:S01]  /*2060*/  @!P2 IMAD.IADD R42, R42, 0x1, -R4.reuse ;  /* 0x000000012a2aa824 */ /* 0x100fe200078e0a04 */
[C---:B------:R-:W-:Y:S01]  /*2070*/  ISETP.GT.U32.AND P2, PT, R4.reuse, R46, PT ;  /* 0x0000002e0400720c */ /* 0x040fe20003f44070 */
[----:B------:R-:W-:Y:S01]  /*2080*/  IMAD R45, R4, R2, R49 ;  /* 0x00000002042d7224 */ /* 0x000fe200078e0231 */
[----:B------:R-:W-:Y:S01]  /*2090*/  IABS R49, R50 ;  /* 0x0000003200317213 */ /* 0x000fe20000000000 */
[----:B------:R-:W-:Y:S02]  /*20a0*/  IMAD.MOV R48, RZ, RZ, -R47 ;  /* 0x000000ffff307224 */ /* 0x000fe400078e0a2f */
[----:B------:R-:W-:Y:S01]  /*20b0*/  @!P4 IMAD.IADD R44, R44, 0x1, -R4 ;  /* 0x000000012c2cc824 */ /* 0x000fe200078e0a04 */
[----:B------:R-:W-:Y:S01]  /*20c0*/  ISETP.GE.AND P4, PT, R54, RZ, PT ;  /* 0x000000ff3600720c */ /* 0x000fe20003f86270 */
[----:B------:R-:W-:Y:S01]  /*20d0*/  IMAD R48, R4, R48, R51 ;  /* 0x0000003004307224 */ /* 0x000fe200078e0233 */
[----:B------:R-:W-:Y:S01]  /*20e0*/  LOP3.LUT R54, R13, 0x50, RZ, 0xfc, !PT ;  /* 0x000000500d367812 */ /* 0x000fe200078efcff */
[----:B------:R-:W-:-:S04]  /*20f0*/  IMAD.HI.U32 R2, R12, R49, RZ ;  /* 0x000000310c027227 */ /* 0x000fc800078e00ff */
[----:B------:R-:W-:Y:S01]  /*2100*/  @!P5 IMAD.MOV R40, RZ, RZ, -R40 ;  /* 0x000000ffff28d224 */ /* 0x000fe200078e0a28 */
[C---:B------:R-:W-:Y:S01]  /*2110*/  ISETP.GT.U32.AND P5, PT, R4.reuse, R45, PT ;  /* 0x0000002d0400720c */ /* 0x040fe20003fa4070 */
[----:B------:R-:W-:Y:S01]  /*2120*/  @!P3 IMAD.MOV R44, RZ, RZ, -R44 ;  /* 0x000000ffff2cb224 */ /* 0x000fe200078e0a2c */
[----:B------:R-:W-:Y:S01]  /*2130*/  ISETP.GT.U32.AND P3, PT, R4, R48, PT ;  /* 0x000000300400720c */ /* 0x000fe20003f64070 */
[----:B------:R-:W-:Y:S02]  /*2140*/  IMAD.MOV R2, RZ, RZ, -R2 ;  /* 0x000000ffff027224 */ /* 0x000fe400078e0a02 */
[----:B------:R-:W-:Y:S02]  /*2150*/  @!P2 IMAD.IADD R46, R46, 0x1, -R4 ;  /* 0x000000012e2ea824 */ /* 0x000fe400078e0a04 */
[C---:B------:R-:W-:Y:S01]  /*2160*/  IMAD R47, R4.reuse, R2, R49 ;  /* 0x00000002042f7224 */ /* 0x040fe200078e0231 */
[----:B------:R-:W-:Y:S01]  /*2170*/  IABS R49, R53 ;  /* 0x0000003500317213 */ /* 0x000fe20000000000 */
[----:B------:R-:W-:Y:S01]  /*2180*/  @!P0 IMAD.MOV R42, RZ, RZ, -R42 ;  /* 0x000000ffff2a8224 */ /* 0x000fe200078e0a2a */
[----:B------:R-:W-:Y:S01]  /*2190*/  ISETP.GT.U32.AND P0, PT, R4, R46, PT ;  /* 0x0000002e0400720c */ /* 0x000fe20003f04070 */
[----:B------:R-:W-:Y:S01]  /*21a0*/  @!P6 IMAD.MOV R43, RZ, RZ, -R43 ;  /* 0x000000ffff2be224 */ /* 0x000fe200078e0a2b */
[----:B------:R-:W-:Y:S01]  /*21b0*/  ISETP.GE.AND P6, PT, R50, RZ, PT ;  /* 0x000000ff3200720c */ /* 0x000fe20003fc6270 */
[----:B------:R-:W-:Y:S01]  /*21c0*/  IMAD.HI.U32 R2, R12, R49, RZ ;  /* 0x000000310c027227 */ /* 0x000fe200078e00ff */
[----:B------:R-:W-:-:S02]  /*21d0*/  LOP3.LUT R50, R13, 0x4c, RZ, 0xfc, !PT ;  /* 0x0000004c0d327812 */ /* 0x000fc400078efcff */
[----:B------:R-:W-:Y:S01]  /*21e0*/  ISETP.GT.U32.AND P2, PT, R4, R47, PT ;  /* 0x0000002f0400720c */ /* 0x000fe20003f44070 */
[--C-:B------:R-:W-:Y:S01]  /*21f0*/  @!P5 IMAD.IADD R45, R45, 0x1, -R4.reuse ;  /* 0x000000012d2dd824 */ /* 0x100fe200078e0a04 */
[----:B------:R-:W-:Y:S01]  /*2200*/  ISETP.GE.AND P5, PT, R55, RZ, PT ;  /* 0x000000ff3700720c */ /* 0x000fe20003fa6270 */
[----:B------:R-:W-:Y:S01]  /*2210*/  @!P3 IMAD.IADD R48, R48, 0x1, -R4 ;  /* 0x000000013030b824 */ /* 0x000fe200078e0a04 */
[----:B------:R-:W-:Y:S01]  /*2220*/  IABS R51, R50 ;  /* 0x0000003200337213 */ /* 0x000fe20000000000 */
[----:B------:R-:W-:Y:S01]  /*2230*/  IMAD.MOV R2, RZ, RZ, -R2 ;  /* 0x000000ffff027224 */ /* 0x000fe200078e0a02 */
[----:B------:R-:W-:Y:S01]  /*2240*/  IABS R55, R54 ;  /* 0x0000003600377213 */ /* 0x000fe20000000000 */
[----:B------:R-:W-:Y:S01]  /*2250*/  @!P1 IMAD.MOV R41, RZ, RZ, -R41 ;  /* 0x000000ffff299224 */ /* 0x000fe200078e0a29 */
[C---:B------:R-:W-:Y:S01]  /*2260*/  ISETP.GT.U32.AND P3, PT, R4.reuse, R48, PT ;  /* 0x000000300400720c */ /* 0x040fe20003f64070 */
[C---:B------:R-:W-:Y:S01]  /*2270*/  IMAD R49, R4.reuse, R2, R49 ;  /* 0x0000000204317224 */ /* 0x040fe200078e0231 */
[----:B------:R-:W-:Y:S01]  /*2280*/  ISETP.GT.U32.AND P1, PT, R4, R45, PT ;  /* 0x0000002d0400720c */ /* 0x000fe20003f24070 */
[----:B------:R-:W-:-:S04]  /*2290*/  IMAD.HI.U32 R2, R12, R51, RZ ;  /* 0x000000330c027227 */ /* 0x000fc800078e00ff */
[----:B------:R-:W-:Y:S01]  /*22a0*/  @!P0 IMAD.IADD R46, R46, 0x1, -R4 ;  /* 0x000000012e2e8824 */ /* 0x000fe200078e0a04 */
[----:B------:R-:W-:Y:S01]  /*22b0*/  ISETP.GE.AND P0, PT, R53, RZ, PT ;  /* 0x000000ff3500720c */ /* 0x000fe20003f06270 */
[----:B------:R-:W-:Y:S02]  /*22c0*/  IMAD.MOV R2, RZ, RZ, -R2 ;  /* 0x000000ffff027224 */ /* 0x000fe400078e0a02 */
[----:B------:R-:W-:Y:S01]  /*22d0*/  @!P5 IMAD.MOV R46, RZ, RZ, -R46 ;  /* 0x000000ffff2ed224 */ /* 0x000fe200078e0a2e */
[----:B------:R-:W-:Y:S01]  /*22e0*/  ISETP.GE.AND P5, PT, R50, RZ, PT ;  /* 0x000000ff3200720c */ /* 0x000fe20003fa6270 */
[--C-:B------:R-:W-:Y:S02]  /*22f0*/  @!P2 IMAD.IADD R47, R47, 0x1, -R4.reuse ;  /* 0x000000012f2fa824 */ /* 0x100fe400078e0a04 */
[----:B------:R-:W-:Y:S02]  /*2300*/  IMAD R50, R4, R2, R51 ;  /* 0x0000000204327224 */ /* 0x000fe400078e0233 */
[--C-:B------:R-:W-:Y:S01]  /*2310*/  @!P3 IMAD.IADD R48, R48, 0x1, -R4.reuse ;  /* 0x000000013030b824 */ /* 0x100fe200078e0a04 */
[C---:B------:R-:W-:Y:S01]  /*2320*/  ISETP.GT.U32.AND P2, PT, R4.reuse, R47, PT ;  /* 0x0000002f0400720c */ /* 0x040fe20003f44070 */
[----:B------:R-:W-:Y:S01]  /*2330*/  @!P1 IMAD.IADD R45, R45, 0x1, -R4 ;  /* 0x000000012d2d9824 */ /* 0x000fe200078e0a04 */
[----:B------:R-:W-:Y:S01]  /*2340*/  ISETP.GT.U32.AND P3, PT, R4, R50, PT ;  /* 0x000000320400720c */ /* 0x000fe20003f64070 */
[----:B------:R-:W-:Y:S01]  /*2350*/  IMAD.HI.U32 R51, R12, R55, RZ ;  /* 0x000000370c337227 */ /* 0x000fe200078e00ff */
[----:B------:R-:W-:-:S02]  /*2360*/  ISETP.GE.AND P1, PT, R52, RZ, PT ;  /* 0x000000ff3400720c */ /* 0x000fc40003f26270 */
[----:B------:R-:W-:Y:S01]  /*2370*/  LOP3.LUT R52, R13, 0x4e, RZ, 0xfc, !PT ;  /* 0x0000004e0d347812 */ /* 0x000fe200078efcff */
[----:B------:R-:W-:Y:S01]  /*2380*/  @!P4 IMAD.MOV R45, RZ, RZ, -R45 ;  /* 0x000000ffff2dc224 */ /* 0x000fe200078e0a2d */
[----:B------:R-:W-:Y:S02]  /*2390*/  ISETP.GT.U32.AND P4, PT, R4, R49, PT ;  /* 0x000000310400720c */ /* 0x000fe40003f84070 */
[----:B------:R-:W-:-:S03]  /*23a0*/  IABS R53, R52 ;  /* 0x0000003400357213 */ /* 0x000fc60000000000 */
[--C-:B------:R-:W-:Y:S01]  /*23b0*/  @!P2 IMAD.IADD R47, R47, 0x1, -R4.reuse ;  /* 0x000000012f2fa824 */ /* 0x100fe200078e0a04 */
[----:B------:R-:W-:Y:S01]  /*23c0*/  ISETP.GE.AND P2, PT, R52, RZ, PT ;  /* 0x000000ff3400720c */ /* 0x000fe20003f46270 */
[----:B------:R-:W-:Y:S01]  /*23d0*/  @!P3 IMAD.IADD R50, R50, 0x1, -R4 ;  /* 0x000000013232b824 */ /* 0x000fe200078e0a04 */
[----:B------:R-:W-:Y:S01]  /*23e0*/  LOP3.LUT R52, R13, 0x52, RZ, 0xfc, !PT ;  /* 0x000000520d347812 */ /* 0x000fe200078efcff */
[----:B------:R-:W-:-:S03]  /*23f0*/  IMAD.HI.U32 R2, R12, R53, RZ ;  /* 0x000000350c027227 */ /* 0x000fc600078e00ff */
[----:B------:R-:W-:Y:S01]  /*2400*/  IABS R57, R52 ;  /* 0x0000003400397213 */ /* 0x000fe20000000000 */
[----:B------:R-:W-:Y:S01]  /*2410*/  IMAD.MOV R2, RZ, RZ, -R2 ;  /* 0x000000ffff027224 */ /* 0x000fe200078e0a02 */
[----:B------:R-:W-:Y:S01]  /*2420*/  ISETP.GT.U32.AND P3, PT, R4, R50, PT ;  /* 0x000000320400720c */ /* 0x000fe20003f64070 */
[----:B------:R-:W-:Y:S01]  /*2430*/  @!P1 IMAD.MOV R48, RZ, RZ, -R48 ;  /* 0x000000ffff309224 */ /* 0x000fe200078e0a30 */
[----:B------:R-:W-:Y:S01]  /*2440*/  ISETP.GE.AND P1, PT, R52, RZ, PT ;  /* 0x000000ff3400720c */ /* 0x000fe20003f26270 */
[----:B------:R-:W-:Y:S02]  /*2450*/  @!P4 IMAD.IADD R49, R49, 0x1, -R4 ;  /* 0x000000013131c824 */ /* 0x000fe400078e0a04 */
[----:B------:R-:W-:Y:S02]  /*2460*/  IMAD.MOV R52, RZ, RZ, -R51 ;  /* 0x000000ffff347224 */ /* 0x000fe400078e0a33 */
[C---:B------:R-:W-:Y:S01]  /*2470*/  IMAD R51, R4.reuse, R2, R53 ;  /* 0x0000000204337224 */ /* 0x040fe200078e0235 */
[----:B------:R-:W-:Y:S01]  /*2480*/  ISETP.GT.U32.AND P4, PT, R4, R49, PT ;  /* 0x000000310400720c */ /* 0x000fe20003f84070 */
[----:B------:R-:W-:-:S04]  /*2490*/  IMAD.HI.U32 R2, R12, R57, RZ ;  /* 0x000000390c027227 */ /* 0x000fc800078e00ff */
[----:B------:R-:W-:Y:S02]  /*24a0*/  IMAD.MOV R2, RZ, RZ, -R2 ;  /* 0x000000ffff027224 */ /* 0x000fe400078e0a02 */
[----:B------:R-:W-:Y:S01]  /*24b0*/  IMAD R53, R4, R52, R55 ;  /* 0x0000003404357224 */ /* 0x000fe200078e0237 */
[----:B------:R-:W-:Y:S01]  /*24c0*/  LOP3.LUT R52, R13, 0x54, RZ, 0xfc, !PT ;  /* 0x000000540d347812 */ /* 0x000fe200078efcff */
[----:B------:R-:W-:Y:S02]  /*24d0*/  @!P3 IMAD.IADD R50, R50, 0x1, -R4 ;  /* 0x000000013232b824 */ /* 0x000fe400078e0a04 */
[----:B------:R-:W-:Y:S01]  /*24e0*/  IMAD R55, R4, R2, R57 ;  /* 0x0000000204377224 */ /* 0x000fe200078e0239 */
[----:B------:R-:W-:Y:S01]  /*24f0*/  IABS R59, R52 ;  /* 0x00000034003b7213 */ /* 0x000fe20000000000 */
[----:B------:R-:W-:Y:S01]  /*2500*/  @!P6 IMAD.MOV R47, RZ, RZ, -R47 ;  /* 0x000000ffff2fe224 */ /* 0x000fe200078e0a2f */
[----:B------:R-:W-:Y:S01]  /*2510*/  ISETP.GE.AND P6, PT, R54, RZ, PT ;  /* 0x000000ff3600720c */ /* 0x000fe20003fc6270 */
[----:B------:R-:W-:Y:S01]  /*2520*/  @!P5 IMAD.MOV R50, RZ, RZ, -R50 ;  /* 0x000000ffff32d224 */ /* 0x000fe200078e0a32 */
[----:B------:R-:W-:Y:S01]  /*2530*/  ISETP.GT.U32.AND P5, PT, R4, R55, PT ;  /* 0x000000370400720c */ /* 0x000fe20003fa4070 */
[----:B------:R-:W-:Y:S01]  /*2540*/  @!P4 IMAD.IADD R49, R49, 0x1, -R4 ;  /* 0x000000013131c824 */ /* 0x000fe200078e0a04 */
[----:B------:R-:W-:Y:S01]  /*2550*/  LOP3.LUT R54, R13, 0x56, RZ, 0xfc, !PT ;  /* 0x000000560d367812 */ /* 0x000fe200078efcff */
[----:B------:R-:W-:Y:S01]  /*2560*/  IMAD.HI.U32 R2, R12, R59, RZ ;  /* 0x0000003b0c027227 */ /* 0x000fe200078e00ff */
[----:B------:R-:W-:-:S02]  /*2570*/  ISETP.GT.U32.AND P4, PT, R4, R51, PT ;  /* 0x000000330400720c */ /* 0x000fc40003f84070 */
[----:B------:R-:W-:Y:S01]  /*2580*/  IABS R61, R54 ;  /* 0x00000036003d7213 */ /* 0x000fe20000000000 */
[----:B------:R-:W-:Y:S01]  /*2590*/  IMAD.MOV R57, RZ, RZ, -R2 ;  /* 0x000000ffff397224 */ /* 0x000fe200078e0a02 */
[----:B------:R-:W-:Y:S01]  /*25a0*/  ISETP.GE.AND P3, PT, R52, RZ, PT ;  /* 0x000000ff3400720c */ /* 0x000fe20003f66270 */
[----:B------:R-:W-:Y:S01]  /*25b0*/  @!P0 IMAD.MOV R49, RZ, RZ, -R49 ;  /* 0x000000ffff318224 */ /* 0x000fe200078e0a31 */
[----:B------:R-:W-:Y:S01]  /*25c0*/  ISETP.GT.U32.AND P0, PT, R4, R53, PT ;  /* 0x000000350400720c */ /* 0x000fe20003f04070 */
[----:B------:R-:W-:-:S04]  /*25d0*/  IMAD.HI.U32 R2, R12, R61, RZ ;  /* 0x0000003d0c027227 */ /* 0x000fc800078e00ff */
[----:B------:R-:W-:Y:S02]  /*25e0*/  @!P5 IMAD.IADD R55, R55, 0x1, -R4 ;  /* 0x000000013737d824 */ /* 0x000fe400078e0a04 */
[----:B------:R-:W-:Y:S02]  /*25f0*/  IMAD.MOV R2, RZ, RZ, -R2 ;  /* 0x000000ffff027224 */ /* 0x000fe400078e0a02 */
[----:B------:R-:W-:Y:S01]  /*2600*/  @!P4 IMAD.IADD R51, R51, 0x1, -R4 ;  /* 0x000000013333c824 */ /* 0x000fe200078e0a04 */
[C---:B------:R-:W-:Y:S01]  /*2610*/  ISETP.GT.U32.AND P5, PT, R4.reuse, R55, PT ;  /* 0x000000370400720c */ /* 0x040fe20003fa4070 */
[C---:B------:R-:W-:Y:S02]  /*2620*/  IMAD R57, R4.reuse, R57, R59 ;  /* 0x0000003904397224 */ /* 0x040fe400078e023b */
[C---:B------:R-:W-:Y:S01]  /*2630*/  IMAD R59, R4.reuse, R2, R61 ;  /* 0x00000002043b7224 */ /* 0x040fe200078e023d */
[----:B------:R-:W-:Y:S01]  /*2640*/  ISETP.GT.U32.AND P4, PT, R4, R51, PT ;  /* 0x000000330400720c */ /* 0x000fe20003f84070 */
[----:B------:R-:W-:-:S04]  /*2650*/  IMAD.HI.U32 R2, R12, R63, RZ ;  /* 0x0000003f0c027227 */ /* 0x000fc800078e00ff */
[----:B------:R-:W-:Y:S02]  /*2660*/  IMAD.MOV R2, RZ, RZ, -R2 ;  /* 0x000000ffff027224 */ /* 0x000fe400078e0a02 */
[--C-:B------:R-:W-:Y:S02]  /*2670*/  @!P0 IMAD.IADD R53, R53, 0x1, -R4.reuse ;  /* 0x0000000135358824 */ /* 0x100fe400078e0a04 */
[C---:B------:R-:W-:Y:S02]  /*2680*/  IMAD R61, R4.reuse, R2, R63 ;  /* 0x00000002043d7224 */ /* 0x040fe400078e023f */
[--C-:B------:R-:W-:Y:S01]  /*2690*/  @!P5 IMAD.IADD R55, R55, 0x1, -R4.reuse ;  /* 0x000000013737d824 */ /* 0x100fe200078e0a04 */
[C---:B------:R-:W-:Y:S01]  /*26a0*/  ISETP.GT.U32.AND P0, PT, R4.reuse, R53, PT ;  /* 0x000000350400720c */ /* 0x040fe20003f04070 */
[----:B------:R-:W-:Y:S01]  /*26b0*/  @!P4 IMAD.IADD R51, R51, 0x1, -R4 ;  /* 0x000000013333c824 */ /* 0x000fe200078e0a04 */
[----:B------:R-:W-:Y:S01]  /*26c0*/  ISETP.GT.U32.AND P5, PT, R4, R61, PT ;  /* 0x0000003d0400720c */ /* 0x000fe20003fa4070 */
[----:B------:R-:W-:Y:S01]  /*26d0*/  IMAD.HI.U32 R2, R12, R65, RZ ;  /* 0x000000410c027227 */ /* 0x000fe200078e00ff */
[----:B------:R-:W-:-:S03]  /*26e0*/  ISETP.GT.U32.AND P4, PT, R4, R57, PT ;  /* 0x000000390400720c */ /* 0x000fc60003f84070 */
[----:B------:R-:W-:Y:S02]  /*26f0*/  IMAD.MOV R2, RZ, RZ, -R2 ;  /* 0x000000ffff027224 */ /* 0x000fe400078e0a02 */
[----:B------:R-:W-:-:S04]  /*2700*/  IMAD.HI.U32 R52, R12, R67, RZ ;  /* 0x000000430c347227 */ /* 0x000fc800078e00ff */
[--C-:B------:R-:W-:Y:S01]  /*2710*/  @!P0 IMAD.IADD R53, R53, 0x1, -R4.reuse ;  /* 0x0000000135358824 */ /* 0x100fe200078e0a04 */
[----:B------:R-:W-:Y:S01]  /*2720*/  ISETP.GT.U32.AND P0, PT, R4, R59, PT ;  /* 0x0000003b0400720c */ /* 0x000fe20003f04070 */
[--C-:B------:R-:W-:Y:S02]  /*2730*/  @!P5 IMAD.IADD R61, R61, 0x1, -R4.reuse ;  /* 0x000000013d3dd824 */ /* 0x100fe400078e0a04 */
[----:B------:R-:W-:Y:S01]  /*2740*/  @!P4 IMAD.IADD R57, R57, 0x1, -R4 ;  /* 0x000000013939c824 */ /* 0x000fe200078e0a04 */
[----:B------:R-:W-:Y:S01]  /*2750*/  ISETP.GE.AND P4, PT, R54, RZ, PT ;  /* 0x000000ff3600720c */ /* 0x000fe20003f86270 */
[C---:B------:R-:W-:Y:S01]  /*2760*/  IMAD R63, R4.reuse, R2, R65 ;  /* 0x00000002043f7224 */ /* 0x040fe200078e0241 */
[C---:B------:R-:W-:Y:S01]  /*2770*/  ISETP.GT.U32.AND P5, PT, R4.reuse, R61, PT ;  /* 0x0000003d0400720c */ /* 0x040fe20003fa4070 */
[----:B------:R-:W-:Y:S01]  /*2780*/  @!P2 IMAD.MOV R51, RZ, RZ, -R51 ;  /* 0x000000ffff33a224 */ /* 0x000fe200078e0a33 */
[C---:B------:R-:W-:Y:S01]  /*2790*/  ISETP.GT.U32.AND P2, PT, R4.reuse, R57, PT ;  /* 0x000000390400720c */ /* 0x040fe20003f44070 */
[----:B------:R-:W-:Y:S01]  /*27a0*/  @!P1 IMAD.MOV R55, RZ, RZ, -R55 ;  /* 0x000000ffff379224 */ /* 0x000fe200078e0a37 */
[----:B------:R-:W-:Y:S01]  /*27b0*/  ISETP.GT.U32.AND P1, PT, R4, R63, PT ;  /* 0x0000003f0400720c */ /* 0x000fe20003f24070 */
[----:B------:R-:W-:Y:S01]  /*27c0*/  IMAD.MOV R52, RZ, RZ, -R52 ;  /* 0x000000ffff347224 */ /* 0x000fe200078e0a34 */
[----:B------:R-:W-:Y:S01]  /*27d0*/  LOP3.LUT R54, R13, 0x60, RZ, 0xfc, !PT ;  /* 0x000000600d367812 */ /* 0x000fe200078efcff */
[----:B------:R-:W-:-:S02]  /*27e0*/  @!P0 IMAD.IADD R59, R59, 0x1, -R4 ;  /* 0x000000013b3b8824 */ /* 0x000fc400078e0a04 */
[C---:B------:R-:W-:Y:S01]  /*27f0*/  IMAD R65, R4.reuse, R52, R67 ;  /* 0x0000003404417224 */ /* 0x040fe200078e0243 */
[----:B------:R-:W-:Y:S01]  /*2800*/  LOP3.LUT R52, R13, 0x5e, RZ, 0xfc, !PT ;  /* 0x0000005e0d347812 */ /* 0x000fe200078efcff */
[----:B------:R-:W-:Y:S01]  /*2810*/  @!P6 IMAD.MOV R53, RZ, RZ, -R53 ;  /* 0x000000ffff35e224 */ /* 0x000fe200078e0a35 */
[C---:B------:R-:W-:Y:S01]  /*2820*/  ISETP.GT.U32.AND P0, PT, R4.reuse, R59, PT ;  /* 0x0000003b0400720c */ /* 0x040fe20003f04070 */
[--C-:B------:R-:W-:Y:S01]  /*2830*/  @!P5 IMAD.IADD R61, R61, 0x1, -R4.reuse ;  /* 0x000000013d3dd824 */ /* 0x100fe200078e0a04 */
[----:B------:R-:W-:Y:S01]  /*2840*/  ISETP.GT.U32.AND P5, PT, R4, R65, PT ;  /* 0x000000410400720c */ /* 0x000fe20003fa4070 */
[--C-:B------:R-:W-:Y:S01]  /*2850*/  @!P2 IMAD.IADD R57, R57, 0x1, -R4.reuse ;  /* 0x000000013939a824 */ /* 0x100fe200078e0a04 */
[----:B------:R-:W-:Y:S01]  /*2860*/  IABS R69, R52 ;  /* 0x0000003400457213 */ /* 0x000fe20000000000 */
[----:B------:R-:W-:Y:S01]  /*2870*/  @!P1 IMAD.IADD R63, R63, 0x1, -R4 ;  /* 0x000000013f3f9824 */ /* 0x000fe200078e0a04 */
[----:B------:R-:W-:Y:S01]  /*2880*/  ISETP.GE.AND P6, PT, R56, RZ, PT ;  /* 0x000000ff3800720c */ /* 0x000fe20003fc6270 */
[----:B------:R-:W-:Y:S01]  /*2890*/  @!P3 IMAD.MOV R57, RZ, RZ, -R57 ;  /* 0x000000ffff39b224 */ /* 0x000fe200078e0a39 */
[----:B------:R-:W-:Y:S01]  /*28a0*/  LOP3.LUT R56, R13, 0x62, RZ, 0xfc, !PT ;  /* 0x000000620d387812 */ /* 0x000fe200078efcff */
[----:B------:R-:W-:Y:S01]  /*28b0*/  IMAD.SHL.U32 R2, R3, 0x10, RZ ;  /* 0x0000001003027824 */ /* 0x000fe200078e00ff */
[----:B------:R-:W-:-:S02]  /*28c0*/  ISETP.GT.U32.AND P3, PT, R4, R63, PT ;  /* 0x0000003f0400720c */ /* 0x000fc40003f64070 */
[----:B------:R-:W-:Y:S01]  /*28d0*/  IABS R71, R54 ;  /* 0x0000003600477213 */ /* 0x000fe20000000000 */
[--C-:B------:R-:W-:Y:S01]  /*28e0*/  @!P0 IMAD.IADD R59, R59, 0x1, -R4.reuse ;  /* 0x000000013b3b8824 */ /* 0x100fe200078e0a04 */
[----:B------:R-:W-:Y:S01]  /*28f0*/  ISETP.GE.AND P1, PT, R52, RZ, PT ;  /* 0x000000ff3400720c */ /* 0x000fe20003f26270 */
[--C-:B------:R-:W-:Y:S01]  /*2900*/  @!P5 IMAD.IADD R65, R65, 0x1, -R4.reuse ;  /* 0x000000014141d824 */ /* 0x100fe200078e0a04 */
[----:B------:R-:W-:Y:S01]  /*2910*/  LOP3.LUT R52, R3, 0x7f, RZ, 0xc0, !PT ;  /* 0x0000007f03347812 */ /* 0x000fe200078ec0ff */
[----:B------:R-:W-:Y:S01]  /*2920*/  @!P4 IMAD.MOV R59, RZ, RZ, -R59 ;  /* 0x000000ffff3bc224 */ /* 0x000fe200078e0a3b */
[----:B------:R-:W-:Y:S01]  /*2930*/  ISETP.GE.AND P4, PT, R54, RZ, PT ;  /* 0x000000ff3600720c */ /* 0x000fe20003f86270 */
[----:B------:R-:W-:Y:S01]  /*2940*/  IMAD.HI.U32 R54, R12, R69, RZ ;  /* 0x000000450c367227 */ /* 0x000fe200078e00ff */
[----:B------:R-:W-:Y:S02]  /*2950*/  ISETP.GT.U32.AND P5, PT, R4, R65, PT ;  /* 0x000000410400720c */ /* 0x000fe40003fa4070 */
[----:B------:R-:W-:Y:S01]  /*2960*/  ISETP.GE.AND P0, PT, R60, RZ, PT ;  /* 0x000000ff3c00720c */ /* 0x000fe20003f06270 */
[----:B------:R-:W-:Y:S01]  /*2970*/  @!P3 IMAD.IADD R63, R63, 0x1, -R4 ;  /* 0x000000013f3fb824 */ /* 0x000fe200078e0a04 */
[----:B------:R-:W-:Y:S01]  /*2980*/  IABS R73, R56 ;  /* 0x0000003800497213 */ /* 0x000fe20000000000 */
[----:B------:R-:W-:Y:S01]  /*2990*/  IMAD.MOV R54, RZ, RZ, -R54 ;  /* 0x000000ffff367224 */ /* 0x000fe200078e0a36 */
[----:B------:R-:W-:Y:S01]  /*29a0*/  ISETP.GE.AND P3, PT, R56, RZ, PT ;  /* 0x000000ff3800720c */ /* 0x000fe20003f66270 */
[----:B------:R-:W-:Y:S01]  /*29b0*/  IMAD.HI.U32 R56, R12, R71, RZ ;  /* 0x000000470c387227 */ /* 0x000fe200078e00ff */
[----:B------:R-:W-:-:S02]  /*29c0*/  LOP3.LUT R67, R2, 0x70, RZ, 0xc0, !PT ;  /* 0x0000007002437812 */ /* 0x000fc400078ec0ff */
[----:B------:R-:W-:Y:S01]  /*29d0*/  ISETP.GE.AND P2, PT, R58, RZ, PT ;  /* 0x000000ff3a00720c */ /* 0x000fe20003f46270 */
[----:B-1----:R-:W-:Y:S01]  /*29e0*/  IMAD R0, R35, 0x80, R52 ;  /* 0x0000008023007824 */ /* 0x002fe200078e0234 */
[C---:B------:R-:W-:Y:S01]  /*29f0*/  LOP3.LUT R60, R13.reuse, 0x7c, RZ, 0xfc, !PT ;  /* 0x0000007c0d3c7812 */ /* 0x040fe200078efcff */
[----:B------:R-:W-:Y:S02]  /*2a00*/  IMAD.MOV R56, RZ, RZ, -R56 ;  /* 0x000000ffff387224 */ /* 0x000fe400078e0a38 */
[----:B------:R-:W-:Y:S01]  /*2a10*/  IMAD R35, R4, R54, R69 ;  /* 0x0000003604237224 */ /* 0x000fe200078e0245 */
[C---:B------:R-:W-:Y:S01]  /*2a20*/  LOP3.LUT R54, R13.reuse, 0x66, RZ, 0xfc, !PT ;  /* 0x000000660d367812 */ /* 0x040fe200078efcff */
[----:B------:R-:W-:Y:S01]  /*2a30*/  IMAD R2, R52, 0x80, R67 ;  /* 0x0000008034027824 */ /* 0x000fe200078e0243 */
[----:B------:R-:W-:Y:S01]  /*2a40*/  LOP3.LUT R52, R13, 0x64, RZ, 0xfc, !PT ;  /* 0x000000640d347812 */ /* 0x000fe200078efcff */
[C---:B------:R-:W-:Y:S01]  /*2a50*/  IMAD R67, R4.reuse, R56, R71 ;  /* 0x0000003804437224 */ /* 0x040fe200078e0247 */
[----:B------:R-:W-:Y:S01]  /*2a60*/  IABS R95, R60 ;  /* 0x0000003c005f7213 */ /* 0x000fe20000000000 */
[----:B------:R-:W-:Y:S01]  /*2a70*/  @!P5 IMAD.IADD R65, R65, 0x1, -R4 ;  /* 0x000000014141d824 */ /* 0x000fe200078e0a04 */
[----:B------:R-:W-:Y:S01]  /*2a80*/  ISETP.GT.U32.AND P5, PT, R4, R35, PT ;  /* 0x000000230400720c */ /* 0x000fe20003fa4070 */
[----:B------:R-:W-:Y:S01]  /*2a90*/  IMAD.HI.U32 R58, R12, R73, RZ ;  /* 0x000000490c3a7227 */ /* 0x000fe200078e00ff */
[----:B------:R-:W-:Y:S01]  /*2aa0*/  IABS R71, R52 ;  /* 0x0000003400477213 */ /* 0x000fe20000000000 */
[----:B------:R1:W-:Y:S02]  /*2ab0*/  STL [R1+0x2e0], R2 ;  /* 0x0002e00201007387 */ /* 0x0003e40000100800 */
[----:B------:R-:W-:Y:S01]  /*2ac0*/  @!P0 IMAD.MOV R65, RZ, RZ, -R65 ;  /* 0x000000ffff418224 */ /* 0x000fe200078e0a41 */
[----:B------:R-:W-:Y:S01]  /*2ad0*/  ISETP.GT.U32.AND P0, PT, R4, R67, PT ;  /* 0x000000430400720c */ /* 0x000fe20003f04070 */
[----:B------:R-:W-:Y:S01]  /*2ae0*/  @!P6 IMAD.MOV R61, RZ, RZ, -R61 ;  /* 0x000000ffff3de224 */ /* 0x000fe200078e0a3d */
[----:B------:R-:W-:Y:S01]  /*2af0*/  ISETP.GE.AND P6, PT, R52, RZ, PT ;  /* 0x000000ff3400720c */ /* 0x000fe20003fc6270 */
[----:B------:R-:W-:Y:S01]  /*2b00*/  IMAD.MOV R58, RZ, RZ, -R58 ;  /* 0x000000ffff3a7224 */ /* 0x000fe200078e0a3a */
[----:B------:R-:W-:Y:S01]  /*2b10*/  STL [R1+0x26c], R0 ;  /* 0x00026c0001007387 */ /* 0x000fe20000100800 */
[----:B------:R-:W-:-:S04]  /*2b20*/  IMAD.HI.U32 R52, R12, R71, RZ ;  /* 0x000000470c347227 */ /* 0x000fc800078e00ff */
[--C-:B------:R-:W-:Y:S02]  /*2b30*/  @!P5 IMAD.IADD R35, R35, 0x1, -R4.reuse ;  /* 0x000000012323d824 */ /* 0x100fe400078e0a04 */
[C---:B------:R-:W-:Y:S01]  /*2b40*/  IMAD R69, R4.reuse, R58, R73 ;  /* 0x0000003a04457224 */ /* 0x040fe200078e0249 */
[----:B------:R-:W-:Y:S01]  /*2b50*/  IABS R73, R54 ;  /* 0x0000003600497213 */ /* 0x000fe20000000000 */
[----:B------:R-:W-:Y:S01]  /*2b60*/  @!P0 IMAD.IADD R67, R67, 0x1, -R4 ;  /* 0x0000000143438824 */ /* 0x000fe200078e0a04 */
[C---:B------:R-:W-:Y:S01]  /*2b70*/  ISETP.GT.U32.AND P5, PT, R4.reuse, R35, PT ;  /* 0x000000230400720c */ /* 0x040fe20003fa4070 */
[----:B------:R-:W-:Y:S02]  /*2b80*/  IMAD.MOV R52, RZ, RZ, -R52 ;  /* 0x000000ffff347224 */ /* 0x000fe400078e0a34 */
[----:B------:R-:W-:Y:S01]  /*2b90*/  @!P2 IMAD.MOV R63, RZ, RZ, -R63 ;  /* 0x000000ffff3fa224 */ /* 0x000fe200078e0a3f */
[C---:B------:R-:W-:Y:S01]  /*2ba0*/  ISETP.GT.U32.AND P0, PT, R4.reuse, R67, PT ;  /* 0x000000430400720c */ /* 0x040fe20003f04070 */
[----:B------:R-:W-:Y:S01]  /*2bb0*/  IMAD R71, R4, R52, R71 ;  /* 0x0000003404477224 */ /* 0x000fe200078e0247 */
[----:B------:R-:W-:Y:S01]  /*2bc0*/  ISETP.GE.AND P2, PT, R54, RZ, PT ;  /* 0x000000ff3600720c */ /* 0x000fe20003f46270 */
[----:B------:R-:W-:-:S04]  /*2bd0*/  IMAD.HI.U32 R54, R12, R73, RZ ;  /* 0x000000490c367227 */ /* 0x000fc800078e00ff */
[----:B------:R-:W-:-:S04]  /*2be0*/  IMAD.HI.U32 R56, R12, R75, RZ ;  /* 0x0000004b0c387227 */ /* 0x000fc800078e00ff */
[--C-:B------:R-:W-:Y:S01]  /*2bf0*/  @!P5 IMAD.IADD R35, R35, 0x1, -R4.reuse ;  /* 0x000000012323d824 */ /* 0x100fe200078e0a04 */
[C---:B------:R-:W-:Y:S01]  /*2c00*/  ISETP.GT.U32.AND P5, PT, R4.reuse, R69, PT ;  /* 0x000000450400720c */ /* 0x040fe20003fa4070 */
[----:B------:R-:W-:Y:S01]  /*2c10*/  @!P0 IMAD.IADD R67, R67, 0x1, -R4 ;  /* 0x0000000143438824 */ /* 0x000fe200078e0a04 */
[C---:B------:R-:W-:Y:S01]  /*2c20*/  ISETP.GT.U32.AND P0, PT, R4.reuse, R71, PT ;  /* 0x000000470400720c */ /* 0x040fe20003f04070 */
[----:B------:R-:W-:Y:S02]  /*2c30*/  IMAD.MOV R54, RZ, RZ, -R54 ;  /* 0x000000ffff367224 */ /* 0x000fe400078e0a36 */
[----:B------:R-:W-:Y:S02]  /*2c40*/  IMAD.MOV R56, RZ, RZ, -R56 ;  /* 0x000000ffff387224 */ /* 0x000fe400078e0a38 */
[C---:B------:R-:W-:Y:S02]  /*2c50*/  IMAD R73, R4.reuse, R54, R73 ;  /* 0x0000003604497224 */ /* 0x040fe400078e0249 */
[----:B------:R-:W-:-:S02]  /*2c60*/  IMAD R75, R4, R56, R75 ;  /* 0x00000038044b7224 */ /* 0x000fc400078e024b */
[----:B------:R-:W-:-:S04]  /*2c70*/  IMAD.HI.U32 R58, R12, R77, RZ ;  /* 0x0000004d0c3a7227 */ /* 0x000fc800078e00ff */
[--C-:B------:R-:W-:Y:S02]  /*2c80*/  @!P5 IMAD.IADD R69, R69, 0x1, -R4.reuse ;  /* 0x000000014545d824 */ /* 0x100fe400078e0a04 */
[----:B------:R-:W-:Y:S02]  /*2c90*/  @!P0 IMAD.IADD R71, R71, 0x1, -R4 ;  /* 0x0000000147478824 */ /* 0x000fe400078e0a04 */
[----:B------:R-:W-:Y:S01]  /*2ca0*/  IMAD.MOV R58, RZ, RZ, -R58 ;  /* 0x000000ffff3a7224 */ /* 0x000fe200078e0a3a */
[----:B------:R-:W-:Y:S01]  /*2cb0*/  ISETP.GT.U32.AND P5, PT, R4, R69, PT ;  /* 0x000000450400720c */ /* 0x000fe20003fa4070 */
[----:B------:R-:W-:Y:S01]  /*2cc0*/  IMAD.HI.U32 R52, R12, R79, RZ ;  /* 0x0000004f0c347227 */ /* 0x000fe200078e00ff */
[----:B------:R-:W-:-:S03]  /*2cd0*/  ISETP.GT.U32.AND P0, PT, R4, R71, PT ;  /* 0x000000470400720c */ /* 0x000fc60003f04070 */
[----:B------:R-:W-:Y:S02]  /*2ce0*/  IMAD R77, R4, R58, R77 ;  /* 0x0000003a044d7224 */ /* 0x000fe400078e024d */
[----:B------:R-:W-:Y:S02]  /*2cf0*/  IMAD.MOV R52, RZ, RZ, -R52 ;  /* 0x000000ffff347224 */ /* 0x000fe400078e0a34 */
[----:B------:R-:W-:-:S04]  /*2d00*/  IMAD.HI.U32 R58, R12, R85, RZ ;  /* 0x000000550c3a7227 */ /* 0x000fc800078e00ff */
[--C-:B------:R-:W-:Y:S01]  /*2d10*/  @!P5 IMAD.IADD R69, R69, 0x1, -R4.reuse ;  /* 0x000000014545d824 */ /* 0x100fe200078e0a04 */
[C---:B------:R-:W-:Y:S01]  /*2d20*/  ISETP.GT.U32.AND P5, PT, R4.reuse, R73, PT ;  /* 0x000000490400720c */ /* 0x040fe20003fa4070 */
[----:B------:R-:W-:Y:S01]  /*2d30*/  @!P0 IMAD.IADD R71, R71, 0x1, -R4 ;  /* 0x0000000147478824 */ /* 0x000fe200078e0a04 */
[C---:B------:R-:W-:Y:S01]  /*2d40*/  ISETP.GT.U32.AND P0, PT, R4.reuse, R75, PT ;  /* 0x0000004b0400720c */ /* 0x040fe20003f04070 */
[----:B------:R-:W-:Y:S02]  /*2d50*/  IMAD R79, R4, R52, R79 ;  /* 0x00000034044f7224 */ /* 0x000fe400078e024f */
[----:B------:R-:W-:-:S04]  /*2d60*/  IMAD.HI.U32 R54, R12, R81, RZ ;  /* 0x000000510c367227 */ /* 0x000fc800078e00ff */
[----:B------:R-:W-:Y:S02]  /*2d70*/  IMAD.MOV R58, RZ, RZ, -R58 ;  /* 0x000000ffff3a7224 */ /* 0x000fe400078e0a3a */
[----:B------:R-:W-:-:S04]  /*2d80*/  IMAD.HI.U32 R56, R12, R83, RZ ;  /* 0x000000530c387227 */ /* 0x000fc800078e00ff */
[--C-:B------:R-:W-:Y:S01]  /*2d90*/  @!P5 IMAD.IADD R73, R73, 0x1, -R4.reuse ;  /* 0x000000014949d824 */ /* 0x100fe200078e0a04 */
[C---:B------:R-:W-:Y:S01]  /*2da0*/  ISETP.GT.U32.AND P5, PT, R4.reuse, R77, PT ;  /* 0x0000004d0400720c */ /* 0x040fe20003fa4070 */
[----:B------:R-:W-:Y:S01]  /*2db0*/  @!P0 IMAD.IADD R75, R75, 0x1, -R4 ;  /* 0x000000014b4b8824 */ /* 0x000fe200078e0a04 */
[C---:B------:R-:W-:Y:S01]  /*2dc0*/  ISETP.GT.U32.AND P0, PT, R4.reuse, R79, PT ;  /* 0x0000004f0400720c */ /* 0x040fe20003f04070 */
[----:B------:R-:W-:Y:S02]  /*2dd0*/  IMAD.MOV R54, RZ, RZ, -R54 ;  /* 0x000000ffff367224 */ /* 0x000fe400078e0a36 */
[C---:B------:R-:W-:Y:S02]  /*2de0*/  IMAD R85, R4.reuse, R58, R85 ;  /* 0x0000003a04557224 */ /* 0x040fe400078e0255 */
[----:B------:R-:W-:Y:S02]  /*2df0*/  IMAD.MOV R56, RZ, RZ, -R56 ;  /* 0x000000ffff387224 */ /* 0x000fe400078e0a38 */
[----:B------:R-:W-:-:S02]  /*2e00*/  IMAD R81, R4, R54, R81 ;  /* 0x0000003604517224 */ /* 0x000fc400078e0251 */
[----:B------:R-:W-:Y:S02]  /*2e10*/  IMAD.MOV.U32 R58, RZ, RZ, R35 ;  /* 0x000000ffff3a7224 */ /* 0x000fe400078e0023 */
[C---:B------:R-:W-:Y:S02]  /*2e20*/  IMAD R83, R4.reuse, R56, R83 ;  /* 0x0000003804537224 */ /* 0x040fe400078e0253 */
[----:B------:R-:W-:Y:S01]  /*2e30*/  @!P5 IMAD.IADD R77, R77, 0x1, -R4 ;  /* 0x000000014d4dd824 */ /* 0x000fe200078e0a04 */
[C---:B------:R-:W-:Y:S01]  /*2e40*/  ISETP.GT.U32.AND P5, PT, R4.reuse, R81, PT ;  /* 0x000000510400720c */ /* 0x040fe20003fa4070 */
[----:B------:R-:W-:Y:S01]  /*2e50*/  @!P1 IMAD.MOV R58, RZ, RZ, -R58 ;  /* 0x000000ffff3a9224 */ /* 0x000fe200078e0a3a */
[C---:B------:R-:W-:Y:S01]  /*2e60*/  ISETP.GT.U32.AND P1, PT, R4.reuse, R73, PT ;  /* 0x000000490400720c */ /* 0x040fe20003f24070 */
[----:B------:R-:W-:Y:S01]  /*2e70*/  @!P0 IMAD.IADD R79, R79, 0x1, -R4 ;  /* 0x000000014f4f8824 */ /* 0x000fe200078e0a04 */
[----:B------:R-:W-:Y:S01]  /*2e80*/  ISETP.GT.U32.AND P0, PT, R4, R83, PT ;  /* 0x000000530400720c */ /* 0x000fe20003f04070 */
[----:B------:R-:W-:-:S04]  /*2e90*/  IMAD.HI.U32 R13, R12, R87, RZ ;  /* 0x000000570c0d7227 */ /* 0x000fc800078e00ff */
[----:B------:R-:W-:-:S04]  /*2ea0*/  IMAD.HI.U32 R52, R12, R89, RZ ;  /* 0x000000590c347227 */ /* 0x000fc800078e00ff */
[--C-:B------:R-:W-:Y:S01]  /*2eb0*/  @!P5 IMAD.IADD R81, R81, 0x1, -R4.reuse ;  /* 0x000000015151d824 */ /* 0x100fe200078e0a04 */
[C---:B------:R-:W-:Y:S01]  /*2ec0*/  ISETP.GT.U32.AND P5, PT, R4.reuse, R75, PT ;  /* 0x0000004b0400720c */ /* 0x040fe20003fa4070 */
[----:B------:R-:W-:Y:S01]  /*2ed0*/  @!P1 IMAD.IADD R73, R73, 0x1, -R4 ;  /* 0x0000000149499824 */ /* 0x000fe200078e0a04 */
[----:B------:R-:W-:Y:S01]  /*2ee0*/  ISETP.GT.U32.AND P1, PT, R4, R85, PT ;  /* 0x000000550400720c */ /* 0x000fe20003f24070 */
[----:B------:R-:W-:-:S04]  /*2ef0*/  IMAD.HI.U32 R54, R12, R91, RZ ;  /* 0x0000005b0c367227 */ /* 0x000fc800078e00ff */
[----:B------:R-:W-:-:S04]  /*2f00*/  IMAD.HI.U32 R56, R12, R93, RZ ;  /* 0x0000005d0c387227 */ /* 0x000fc800078e00ff */
[----:B------:R-:W-:-:S04]  /*2f10*/  IMAD.HI.U32 R12, R12, R95, RZ ;  /* 0x0000005f0c0c7227 */ /* 0x000fc800078e00ff */
[----:B------:R-:W-:Y:S01]  /*2f20*/  @!P4 IMAD.MOV R67, RZ, RZ, -R67 ;  /* 0x000000ffff43c224 */ /* 0x000fe200078e0a43 */
[C---:B------:R-:W-:Y:S01]  /*2f30*/  ISETP.GT.U32.AND P4, PT, R4.reuse, R77, PT ;  /* 0x0000004d0400720c */ /* 0x040fe20003f84070 */
[----:B------:R-:W-:Y:S01]  /*2f40*/  @!P0 IMAD.IADD R83, R83, 0x1, -R4 ;  /* 0x0000000153538824 */ /* 0x000fe200078e0a04 */
[C---:B------:R-:W-:Y:S01]  /*2f50*/  ISETP.GT.U32.AND P0, PT, R4.reuse, R79, PT ;  /* 0x0000004f0400720c */ /* 0x040fe20003f04070 */
[----:B------:R-:W-:Y:S01]  /*2f60*/  @!P6 IMAD.MOV R71, RZ, RZ, -R71 ;  /* 0x000000ffff47e224 */ /* 0x000fe200078e0a47 */
[----:B------:R-:W-:Y:S01]  /*2f70*/  ISETP.GT.U32.AND P6, PT, R4, R81, PT ;  /* 0x000000510400720c */ /* 0x000fe20003fc4070 */
[----:B------:R-:W-:Y:S02]  /*2f80*/  IMAD.MOV R12, RZ, RZ, -R12 ;  /* 0x000000ffff0c7224 */ /* 0x000fe400078e0a0c */
[----:B------:R-:W-:Y:S02]  /*2f90*/  IMAD.MOV R13, RZ, RZ, -R13 ;  /* 0x000000ffff0d7224 */ /* 0x000fe400078e0a0d */
[----:B------:R-:W-:-:S02]  /*2fa0*/  IMAD.MOV R52, RZ, RZ, -R52 ;  /* 0x000000ffff347224 */ /* 0x000fc400078e0a34 */
[----:B------:R-:W-:Y:S02]  /*2fb0*/  IMAD.MOV R54, RZ, RZ, -R54 ;  /* 0x000000ffff367224 */ /* 0x000fe400078e0a36 */
[----:B------:R-:W-:Y:S01]  /*2fc0*/  @!P3 IMAD.MOV R69, RZ, RZ, -R69 ;  /* 0x000000ffff45b224 */ /* 0x000fe200078e0a45 */
[C---:B------:R-:W-:Y:S01]  /*2fd0*/  ISETP.GT.U32.AND P3, PT, R4.reuse, R83, PT ;  /* 0x000000530400720c */ /* 0x040fe20003f64070 */
[----:B------:R-:W-:Y:S02]  /*2fe0*/  IMAD.MOV R56, RZ, RZ, -R56 ;  /* 0x000000ffff387224 */ /* 0x000fe400078e0a38 */
[C---:B------:R-:W-:Y:S01]  /*2ff0*/  IMAD R35, R4.reuse, R12, R95 ;  /* 0x0000000c04237224 */ /* 0x040fe200078e025f */
[----:B------:R-:W-:Y:S01]  /*3000*/  IABS R12, R0 ;  /* 0x00000000000c7213 */ /* 0x000fe20000000000 */
[C---:B------:R-:W-:Y:S02]  /*3010*/  IMAD R13, R4.reuse, R13, R87 ;  /* 0x0000000d040d7224 */ /* 0x040fe400078e0257 */
[----:B------:R-:W-:-:S02]  /*3020*/  IMAD R87, R4, R52, R89 ;  /* 0x0000003404577224 */ /* 0x000fc400078e0259 */
[C---:B------:R-:W-:Y:S02]  /*3030*/  IMAD R89, R4.reuse, R54, R91 ;  /* 0x0000003604597224 */ /* 0x040fe400078e025b */
[C---:B------:R-:W-:Y:S02]  /*3040*/  IMAD R91, R4.reuse, R56, R93 ;  /* 0x00000038045b7224 */ /* 0x040fe400078e025d */
[----:B------:R-:W-:Y:S01]  /*3050*/  @!P1 IMAD.IADD R85, R85, 0x1, -R4 ;  /* 0x0000000155559824 */ /* 0x000fe200078e0a04 */
[----:B------:R-:W-:Y:S01]  /*3060*/  ISETP.GT.U32.AND P1, PT, R4, R35, PT ;  /* 0x000000230400720c */ /* 0x000fe20003f24070 */
[----:B------:R-:W-:-:S04]  /*3070*/  IMAD.HI.U32 R7, R7, R12, RZ ;  /* 0x0000000c07077227 */ /* 0x000fc800078e00ff */
[--C-:B------:R-:W-:Y:S01]  /*3080*/  @!P5 IMAD.IADD R75, R75, 0x1, -R4.reuse ;  /* 0x000000014b4bd824 */ /* 0x100fe200078e0a04 */
[C---:B------:R-:W-:Y:S01]  /*3090*/  ISETP.GT.U32.AND P5, PT, R4.reuse, R13, PT ;  /* 0x0000000d0400720c */ /* 0x040fe20003fa4070 */
[--C-:B------:R-:W-:Y:S01]  /*30a0*/  @!P4 IMAD.IADD R77, R77, 0x1, -R4.reuse ;  /* 0x000000014d4dc824 */ /* 0x100fe200078e0a04 */
[C---:B------:R-:W-:Y:S01]  /*30b0*/  ISETP.GT.U32.AND P4, PT, R4.reuse, R87, PT ;  /* 0x000000570400720c */ /* 0x040fe20003f84070 */
[--C-:B------:R-:W-:Y:S01]  /*30c0*/  @!P0 IMAD.IADD R79, R79, 0x1, -R4.reuse ;  /* 0x000000014f4f8824 */ /* 0x100fe200078e0a04 */
[C---:B------:R-:W-:Y:S01]  /*30d0*/  ISETP.GT.U32.AND P0, PT, R4.reuse, R89, PT ;  /* 0x000000590400720c */ /* 0x040fe20003f04070 */
[--C-:B------:R-:W-:Y:S01]  /*30e0*/  @!P6 IMAD.IADD R81, R81, 0x1, -R4.reuse ;  /* 0x000000015151e824 */ /* 0x100fe200078e0a04 */
[----:B------:R-:W-:Y:S01]  /*30f0*/  ISETP.GT.U32.AND P6, PT, R4, R91, PT ;  /* 0x0000005b0400720c */ /* 0x000fe20003fc4070 */
[----:B------:R-:W-:Y:S02]  /*3100*/  IMAD.MOV R7, RZ, RZ, -R7 ;  /* 0x000000ffff077224 */ /* 0x000fe400078e0a07 */
[----:B------:R-:W-:Y:S01]  /*3110*/  @!P3 IMAD.IADD R83, R83, 0x1, -R4 ;  /* 0x000000015353b824 */ /* 0x000fe200078e0a04 */
[----:B------:R-:W-:Y:S01]  /*3120*/  ISETP.GE.AND P3, PT, R62, RZ, PT ;  /* 0x000000ff3e00720c */ /* 0x000fe20003f66270 */
[----:B------:R-:W-:-:S02]  /*3130*/  IMAD R12, R5, R7, R12 ;  /* 0x00000007050c7224 */ /* 0x000fc400078e020c */
[--C-:B------:R-:W-:Y:S02]  /*3140*/  @!P1 IMAD.IADD R35, R35, 0x1, -R4.reuse ;  /* 0x0000000123239824 */ /* 0x100fe400078e0a04 */
[--C-:B------:R-:W-:Y:S01]  /*3150*/  @!P5 IMAD.IADD R13, R13, 0x1, -R4.reuse ;  /* 0x000000010d0dd824 */ /* 0x100fe200078e0a04 */
[----:B------:R-:W-:Y:S01]  /*3160*/  ISETP.GT.U32.AND P1, PT, R5, R12, PT ;  /* 0x0000000c0500720c */ /* 0x000fe20003f24070 */
[--C-:B------:R-:W-:Y:S01]  /*3170*/  @!P4 IMAD.IADD R87, R87, 0x1, -R4.reuse ;  /* 0x000000015757c824 */ /* 0x100fe200078e0a04 */
[----:B------:R-:W-:Y:S01]  /*3180*/  ISETP.GE.AND P5, PT, R64, RZ, PT ;  /* 0x000000ff4000720c */ /* 0x000fe20003fa6270 */
[--C-:B------:R-:W-:Y:S01]  /*3190*/  @!P0 IMAD.IADD R89, R89, 0x1, -R4.reuse ;  /* 0x0000000159598824 */ /* 0x100fe200078e0a04 */
[----:B------:R-:W-:Y:S01]  /*31a0*/  ISETP.GE.AND P4, PT, R66, RZ, PT ;  /* 0x000000ff4200720c */ /* 0x000fe20003f86270 */
[----:B------:R-:W-:Y:S01]  /*31b0*/  @!P6 IMAD.IADD R91, R91, 0x1, -R4 ;  /* 0x000000015b5be824 */ /* 0x000fe200078e0a04 */
[----:B------:R-:W-:Y:S01]  /*31c0*/  ISETP.GE.AND P0, PT, R68, RZ, PT ;  /* 0x000000ff4400720c */ /* 0x000fe20003f06270 */
[----:B------:R-:W-:Y:S01]  /*31d0*/  IMAD.MOV.U32 R62, RZ, RZ, R73 ;  /* 0x000000ffff3e7224 */ /* 0x000fe200078e0049 */
[----:B------:R-:W-:Y:S01]  /*31e0*/  ISETP.GE.AND P6, PT, R70, RZ, PT ;  /* 0x000000ff4600720c */ /* 0x000fe20003fc6270 */
[----:B------:R-:W-:Y:S01]  /*31f0*/  @!P3 IMAD.MOV R75, RZ, RZ, -R75 ;  /* 0x000000ffff4bb224 */ /* 0x000fe200078e0a4b */
[C---:B------:R-:W-:Y:S01]  /*3200*/  ISETP.GT.U32.AND P3, PT, R4.reuse, R13, PT ;  /* 0x0000000d0400720c */ /* 0x040fe20003f64070 */
[----:B------:R-:W-:Y:S01]  /*3210*/  @!P2 IMAD.MOV R62, RZ, RZ, -R62 ;  /* 0x000000ffff3ea224 */ /* 0x000fe200078e0a3e */
[----:B------:R-:W-:Y:S01]  /*3220*/  ISETP.GT.U32.AND P2, PT, R4, R85, PT ;  /* 0x000000550400720c */ /* 0x000fe20003f44070 */
[----:B------:R-:W-:Y:S01]  /*3230*/  @!P1 IMAD.IADD R12, R12, 0x1, -R5 ;  /* 0x000000010c0c9824 */ /* 0x000fe200078e0a05 */
[----:B------:R-:W-:Y:S01]  /*3240*/  LOP3.LUT R73, RZ, R153, RZ, 0x33, !PT ;  /* 0x00000099ff497212 */ /* 0x000fe200078e33ff */
[----:B------:R-:W-:Y:S01]  /*3250*/  @!P5 IMAD.MOV R77, RZ, RZ, -R77 ;  /* 0x000000ffff4dd224 */ /* 0x000fe200078e0a4d */
[C---:B------:R-:W-:Y:S01]  /*3260*/  ISETP.GT.U32.AND P5, PT, R4.reuse, R91, PT ;  /* 0x0000005b0400720c */ /* 0x040fe20003fa4070 */
[----:B------:R-:W-:Y:S01]  /*3270*/  @!P4 IMAD.MOV R79, RZ, RZ, -R79 ;  /* 0x000000ffff4fc224 */ /* 0x000fe200078e0a4f */
[C---:B------:R-:W-:Y:S01]  /*3280*/  ISETP.GT.U32.AND P4, PT, R4.reuse, R87, PT ;  /* 0x000000570400720c */ /* 0x040fe20003f84070 */
[----:B------:R-:W-:Y:S01]  /*3290*/  @!P0 IMAD.MOV R81, RZ, RZ, -R81 ;  /* 0x000000ffff518224 */ /* 0x000fe200078e0a51 */
[C---:B------:R-:W-:Y:S01]  /*32a0*/  ISETP.GT.U32.AND P0, PT, R4.reuse, R89, PT ;  /* 0x000000590400720c */ /* 0x040fe20003f04070 */
[----:B------:R-:W-:Y:S01]  /*32b0*/  @!P6 IMAD.MOV R83, RZ, RZ, -R83 ;  /* 0x000000ffff53e224 */ /* 0x000fe200078e0a53 */
[----:B------:R-:W-:Y:S01]  /*32c0*/  ISETP.GT.U32.AND P6, PT, R4, R35, PT ;  /* 0x000000230400720c */ /* 0x000fe20003fc4070 */
[--C-:B------:R-:W-:Y:S01]  /*32d0*/  @!P3 IMAD.IADD R13, R13, 0x1, -R4.reuse ;  /* 0x000000010d0db824 */ /* 0x100fe200078e0a04 */
[----:B------:R-:W-:Y:S01]  /*32e0*/  ISETP.GT.U32.AND P1, PT, R5, R12, PT ;  /* 0x0000000c0500720c */ /* 0x000fe20003f24070 */
[--C-:B------:R-:W-:Y:S01]  /*32f0*/  @!P2 IMAD.IADD R85, R85, 0x1, -R4.reuse ;  /* 0x000000015555a824 */ /* 0x100fe200078e0a04 */
[----:B------:R-:W-:Y:S01]  /*3300*/  ISETP.GE.AND P3, PT, R74, RZ, PT ;  /* 0x000000ff4a00720c */ /* 0x000fe20003f66270 */
[----:B------:R-:W-:Y:S01]  /*3310*/  IMAD.SHL.U32 R7, R3, 0x200, RZ ;  /* 0x0000020003077824 */ /* 0x000fe200078e00ff */
[----:B------:R-:W-:Y:S01]  /*3320*/  ISETP.GE.AND P2, PT, R72, RZ, PT ;  /* 0x000000ff4800720c */ /* 0x000fe20003f46270 */
[--C-:B------:R-:W-:Y:S01]  /*3330*/  @!P5 IMAD.IADD R91, R91, 0x1, -R4.reuse ;  /* 0x000000015b5bd824 */ /* 0x100fe200078e0a04 */
[----:B------:R-:W-:Y:S01]  /*3340*/  ISETP.GE.AND P5, PT, R80, RZ, PT ;  /* 0x000000ff5000720c */ /* 0x000fe20003fa6270 */
[--C-:B------:R-:W-:Y:S01]  /*3350*/  @!P4 IMAD.IADD R87, R87, 0x1, -R4.reuse ;  /* 0x000000015757c824 */ /* 0x100fe200078e0a04 */
[----:B-1----:R-:W-:Y:S01]  /*3360*/  LOP3.LUT R2, R6, 0x4000, R7, 0xf8, !PT ;  /* 0x0000400006027812 */ /* 0x002fe200078ef807 */
[--C-:B------:R-:W-:Y:S01]  /*3370*/  @!P0 IMAD.IADD R89, R89, 0x1, -R4.reuse ;  /* 0x0000000159598824 */ /* 0x100fe200078e0a04 */
[----:B------:R-:W1:Y:S01]  /*3380*/  LDC.64 R6, c[0x0][0x238] ;  /* 0x00008e00ff067b82 */ /* 0x000e620000000a00 */
[----:B------:R-:W-:Y:S01]  /*3390*/  @!P6 IMAD.IADD R35, R35, 0x1, -R4 ;  /* 0x000000012323e824 */ /* 0x000fe200078e0a04 */
[----:B------:R-:W-:Y:S01]  /*33a0*/  ISETP.GE.AND P4, PT, R76, RZ, PT ;  /* 0x000000ff4c00720c */ /* 0x000fe20003f86270 */
[----:B------:R-:W-:Y:S01]  /*33b0*/  @!P1 IMAD.IADD R12, R12, 0x1, -R5 ;  /* 0x000000010c0c9824 */ /* 0x000fe200078e0a05 */
[----:B------:R-:W-:Y:S01]  /*33c0*/  STL [R1+0x48], R2 ;  /* 0x0000480201007387 */ /* 0x000fe20000100800 */
[----:B------:R-:W-:Y:S01]  /*33d0*/  IMAD.MOV.U32 R70, RZ, RZ, R13 ;  /* 0x000000ffff467224 */ /* 0x000fe200078e000d */
[----:B------:R-:W-:Y:S01]  /*33e0*/  ISETP.NE.AND P1, PT, R153, RZ, PT ;  /* 0x000000ff9900720c */ /* 0x000fe20003f25270 */
[----:B------:R-:W-:Y:S01]  /*33f0*/  @!P2 IMAD.MOV R85, RZ, RZ, -R85 ;  /* 0x000000ffff55a224 */ /* 0x000fe200078e0a55 */
[----:B------:R-:W2:Y:S01]  /*3400*/  LDC.64 R4, c[0x0][0x230] ;  /* 0x00008c00ff047b82 */ /* 0x000ea20000000a00 */
[----:B------:R-:W-:Y:S01]  /*3410*/  @!P3 IMAD.MOV R70, RZ, RZ, -R70 ;  /* 0x000000ffff46b224 */ /* 0x000fe200078e0a46 */
[----:B------:R-:W-:Y:S01]  /*3420*/  ISETP.GE.AND P3, PT, R0, RZ, PT ;  /* 0x000000ff0000720c */ /* 0x000fe20003f66270 */
[----:B------:R-:W-:Y:S01]  /*3430*/  IMAD.MOV.U32 R76, RZ, RZ, R12 ;  /* 0x000000ffff4c7224 */ /* 0x000fe200078e000c */
[----:B------:R-:W-:Y:S01]  /*3440*/  ISETP.NE.AND P2, PT, R152, RZ, PT ;  /* 0x000000ff9800720c */ /* 0x000fe20003f45270 */
[----:B------:R3:W-:Y:S01]  /*3450*/  STL [R1+0x2b0], R0 ;  /* 0x0002b00001007387 */ /* 0x0007e20000100800 */
[C---:B------:R-:W-:Y:S01]  /*3460*/  SEL R10, R73.reuse, R10, !P1 ;  /* 0x0000000a490a7207 */ /* 0x040fe20004800000 */
[----:B------:R-:W-:Y:S01]  /*3470*/  IMAD.MOV.U32 R74, RZ, RZ, R35 ;  /* 0x000000ffff4a7224 */ /* 0x000fe200078e0023 */
[C---:B------:R-:W-:Y:S01]  /*3480*/  SEL R12, R73.reuse, R8, !P1 ;  /* 0x00000008490c7207 */ /* 0x040fe20004800000 */
[----:B------:R-:W-:Y:S01]  /*3490*/  @!P4 IMAD.MOV R87, RZ, RZ, -R87 ;  /* 0x000000ffff57c224 */ /* 0x000fe200078e0a57 */
[C---:B------:R-:W-:Y:S01]  /*34a0*/  SEL R11, R73.reuse, R11, !P1 ;  /* 0x0000000b490b7207 */ /* 0x040fe20004800000 */
[----:B------:R-:W-:Y:S01]  /*34b0*/  @!P5 IMAD.MOV R91, RZ, RZ, -R91 ;  /* 0x000000ffff5bd224 */ /* 0x000fe200078e0a5b */
[----:B------:R-:W-:-:S02]  /*34c0*/  SEL R14, R73, R14, !P1 ;  /* 0x0000000e490e7207 */ /* 0x000fc40004800000 */
[----:B------:R-:W-:Y:S01]  /*34d0*/  SEL R15, R73, R15, !P1 ;  /* 0x0000000f490f7207 */ /* 0x000fe20004800000 */
[----:B------:R-:W-:Y:S01]  /*34e0*/  @!P3 IMAD.MOV R76, RZ, RZ, -R76 ;  /* 0x000000ffff4cb224 */ /* 0x000fe200078e0a4c */
[----:B---3--:R-:W-:Y:S01]  /*34f0*/  LOP3.LUT R0, R3, 0x3f, RZ, 0xc0, !PT ;  /* 0x0000003f03007812 */ /* 0x008fe200078ec0ff */
[C---:B-1----:R-:W-:Y:S01]  /*3500*/  IMAD.SHL.U32 R201, R6.reuse, 0x4, RZ ;  /* 0x0000000406c97824 */ /* 0x042fe200078e00ff */
[----:B------:R-:W-:Y:S01]  /*3510*/  @!P2 LOP3.LUT R76, RZ, R152, RZ, 0x33, !PT ;  /* 0x00000098ff4ca212 */ /* 0x000fe200078e33ff */
[C---:B------:R-:W-:Y:S01]  /*3520*/  IMAD.SHL.U32 R211, R6.reuse, 0x2, RZ ;  /* 0x0000000206d37824 */ /* 0x040fe200078e00ff */
[C---:B------:R-:W-:Y:S01]  /*3530*/  SEL R13, R73.reuse, R16, !P1 ;  /* 0x00000010490d7207 */ /* 0x040fe20004800000 */
[C---:B------:R-:W-:Y:S01]  /*3540*/  IMAD R210, R6.reuse, 0x3, RZ ;  /* 0x0000000306d27824 */ /* 0x040fe200078e02ff */
[C---:B------:R-:W-:Y:S01]  /*3550*/  SEL R17, R73.reuse, R17, !P1 ;  /* 0x0000001149117207 */ /* 0x040fe20004800000 */
[----:B------:R-:W-:Y:S01]  /*3560*/  IMAD R185, R6, 0xc, RZ ;  /* 0x0000000c06b97824 */ /* 0x000fe200078e02ff */
[C---:B------:R-:W-:Y:S01]  /*3570*/  SEL R18, R73.reuse, R18, !P1 ;  /* 0x0000001249127207 */ /* 0x040fe20004800000 */
[----:B--2---:R-:W-:Y:S01]  /*3580*/  IMAD R212, R76, R5, RZ ;  /* 0x000000054cd47224 */ /* 0x004fe200078e02ff */
[C---:B------:R-:W-:Y:S01]  /*3590*/  SEL R19, R73.reuse, R19, !P1 ;  /* 0x0000001349137207 */ /* 0x040fe20004800000 */
[C---:B------:R-:W-:Y:S01]  /*35a0*/  VIADD R251, R4.reuse, 0x3f ;  /* 0x0000003f04fb7836 */ /* 0x040fe20000000000 */
[C---:B------:R-:W-:Y:S01]  /*35b0*/  SEL R20, R73.reuse, R20, !P1 ;  /* 0x0000001449147207 */ /* 0x040fe20004800000 */
[----:B------:R-:W-:Y:S01]  /*35c0*/  VIADD R5, R4, 0xfffffffb ;  /* 0xfffffffb04057836 */ /* 0x000fe20000000000 */
[C---:B------:R-:W-:Y:S01]  /*35d0*/  SEL R21, R73.reuse, R21, !P1 ;  /* 0x0000001549157207 */ /* 0x040fe20004800000 */
[C---:B------:R-:W-:Y:S01]  /*35e0*/  IMAD R200, R6.reuse, 0x5, RZ ;  /* 0x0000000506c87824 */ /* 0x040fe200078e02ff */
[----:B------:R-:W-:Y:S01]  /*35f0*/  STL [R1+0x2e4], R251 ;  /* 0x0002e4fb01007387 */ /* 0x000fe20000100800 */
[C---:B------:R-:W-:Y:S01]  /*3600*/  IMAD R199, R6.reuse, 0x6, RZ ;  /* 0x0000000606c77824 */ /* 0x040fe200078e02ff */
        /* <DEDUP_REMOVED lines=9> */
[C---:B------:R-:W-:Y:S01]  /*36a0*/  IMAD.SHL.U32 R197, R6.reuse, 0x8, RZ ;  /* 0x0000000806c57824 */ /* 0x040fe200078e00ff */
        /* <DEDUP_REMOVED lines=48> */
[----:B------:R1:W-:Y:S01]  /*39b0*/  STL [R1+0x174], R2 ;  /* 0x0001740201007387 */ /* 0x0003e20000100800 */
        /* <DEDUP_REMOVED lines=10> */
[C---:B-1----:R-:W-:Y:S01]  /*3a60*/  IMAD R2, R6.reuse, 0x16, RZ ;  /* 0x0000001606027824 */ /* 0x042fe200078e02ff */
[----:B------:R-:W-:Y:S01]  /*3a70*/  STL [R1+0x308], R163 ;  /* 0x000308a301007387 */ /* 0x000fe20000100800 */
[C---:B------:R-:W-:Y:S01]  /*3a80*/  IMAD R239, R6.reuse, 0x1e, RZ ;  /* 0x0000001e06ef7824 */ /* 0x040fe200078e02ff */
[C---:B------:R-:W-:Y:S01]  /*3a90*/  SEL R40, R73.reuse, R41, !P1 ;  /* 0x0000002949287207 */ /* 0x040fe20004800000 */
[C---:B------:R-:W-:Y:S01]  /*3aa0*/  IMAD R237, R6.reuse, 0x1f, RZ ;  /* 0x0000001f06ed7824 */ /* 0x040fe200078e02ff */
[----:B------:R-:W-:Y:S01]  /*3ab0*/  STL [R1+0x234], R198 ;  /* 0x000234c601007387 */ /* 0x000fe20000100800 */
[C---:B------:R-:W-:Y:S01]  /*3ac0*/  IMAD.SHL.U32 R235, R6.reuse, 0x20, RZ ;  /* 0x0000002006eb7824 */ /* 0x040fe200078e00ff */
        /* <DEDUP_REMOVED lines=39> */
[----:B------:R-:W-:Y:S01]  /*3d40*/  IMAD R244, R6, 0x3a, RZ ;  /* 0x0000003a06f47824 */ /* 0x000fe200078e02ff */
[----:B------:R-:W-:Y:S01]  /*3d50*/  ISETP.GE.AND P0, PT, R78, RZ, PT ;  /* 0x000000ff4e00720c */ /* 0x000fe20003f06270 */
[----:B------:R-:W-:Y:S01]  /*3d60*/  IMAD R252, R0, R7, RZ ;  /* 0x0000000700fc7224 */ /* 0x000fe200078e02ff */
[----:B------:R2:W-:Y:S01]  /*3d70*/  STL [R1+0x320], R195 ;  /* 0x000320c301007387 */ /* 0x0005e20000100800 */
[----:B------:R-:W-:Y:S01]  /*3d80*/  IMAD R243, R6, 0x3b, RZ ;  /* 0x0000003b06f37824 */ /* 0x000fe200078e02ff */
[----:B------:R-:W-:Y:S01]  /*3d90*/  ISETP.GE.AND P6, PT, R60, RZ, PT ;  /* 0x000000ff3c00720c */ /* 0x000fe20003fc6270 */
[----:B------:R-:W-:Y:S01]  /*3da0*/  IMAD R0, R6, 0x3d, RZ ;  /* 0x0000003d06007824 */ /* 0x000fe200078e02ff */
[----:B------:R-:W-:Y:S01]  /*3db0*/  STL [R1+0x224], R194 ;  /* 0x000224c201007387 */ /* 0x000fe20000100800 */
[----:B------:R-:W-:Y:S01]  /*3dc0*/  IMAD R22, R22, UR5, RZ ;  /* 0x0000000516167c24 */ /* 0x000fe2000f8e02ff */
[----:B------:R-:W-:Y:S01]  /*3dd0*/  SEL R51, R73, R53, !P1 ;  /* 0x0000003549337207 */ /* 0x000fe20004800000 */
[----:B------:R-:W-:Y:S01]  /*3de0*/  IMAD R23, R23, UR5, RZ ;  /* 0x0000000517177c24 */ /* 0x000fe2000f8e02ff */
[----:B------:R3:W-:Y:S01]  /*3df0*/  STL [R1+0x324], R194 ;  /* 0x000324c201007387 */ /* 0x0007e20000100800 */
[----:B-1----:R-:W-:Y:S01]  /*3e00*/  IMAD R219, R32, UR5, RZ ;  /* 0x0000000520db7c24 */ /* 0x002fe2000f8e02ff */
[----:B------:R-:W-:Y:S01]  /*3e10*/  SEL R52, R73, R55, !P1 ;  /* 0x0000003749347207 */ /* 0x000fe20004800000 */
[----:B--2---:R-:W-:Y:S01]  /*3e20*/  IMAD R195, R31, UR5, RZ ;  /* 0x000000051fc37c24 */ /* 0x004fe2000f8e02ff */
[----:B------:R-:W-:Y:S01]  /*3e30*/  STL [R1+0x168], R203 ;  /* 0x000168cb01007387 */ /* 0x000fe20000100800 */
[----:B------:R-:W-:Y:S01]  /*3e40*/  IMAD R196, R33, UR5, RZ ;  /* 0x0000000521c47c24 */ /* 0x000fe2000f8e02ff */
[----:B------:R-:W-:Y:S01]  /*3e50*/  SEL R53, R73, R57, !P1 ;  /* 0x0000003949357207 */ /* 0x000fe20004800000 */
[----:B------:R-:W-:Y:S01]  /*3e60*/  IMAD R197, R34, UR5, RZ ;  /* 0x0000000522c57c24 */ /* 0x000fe2000f8e02ff */
[----:B------:R1:W-:Y:S01]  /*3e70*/  STL [R1+0x328], R203 ;  /* 0x000328cb01007387 */ /* 0x0003e20000100800 */
[----:B------:R-:W-:Y:S01]  /*3e80*/  IMAD R241, R35, UR5, RZ ;  /* 0x0000000523f17c24 */ /* 0x000fe2000f8e02ff */
[C---:B------:R-:W-:Y:S01]  /*3e90*/  SEL R54, R73.reuse, R59, !P1 ;  /* 0x0000003b49367207 */ /* 0x040fe20004800000 */
[----:B---3--:R-:W-:Y:S01]  /*3ea0*/  IMAD R194, R30, UR5, RZ ;  /* 0x000000051ec27c24 */ /* 0x008fe2000f8e02ff */
[----:B------:R-:W-:Y:S01]  /*3eb0*/  STL [R1+0x164], R187 ;  /* 0x000164bb01007387 */ /* 0x000fe20000100800 */
[----:B------:R-:W-:Y:S01]  /*3ec0*/  IMAD R198, R36, UR5, RZ ;  /* 0x0000000524c67c24 */ /* 0x000fe2000f8e02ff */
[----:B------:R-:W-:Y:S01]  /*3ed0*/  SEL R55, R73, R61, !P1 ;  /* 0x0000003d49377207 */ /* 0x000fe20004800000 */
[----:B------:R-:W-:Y:S01]  /*3ee0*/  IMAD R163, R37, UR5, RZ ;  /* 0x0000000525a37c24 */ /* 0x000fe2000f8e02ff */
[----:B------:R2:W-:Y:S01]  /*3ef0*/  STL [R1+0x32c], R187 ;  /* 0x00032cbb01007387 */ /* 0x0005e20000100800 */
[----:B------:R-:W-:Y:S01]  /*3f00*/  IMAD R199, R38, UR5, RZ ;  /* 0x0000000526c77c24 */ /* 0x000fe2000f8e02ff */
[----:B------:R-:W-:Y:S01]  /*3f10*/  SEL R56, R73, R63, !P1 ;  /* 0x0000003f49387207 */ /* 0x000fe20004800000 */
[----:B-1----:R-:W-:Y:S01]  /*3f20*/  IMAD R203, R29, UR5, RZ ;  /* 0x000000051dcb7c24 */ /* 0x002fe2000f8e02ff */
[----:B------:R-:W-:Y:S01]  /*3f30*/  STL [R1+0x220], R184 ;  /* 0x000220b801007387 */ /* 0x000fe20000100800 */
[----:B------:R-:W-:Y:S01]  /*3f40*/  IMAD R200, R39, UR5, RZ ;  /* 0x0000000527c87c24 */ /* 0x000fe2000f8e02ff */
[----:B------:R-:W-:Y:S01]  /*3f50*/  SEL R57, R73, R65, !P1 ;  /* 0x0000004149397207 */ /* 0x000fe20004800000 */
[----:B------:R-:W-:Y:S01]  /*3f60*/  IMAD R185, R40, UR5, RZ ;  /* 0x0000000528b97c24 */ /* 0x000fe2000f8e02ff */
[----:B------:R1:W-:Y:S01]  /*3f70*/  STL [R1+0x330], R184 ;  /* 0x000330b801007387 */ /* 0x0003e20000100800 */
[----:B------:R-:W-:Y:S01]  /*3f80*/  IMAD R210, R41, UR5, RZ ;  /* 0x0000000529d27c24 */ /* 0x000fe2000f8e02ff */
[C---:B------:R-:W-:Y:S01]  /*3f90*/  SEL R58, R73.reuse, R58, !P1 ;  /* 0x0000003a493a7207 */ /* 0x040fe20004800000 */
[----:B--2---:R-:W-:Y:S01]  /*3fa0*/  IMAD R187, R28, UR5, RZ ;  /* 0x000000051cbb7c24 */ /* 0x004fe2000f8e02ff */
        /* <DEDUP_REMOVED lines=10> */
[C---:B------:R-:W-:Y:S01]  /*4050*/  SEL R61, R73.reuse, R71, !P1 ;  /* 0x00000047493d7207 */ /* 0x040fe20004800000 */
[----:B------:R-:W-:Y:S01]  /*4060*/  IMAD R251, R48, UR5, RZ ;  /* 0x0000000530fb7c24 */ /* 0x000fe2000f8e02ff */
[----:B------:R1:W-:Y:S01]  /*4070*/  STL [R1+0x338], R183 ;  /* 0x000338b701007387 */ /* 0x0003e20000100800 */
[C---:B------:R-:W-:Y:S01]  /*4080*/  SEL R62, R73.reuse, R62, !P1 ;  /* 0x0000003e493e7207 */ /* 0x040fe20004800000 */
[----:B--2---:R-:W-:Y:S01]  /*4090*/  IMAD R171, R26, UR5, RZ ;  /* 0x000000051aab7c24 */ /* 0x004fe2000f8e02ff */
[C---:B------:R-:W-:Y:S01]  /*40a0*/  SEL R63, R73.reuse, R75, !P1 ;  /* 0x0000004b493f7207 */ /* 0x040fe20004800000 */
[----:B------:R-:W-:Y:S01]  /*40b0*/  STL [R1+0x15c], R155 ;  /* 0x00015c9b01007387 */ /* 0x000fe20000100800 */
[----:B------:R-:W-:Y:S01]  /*40c0*/  @!P0 IMAD.MOV R89, RZ, RZ, -R89 ;  /* 0x000000ffff598224 */ /* 0x000fe200078e0a59 */
[C---:B------:R-:W-:Y:S01]  /*40d0*/  SEL R64, R73.reuse, R77, !P1 ;  /* 0x0000004d49407207 */ /* 0x040fe20004800000 */
[----:B------:R-:W-:Y:S01]  /*40e0*/  @!P6 IMAD.MOV R74, RZ, RZ, -R74 ;  /* 0x000000ffff4ae224 */ /* 0x000fe200078e0a4a */
[----:B------:R2:W-:Y:S01]  /*40f0*/  STL [R1+0x33c], R155 ;  /* 0x00033c9b01007387 */ /* 0x0005e20000100800 */
[----:B------:R-:W-:Y:S01]  /*4100*/  VIADD R16, R4, 0xffffffff ;  /* 0xffffffff04107836 */ /* 0x000fe20000000000 */
[----:B------:R-:W-:Y:S01]  /*4110*/  SEL R65, R73, R79, !P1 ;  /* 0x0000004f49417207 */ /* 0x000fe20004800000 */
[----:B-1----:R-:W-:Y:S01]  /*4120*/  IMAD R183, R25, UR5, RZ ;  /* 0x0000000519b77c24 */ /* 0x002fe2000f8e02ff */
[----:B------:R-:W-:Y:S01]  /*4130*/  STL [R1+0x218], R181 ;  /* 0x000218b501007387 */ /* 0x000fe20000100800 */
[----:B------:R-:W-:Y:S01]  /*4140*/  IMAD R233, R60, UR5, RZ ;  /* 0x000000053ce97c24 */ /* 0x000fe2000f8e02ff */
[----:B------:R-:W-:Y:S01]  /*4150*/  SEL R66, R73, R81, !P1 ;  /* 0x0000005149427207 */ /* 0x000fe20004800000 */
[----:B------:R-:W-:Y:S01]  /*4160*/  IMAD R232, R61, UR5, RZ ;  /* 0x000000053de87c24 */ /* 0x000fe2000f8e02ff */
[----:B------:R-:W-:Y:S01]  /*4170*/  STL [R1+0x158], R246 ;  /* 0x000158f601007387 */ /* 0x000fe20000100800 */
[C---:B------:R-:W-:Y:S01]  /*4180*/  SEL R67, R73.reuse, R83, !P1 ;  /* 0x0000005349437207 */ /* 0x040fe20004800000 */
[----:B--2---:R-:W-:Y:S01]  /*4190*/  IMAD R155, R24, UR5, RZ ;  /* 0x00000005189b7c24 */ /* 0x004fe2000f8e02ff */
[C---:B------:R-:W-:Y:S01]  /*41a0*/  SEL R68, R73.reuse, R85, !P1 ;  /* 0x0000005549447207 */ /* 0x040fe20004800000 */
[----:B------:R1:W-:Y:S01]  /*41b0*/  STL [R1+0x350], R246 ;  /* 0x000350f601007387 */ /* 0x0003e20000100800 */
[----:B------:R-:W-:Y:S01]  /*41c0*/  IMAD R231, R62, UR5, RZ ;  /* 0x000000053ee77c24 */ /* 0x000fe2000f8e02ff */
[----:B------:R-:W-:Y:S01]  /*41d0*/  SEL R69, R73, R70, !P1 ;  /* 0x0000004649457207 */ /* 0x000fe20004800000 */
[----:B------:R-:W-:Y:S01]  /*41e0*/  IMAD R230, R63, UR5, RZ ;  /* 0x000000053fe67c24 */ /* 0x000fe2000f8e02ff */
[----:B------:R2:W-:Y:S01]  /*41f0*/  STL [R1+0x360], R182 ;  /* 0x000360b601007387 */ /* 0x0005e20000100800 */
[C---:B------:R-:W-:Y:S01]  /*4200*/  SEL R70, R73.reuse, R87, !P1 ;  /* 0x0000005749467207 */ /* 0x040fe20004800000 */
[----:B------:R-:W-:Y:S01]  /*4210*/  IMAD R229, R64, UR5, RZ ;  /* 0x0000000540e57c24 */ /* 0x000fe2000f8e02ff */
[C---:B------:R-:W-:Y:S01]  /*4220*/  SEL R71, R73.reuse, R89, !P1 ;  /* 0x0000005949477207 */ /* 0x040fe20004800000 */
[----:B------:R-:W-:Y:S01]  /*4230*/  STL [R1+0x214], R179 ;  /* 0x000214b301007387 */ /* 0x000fe20000100800 */
[----:B------:R-:W-:Y:S01]  /*4240*/  SEL R72, R73, R91, !P1 ;  /* 0x0000005b49487207 */ /* 0x000fe20004800000 */
[----:B-1----:R-:W-:Y:S01]  /*4250*/  IMAD R246, R21, UR5, RZ ;  /* 0x0000000515f67c24 */ /* 0x002fe2000f8e02ff */
[C---:B------:R-:W-:Y:S01]  /*4260*/  SEL R8, R73.reuse, R74, !P1 ;  /* 0x0000004a49087207 */ /* 0x040fe20004800000 */
[----:B------:R-:W-:Y:S01]  /*4270*/  STL [R1+0x154], R242 ;  /* 0x000154f201007387 */ /* 0x000fe20000100800 */
[----:B------:R-:W-:Y:S01]  /*4280*/  IMAD R21, R50, UR5, RZ ;  /* 0x0000000532157c24 */ /* 0x000fe2000f8e02ff */
[----:B------:R-:W-:Y:S01]  /*4290*/  SEL R9, R73, R9, !P1 ;  /* 0x0000000949097207 */ /* 0x000fe20004800000 */
[----:B--2---:R-:W-:Y:S01]  /*42a0*/  IMAD R182, R20, UR5, RZ ;  /* 0x0000000514b67c24 */ /* 0x004fe2000f8e02ff */
[----:B------:R1:W-:Y:S01]  /*42b0*/  STL [R1+0x364], R242 ;  /* 0x000364f201007387 */ /* 0x0003e20000100800 */
[----:B------:R-:W-:Y:S01]  /*42c0*/  IMAD R20, R51, UR5, RZ ;  /* 0x0000000533147c24 */ /* 0x000fe2000f8e02ff */
[----:B------:R-:W-:Y:S01]  /*42d0*/  ISETP.GE.U32.AND P5, PT, R16, 0x7fffffc0, PT ;  /* 0x7fffffc01000780c */ /* 0x000fe20003fa6070 */
[----:B------:R-:W-:Y:S01]  /*42e0*/  IMAD R228, R65, UR5, RZ ;  /* 0x0000000541e47c24 */ /* 0x000fe2000f8e02ff */
[----:B------:R-:W-:Y:S01]  /*42f0*/  STL [R1+0x210], R169 ;  /* 0x000210a901007387 */ /* 0x000fe20000100800 */
[----:B------:R-:W-:-:S02]  /*4300*/  IMAD R227, R66, UR5, RZ ;  /* 0x0000000542e37c24 */ /* 0x000fc4000f8e02ff */
[----:B------:R-:W-:Y:S01]  /*4310*/  IMAD R226, R67, UR5, RZ ;  /* 0x0000000543e27c24 */ /* 0x000fe2000f8e02ff */
[----:B------:R2:W-:Y:S01]  /*4320*/  STL.64 [R1+0x340], R180 ;  /* 0x000340b401007387 */ /* 0x0005e20000100a00 */
[----:B------:R-:W-:Y:S02]  /*4330*/  VIADD R73, R4, 0xfffffffe ;  /* 0xfffffffe04497836 */ /* 0x000fe40000000000 */
[----:B-1----:R-:W-:Y:S01]  /*4340*/  IMAD R242, R19, UR5, RZ ;  /* 0x0000000513f27c24 */ /* 0x002fe2000f8e02ff */
[----:B------:R-:W-:Y:S01]  /*4350*/  STL.64 [R1+0x348], R178 ;  /* 0x000348b201007387 */ /* 0x000fe20000100a00 */
[----:B------:R-:W-:Y:S01]  /*4360*/  IMAD R19, R52, UR5, RZ ;  /* 0x0000000534137c24 */ /* 0x000fe2000f8e02ff */
[----:B------:R-:W-:Y:S01]  /*4370*/  ISETP.GE.U32.AND P6, PT, R73, 0x7fffffbf, PT ;  /* 0x7fffffbf4900780c */ /* 0x000fe20003fc6070 */
[C---:B------:R-:W-:Y:S01]  /*4380*/  VIADD R74, R4.reuse, 0xfffffffd ;  /* 0xfffffffd044a7836 */ /* 0x040fe20000000000 */
[----:B------:R-:W-:Y:S01]  /*4390*/  STL [R1+0x20c], R167 ;  /* 0x00020ca701007387 */ /* 0x000fe20000100800 */
[----:B------:R-:W-:-:S02]  /*43a0*/  VIADD R75, R4, 0xfffffffc ;  /* 0xfffffffc044b7836 */ /* 0x000fc40000000000 */
[----:B------:R-:W-:Y:S01]  /*43b0*/  IMAD R217, R68, UR5, RZ ;  /* 0x0000000544d97c24 */ /* 0x000fe2000f8e02ff */
[----:B------:R1:W-:Y:S01]  /*43c0*/  STL [R1+0x368], R167 ;  /* 0x000368a701007387 */ /* 0x0003e20000100800 */
[----:B--2---:R-:W-:Y:S01]  /*43d0*/  IMAD R180, R10, UR5, RZ ;  /* 0x000000050ab47c24 */ /* 0x004fe2000f8e02ff */
[----:B------:R-:W-:Y:S01]  /*43e0*/  ISETP.GE.U32.AND P0, PT, R74, 0x7fffffbe, PT ;  /* 0x7fffffbe4a00780c */ /* 0x000fe20003f06070 */
[----:B------:R-:W-:Y:S01]  /*43f0*/  IMAD R10, R58, UR5, RZ ;  /* 0x000000053a0a7c24 */ /* 0x000fe2000f8e02ff */
[----:B------:R-:W-:Y:S01]  /*4400*/  STL.64 [R1+0x358], R168 ;  /* 0x000358a801007387 */ /* 0x000fe20000100a00 */
[----:B------:R-:W-:Y:S01]  /*4410*/  IMAD R216, R69, UR5, RZ ;  /* 0x0000000545d87c24 */ /* 0x000fe2000f8e02ff */
[----:B------:R-:W-:Y:S01]  /*4420*/  ISETP.GE.U32.AND P4, PT, R75, 0x7fffffbd, PT ;  /* 0x7fffffbd4b00780c */ /* 0x000fe20003f86070 */
[----:B------:R-:W-:Y:S01]  /*4430*/  IMAD R215, R70, UR5, RZ ;  /* 0x0000000546d77c24 */ /* 0x000fe2000f8e02ff */
[----:B------:R-:W-:Y:S01]  /*4440*/  STL [R1+0x208], R165 ;  /* 0x000208a501007387 */ /* 0x000fe20000100800 */
[----:B------:R-:W-:-:S02]  /*4450*/  IMAD R214, R71, UR5, RZ ;  /* 0x0000000547d67c24 */ /* 0x000fc4000f8e02ff */
[----:B-1----:R-:W-:Y:S01]  /*4460*/  IMAD R167, R18, UR5, RZ ;  /* 0x0000000512a77c24 */ /* 0x002fe2000f8e02ff */
[----:B------:R1:W-:Y:S01]  /*4470*/  STL [R1+0x36c], R165 ;  /* 0x00036ca501007387 */ /* 0x0003e20000100800 */
[----:B------:R-:W-:Y:S02]  /*4480*/  IMAD R18, R53, UR5, RZ ;  /* 0x0000000535127c24 */ /* 0x000fe4000f8e02ff */
[----:B------:R-:W-:Y:S01]  /*4490*/  IMAD R213, R72, UR5, RZ ;  /* 0x0000000548d57c24 */ /* 0x000fe2000f8e02ff */
[----:B------:R2:W-:Y:S01]  /*44a0*/  STL [R1+0x370], R166 ;  /* 0x000370a601007387 */ /* 0x0005e20000100800 */
[----:B------:R-:W-:Y:S02]  /*44b0*/  IMAD R8, R8, UR5, RZ ;  /* 0x0000000508087c24 */ /* 0x000fe4000f8e02ff */
[----:B------:R-:W-:Y:S01]  /*44c0*/  IMAD R9, R9, UR5, RZ ;  /* 0x0000000509097c24 */ /* 0x000fe2000f8e02ff */
[----:B------:R3:W-:Y:S01]  /*44d0*/  STL [R1+0x374], R164 ;  /* 0x000374a401007387 */ /* 0x0007e20000100800 */
[----:B------:R-:W-:-:S02]  /*44e0*/  IMAD R150, R6, 0x64, RZ ;  /* 0x0000006406967824 */ /* 0x000fc400078e02ff */
[----:B-1----:R-:W-:Y:S01]  /*44f0*/  IMAD R165, R17, UR5, RZ ;  /* 0x0000000511a57c24 */ /* 0x002fe2000f8e02ff */
[----:B------:R1:W-:Y:S01]  /*4500*/  STL [R1+0x200], R2 ;  /* 0x0002000201007387 */ /* 0x0003e20000100800 */
[----:B------:R-:W-:Y:S02]  /*4510*/  IMAD R17, R54, UR5, RZ ;  /* 0x0000000536117c24 */ /* 0x000fe4000f8e02ff */
[----:B--2---:R-:W-:Y:S01]  /*4520*/  IMAD R166, R13, UR5, RZ ;  /* 0x000000050da67c24 */ /* 0x004fe2000f8e02ff */
[----:B------:R-:W-:Y:S01]  /*4530*/  STL [R1+0x204], R153 ;  /* 0x0002049901007387 */ /* 0x000fe20000100800 */
[----:B------:R-:W-:Y:S02]  /*4540*/  IMAD R13, R42, UR5, RZ ;  /* 0x000000052a0d7c24 */ /* 0x000fe4000f8e02ff */
[----:B---3--:R-:W-:Y:S01]  /*4550*/  IMAD R164, R15, UR5, RZ ;  /* 0x000000050fa47c24 */ /* 0x008fe2000f8e02ff */
[----:B------:R2:W-:Y:S01]  /*4560*/  STL [R1+0x378], R153 ;  /* 0x0003789901007387 */ /* 0x0005e20000100800 */
[----:B------:R-:W-:-:S02]  /*4570*/  IMAD R15, R55, UR5, RZ ;  /* 0x00000005370f7c24 */ /* 0x000fc4000f8e02ff */
[C---:B-1----:R-:W-:Y:S01]  /*4580*/  IMAD R2, R6.reuse, 0x17, RZ ;  /* 0x0000001706027824 */ /* 0x042fe200078e02ff */
[----:B------:R1:W-:Y:S01]  /*4590*/  STL [R1+0x37c], R162 ;  /* 0x00037ca201007387 */ /* 0x0003e20000100800 */
[C---:B------:R-:W-:Y:S02]  /*45a0*/  IMAD R146, R6.reuse, 0x6c, RZ ;  /* 0x0000006c06927824 */ /* 0x040fe400078e02ff */
[C---:B------:R-:W-:Y:S01]  /*45b0*/  IMAD R136, R6.reuse, 0x70, RZ ;  /* 0x0000007006887824 */ /* 0x040fe200078e02ff */
[----:B------:R3:W-:Y:S01]  /*45c0*/  STL [R1+0x1fc], R2 ;  /* 0x0001fc0201007387 */ /* 0x0007e20000100800 */
[----:B------:R-:W-:Y:S02]  /*45d0*/  IMAD R120, R6, 0x78, RZ ;  /* 0x0000007806787824 */ /* 0x000fe400078e02ff */
[----:B--2---:R-:W-:Y:S01]  /*45e0*/  IMAD R153, R14, UR5, RZ ;  /* 0x000000050e997c24 */ /* 0x004fe2000f8e02ff */
[----:B------:R2:W-:Y:S01]  /*45f0*/  STL [R1+0x380], R152 ;  /* 0x0003809801007387 */ /* 0x0005e20000100800 */
[----:B------:R-:W-:-:S02]  /*4600*/  IMAD R14, R56, UR5, RZ ;  /* 0x00000005380e7c24 */ /* 0x000fc4000f8e02ff */
[----:B-1----:R-:W-:Y:S01]  /*4610*/  IMAD R162, R11, UR5, RZ ;  /* 0x000000050ba27c24 */ /* 0x002fe2000f8e02ff */
[----:B------:R1:W-:Y:S01]  /*4620*/  STL [R1+0x1f8], R3 ;  /* 0x0001f80301007387 */ /* 0x0003e20000100800 */
[----:B------:R-:W-:Y:S02]  /*4630*/  IMAD R11, R57, UR5, RZ ;  /* 0x00000005390b7c24 */ /* 0x000fe4000f8e02ff */
[C---:B---3--:R-:W-:Y:S02]  /*4640*/  IMAD R2, R6.reuse, 0x1a, RZ ;  /* 0x0000001a06027824 */ /* 0x048fe400078e02ff */
[----:B------:R-:W-:Y:S02]  /*4650*/  IMAD R148, R6, 0x68, RZ ;  /* 0x0000006806947824 */ /* 0x000fe400078e02ff */
[----:B--2---:R-:W-:Y:S01]  /*4660*/  IMAD R152, R12, UR5, RZ ;  /* 0x000000050c987c24 */ /* 0x004fe2000f8e02ff */
[----:B------:R2:W-:Y:S01]  /*4670*/  STL [R1+0x1f4], R2 ;  /* 0x0001f40201007387 */ /* 0x0005e20000100800 */
[----:B------:R-:W-:-:S02]  /*4680*/  IMAD R12, R43, UR5, RZ ;  /* 0x000000052b0c7c24 */ /* 0x000fc4000f8e02ff */
[----:B-1----:R-:W-:Y:S01]  /*4690*/  IMAD.SHL.U32 R3, R252, 0x4, RZ ;  /* 0x00000004fc037824 */ /* 0x002fe200078e00ff */
[----:B------:R-:W-:Y:S01]  /*46a0*/  STL [R1+0x1f0], R250 ;  /* 0x0001f0fa01007387 */ /* 0x000fe20000100800 */
[C---:B------:R-:W-:Y:S02]  /*46b0*/  IMAD R134, R6.reuse, 0x7c, RZ ;  /* 0x0000007c06867824 */ /* 0x040fe400078e02ff */
[----:B------:R-:W-:Y:S01]  /*46c0*/  IMAD R238, R6, 0x84, RZ ;  /* 0x0000008406ee7824 */ /* 0x000fe200078e02ff */
[----:B------:R-:W-:Y:S01]  /*46d0*/  STL [R1+0x1ec], R240 ;  /* 0x0001ecf001007387 */ /* 0x000fe20000100800 */
[----:B------:R-:W-:Y:S01]  /*46e0*/  IADD3 R16, P1, R3, UR10, RZ ;  /* 0x0000000a03107c10 */ /* 0x000fe2000ff3e0ff */
[----:B--2---:R-:W-:Y:S02]  /*46f0*/  IMAD R2, R49, UR5, RZ ;  /* 0x0000000531027c24 */ /* 0x004fe4000f8e02ff */
[----:B------:R-:W-:Y:S01]  /*4700*/  STL [R1+0x1e8], R239 ;  /* 0x0001e8ef01007387 */ /* 0x000fe20000100800 */
[----:B------:R-:W-:Y:S01]  /*4710*/  LEA.HI.X.SX32 R4, R252, UR11, 0x2, P1 ;  /* 0x0000000bfc047c11 */ /* 0x000fe200088f16ff */
[----:B------:R-:W-:Y:S01]  /*4720*/  IMAD R132, R6, 0x74, RZ ;  /* 0x0000007406847824 */ /* 0x000fe200078e02ff */
[-C--:B------:R-:W-:Y:S01]  /*4730*/  LEA R168, P1, R180, R16.reuse, 0x2 ;  /* 0x00000010b4a87211 */ /* 0x080fe200078210ff */
[----:B------:R-:W-:Y:S01]  /*4740*/  STL [R1+0x1e4], R237 ;  /* 0x0001e4ed01007387 */ /* 0x000fe20000100800 */
[----:B------:R-:W-:Y:S01]  /*4750*/  LEA R178, P3, R152, R16, 0x2 ;  /* 0x0000001098b27211 */ /* 0x000fe200078610ff */
[----:B------:R-:W-:Y:S01]  /*4760*/  IMAD R236, R6, 0x88, RZ ;  /* 0x0000008806ec7824 */ /* 0x000fe200078e02ff */
[-C--:B------:R-:W-:Y:S01]  /*4770*/  LEA.HI.X.SX32 R169, R180, R4.reuse, 0x2, P1 ;  /* 0x00000004b4a97211 */ /* 0x080fe200008f16ff */
[----:B------:R-:W-:Y:S01]  /*4780*/  STL [R1+0x1e0], R235 ;  /* 0x0001e0eb01007387 */ /* 0x000fe20000100800 */
[----:B------:R-:W-:Y:S01]  /*4790*/  LEA.HI.X.SX32 R179, R152, R4, 0x2, P3 ;  /* 0x0000000498b37211 */ /* 0x000fe200018f16ff */
[----:B------:R-:W-:-:S02]  /*47a0*/  IMAD R224, R6, 0x90, RZ ;  /* 0x0000009006e07824 */ /* 0x000fc400078e02ff */
[----:B------:R-:W-:Y:S01]  /*47b0*/  STL [R1+0x1dc], R225 ;  /* 0x0001dce101007387 */ /* 0x000fe20000100800 */
[C---:B------:R-:W-:Y:S02]  /*47c0*/  IMAD R222, R6.reuse, 0x94, RZ ;  /* 0x0000009406de7824 */ /* 0x040fe400078e02ff */
[C---:B------:R-:W-:Y:S01]  /*47d0*/  IMAD R218, R6.reuse, 0x9c, RZ ;  /* 0x0000009c06da7824 */ /* 0x040fe200078e02ff */
[----:B------:R-:W-:Y:S01]  /*47e0*/  STL [R1+0x1d8], R223 ;  /* 0x0001d8df01007387 */ /* 0x000fe20000100800 */
[C---:B------:R-:W-:Y:S02]  /*47f0*/  IMAD R234, R6.reuse, 0x8c, RZ ;  /* 0x0000008c06ea7824 */ /* 0x040fe400078e02ff */
[C---:B------:R-:W-:Y:S01]  /*4800*/  IMAD R208, R6.reuse, 0xa0, RZ ;  /* 0x000000a006d07824 */ /* 0x040fe200078e02ff */
[----:B------:R-:W-:Y:S01]  /*4810*/  STL [R1+0x1d4], R221 ;  /* 0x0001d4dd01007387 */ /* 0x000fe20000100800 */
[C---:B------:R-:W-:Y:S02]  /*4820*/  IMAD R204, R6.reuse, 0xa8, RZ ;  /* 0x000000a806cc7824 */ /* 0x040fe400078e02ff */
[C---:B------:R-:W-:Y:S01]  /*4830*/  IMAD R220, R6.reuse, 0x98, RZ ;  /* 0x0000009806dc7824 */ /* 0x040fe200078e02ff */
[----:B------:R-:W-:Y:S01]  /*4840*/  STL [R1+0x1d0], R209 ;  /* 0x0001d0d101007387 */ /* 0x000fe20000100800 */
[----:B------:R-:W-:-:S02]  /*4850*/  IMAD R202, R6, 0xac, RZ ;  /* 0x000000ac06ca7824 */ /* 0x000fc400078e02ff */
        /* <DEDUP_REMOVED lines=27> */
[----:B------:R-:W-:Y:S01]  /*4a10*/  IMAD R138, R6, 0xec, RZ ;  /* 0x000000ec068a7824 */ /* 0x000fe200078e02ff */
[----:B------:R-:W-:Y:S04]  /*4a20*/  STL [R1+0x1a8], R159 ;  /* 0x0001a89f01007387 */ /* 0x000fe80000100800 */
[----:B------:R-:W-:Y:S04]  /*4a30*/  STL [R1+0x1a4], R157 ;  /* 0x0001a49d01007387 */ /* 0x000fe80000100800 */
[----:B------:R-:W-:Y:S04]  /*4a40*/  STL [R1+0x1a0], R249 ;  /* 0x0001a0f901007387 */ /* 0x000fe80000100800 */
[----:B------:R-:W-:Y:S04]  /*4a50*/  STL [R1+0x19c], R248 ;  /* 0x00019cf801007387 */ /* 0x000fe80000100800 */
[----:B------:R1:W-:Y:S04]  /*4a60*/  STL [R1+0x2ac], R7 ;  /* 0x0002ac0701007387 */ /* 0x0003e80000100800 */
[----:B------:R-:W-:Y:S04]  /*4a70*/  STL [R1+0x198], R247 ;  /* 0x000198f701007387 */ /* 0x000fe80000100800 */
[----:B------:R-:W-:Y:S01]  /*4a80*/  STL [R1+0x194], R245 ;  /* 0x000194f501007387 */ /* 0x000fe20000100800 */
[----:B-1----:R-:W-:-:S03]  /*4a90*/  IMAD R7, R59, UR5, RZ ;  /* 0x000000053b077c24 */ /* 0x002fc6000f8e02ff */
[----:B------:R-:W-:Y:S04]  /*4aa0*/  STL [R1+0x190], R244 ;  /* 0x000190f401007387 */ /* 0x000fe80000100800 */
[----:B------:R-:W-:Y:S04]  /*4ab0*/  STL [R1+0x18c], R243 ;  /* 0x00018cf301007387 */ /* 0x000fe80000100800 */
[----:B------:R-:W-:Y:S04]  /*4ac0*/  STL [R1+0x188], R0 ;  /* 0x0001880001007387 */ /* 0x000fe80000100800 */
[----:B------:R1:W-:Y:S04]  /*4ad0*/  STL [R1+0x268], R180 ;  /* 0x000268b401007387 */ /* 0x0003e80000100800 */
[----:B------:R2:W-:Y:S04]  /*4ae0*/  STL [R1+0x264], R152 ;  /* 0x0002649801007387 */ /* 0x0005e80000100800 */
[----:B------:R-:W-:Y:S01]  /*4af0*/  STL [R1+0x260], R162 ;  /* 0x000260a201007387 */ /* 0x000fe20000100800 */
[----:B-1----:R-:W-:-:S03]  /*4b00*/  LEA R180, P1, R162, R16, 0x2 ;  /* 0x00000010a2b47211 */ /* 0x002fc600078210ff */
[----:B------:R-:W-:Y:S04]  /*4b10*/  STL [R1+0x25c], R153 ;  /* 0x00025c9901007387 */ /* 0x000fe80000100800 */
        /* <DEDUP_REMOVED lines=55> */
[----:B------:R-:W-:Y:S01]  /*4e90*/  STL [R1+0x78], R215 ;  /* 0x000078d701007387 */ /* 0x000fe20000100800 */
[----:B------:R-:W-:-:S03]  /*4ea0*/  LEA.HI.X.SX32 R181, R162, R4, 0x2, P1 ;  /* 0x00000004a2b57211 */ /* 0x000fc600008f16ff */
[----:B------:R-:W-:Y:S04]  /*4eb0*/  STL [R1+0x74], R214 ;  /* 0x000074d601007387 */ /* 0x000fe80000100800 */
[----:B------:R-:W-:Y:S04]  /*4ec0*/  STL [R1+0x70], R213 ;  /* 0x000070d501007387 */ /* 0x000fe80000100800 */
[----:B------:R-:W-:Y:S04]  /*4ed0*/  STL [R1+0x6c], R8 ;  /* 0x00006c0801007387 */ /* 0x000fe80000100800 */
[----:B------:R-:W-:Y:S04]  /*4ee0*/  STL [R1+0x68], R9 ;  /* 0x0000680901007387 */ /* 0x000fe80000100800 */
[----:B------:R1:W-:Y:S04]  /*4ef0*/  STL.64 [R1+0x60], R168 ;  /* 0x000060a801007387 */ /* 0x0003e80000100a00 */
[----:B--2---:R-:W2:Y:S04]  /*4f00*/  LDL.LU R152, [R1+0x380] ;  /* 0x0003800001987983 */ /* 0x004ea80000300800 */
[----:B------:R3:W-:Y:S01]  /*4f10*/  STL.64 [R1+0x58], R178 ;  /* 0x000058b201007387 */ /* 0x0007e20000100a00 */
[----:B-1----:R-:W-:-:S03]  /*4f20*/  LEA R168, P2, R153, R16, 0x2 ;  /* 0x0000001099a87211 */ /* 0x002fc600078410ff */
[----:B------:R-:W4:Y:S01]  /*4f30*/  LDL.LU R162, [R1+0x37c] ;  /* 0x00037c0001a27983 */ /* 0x000f220000300800 */
[----:B------:R-:W-:-:S03]  /*4f40*/  LEA.HI.X.SX32 R169, R153, R4, 0x2, P2 ;  /* 0x0000000499a97211 */ /* 0x000fc600010f16ff */
[----:B------:R1:W-:Y:S01]  /*4f50*/  STL.64 [R1+0x50], R180 ;  /* 0x000050b401007387 */ /* 0x0003e20000100a00 */
[----:B---3--:R-:W-:-:S03]  /*4f60*/  LEA R178, P3, R164, R16, 0x2 ;  /* 0x00000010a4b27211 */ /* 0x008fc600078610ff */
[----:B------:R-:W3:Y:S01]  /*4f70*/  LDL.LU R153, [R1+0x378] ;  /* 0x0003780001997983 */ /* 0x000ee20000300800 */
[----:B------:R-:W-:Y:S02]  /*4f80*/  LEA.HI.X.SX32 R179, R164, R4, 0x2, P3 ;  /* 0x00000004a4b37211 */ /* 0x000fe400018f16ff */
[C---:B-1----:R-:W-:Y:S01]  /*4f90*/  LEA R180, P1, R166.reuse, R16, 0x2 ;  /* 0x00000010a6b47211 */ /* 0x042fe200078210ff */
[----:B------:R1:W-:Y:S03]  /*4fa0*/  STL.64 [R1+0x40], R168 ;  /* 0x000040a801007387 */ /* 0x0003e60000100a00 */
[----:B------:R-:W-:Y:S01]  /*4fb0*/  LEA.HI.X.SX32 R181, R166, R4, 0x2, P1 ;  /* 0x00000004a6b57211 */ /* 0x000fe200008f16ff */
[----:B------:R-:W2:Y:S04]  /*4fc0*/  LDL.LU R164, [R1+0x374] ;  /* 0x0003740001a47983 */ /* 0x000ea80000300800 */
[----:B------:R1:W-:Y:S02]  /*4fd0*/  STL.64 [R1+0x38], R178 ;  /* 0x000038b201007387 */ /* 0x0003e40000100a00 */
[----:B-1----:R-:W-:-:S02]  /*4fe0*/  LEA R168, P2, R165, R16, 0x2 ;  /* 0x00000010a5a87211 */ /* 0x002fc400078410ff */
[----:B------:R-:W4:Y:S02]  /*4ff0*/  LDL.LU R166, [R1+0x370] ;  /* 0x0003700001a67983 */ /* 0x000f240000300800 */
[----:B------:R-:W-:Y:S02]  /*5000*/  LEA.HI.X.SX32 R169, R165, R4, 0x2, P2 ;  /* 0x00000004a5a97211 */ /* 0x000fe400010f16ff */
[----:B------:R1:W-:Y:S01]  /*5010*/  STL.64 [R1+0x30], R180 ;  /* 0x000030b401007387 */ /* 0x0003e20000100a00 */
[----:B------:R-:W-:-:S03]  /*5020*/  LEA R178, P3, R167, R16, 0x2 ;  /* 0x00000010a7b27211 */ /* 0x000fc600078610ff */
        /* <DEDUP_REMOVED lines=8> */
[----:B------:R-:W4:Y:S04]  /*50b0*/  LDL.LU R242, [R1+0x364] ;  /* 0x0003640001f27983 */ /* 0x000f280000300800 */
[----:B------:R1:W-:Y:S01]  /*50c0*/  STL.64 [R1+0x18], R180 ;  /* 0x000018b401007387 */ /* 0x0003e20000100a00 */
[----:B------:R-:W-:Y:S02]  /*50d0*/  LEA R178, P3, R246, R16, 0x2 ;  /* 0x00000010f6b27211 */ /* 0x000fe400078610ff */
[----:B------:R-:W-:Y:S02]  /*50e0*/  LEA.HI.X.SX32 R169, R182, R4, 0x2, P2 ;  /* 0x00000004b6a97211 */ /* 0x000fe400010f16ff */
[----:B------:R-:W-:Y:S01]  /*50f0*/  LEA R112, P2, R23, R16, 0x2 ;  /* 0x0000001017707211 */ /* 0x000fe200078410ff */
[----:B------:R-:W3:Y:S01]  /*5100*/  LDL.LU R182, [R1+0x360] ;  /* 0x0003600001b67983 */ /* 0x000ee20000300800 */
[----:B------:R-:W-:-:S02]  /*5110*/  LEA.HI.X.SX32 R179, R246, R4, 0x2, P3 ;  /* 0x00000004f6b37211 */ /* 0x000fc400018f16ff */
[CC--:B-1----:R-:W-:Y:S02]  /*5120*/  LEA R180, P1, R22.reuse, R16.reuse, 0x2 ;  /* 0x0000001016b47211 */ /* 0x0c2fe400078210ff */
[----:B------:R-:W-:Y:S02]  /*5130*/  LEA R86, P3, R155, R16, 0x2 ;  /* 0x000000109b567211 */ /* 0x000fe400078610ff */
[----:B------:R-:W-:Y:S02]  /*5140*/  LEA.HI.X.SX32 R181, R22, R4, 0x2, P1 ;  /* 0x0000000416b57211 */ /* 0x000fe400008f16ff */
[----:B------:R-:W-:Y:S02]  /*5150*/  LEA R62, P1, R183, R16, 0x2 ;  /* 0x00000010b73e7211 */ /* 0x000fe400078210ff */
[----:B------:R-:W-:Y:S02]  /*5160*/  LEA.HI.X.SX32 R113, R23, R4, 0x2, P2 ;  /* 0x0000000417717211 */ /* 0x000fe400010f16ff */
[----:B------:R-:W-:-:S02]  /*5170*/  LEA R22, P2, R171, R16, 0x2 ;  /* 0x00000010ab167211 */ /* 0x000fc400078410ff */
[----:B------:R-:W-:Y:S02]  /*5180*/  LEA.HI.X.SX32 R87, R155, R4, 0x2, P3 ;  /* 0x000000049b577211 */ /* 0x000fe400018f16ff */
        /* <DEDUP_REMOVED lines=8> */
[----:B------:R-:W-:Y:S01]  /*5210*/  LEA R108, P1, R195, R16, 0x2 ;  /* 0x00000010c36c7211 */ /* 0x000fe200078210ff */
[----:B------:R1:W-:Y:S01]  /*5220*/  STL.64 [R1+0x10], R168 ;  /* 0x000010a801007387 */ /* 0x0003e20000100a00 */
[----:B------:R-:W-:Y:S02]  /*5230*/  LEA.HI.X.SX32 R47, R203, R4, 0x2, P2 ;  /* 0x00000004cb2f7211 */ /* 0x000fe400010f16ff */
[----:B------:R-:W-:-:S02]  /*5240*/  LEA R70, P2, R219, R16, 0x2 ;  /* 0x00000010db467211 */ /* 0x000fc400078410ff */
[----:B------:R-:W-:Y:S02]  /*5250*/  LEA.HI.X.SX32 R35, R194, R4, 0x2, P3 ;  /* 0x00000004c2237211 */ /* 0x000fe400018f16ff */
[----:B------:R-:W-:Y:S02]  /*5260*/  LEA R58, P3, R196, R16, 0x2 ;  /* 0x00000010c43a7211 */ /* 0x000fe400078610ff */
[----:B------:R-:W-:Y:S01]  /*5270*/  LEA.HI.X.SX32 R109, R195, R4, 0x2, P1 ;  /* 0x00000004c36d7211 */ /* 0x000fe200008f16ff */
[----:B-1----:R-:W2:Y:S01]  /*5280*/  LDL.LU.64 R168, [R1+0x358] ;  /* 0x0003580001a87983 */ /* 0x002ea20000300a00 */
[----:B------:R-:W-:-:S03]  /*5290*/  LEA R36, P1, R197, R16, 0x2 ;  /* 0x00000010c5247211 */ /* 0x000fc600078210ff */
[----:B------:R-:W4:Y:S01]  /*52a0*/  LDL.LU R246, [R1+0x350] ;  /* 0x0003500001f67983 */ /* 0x000f220000300800 */
[----:B------:R-:W-:-:S03]  /*52b0*/  LEA.HI.X.SX32 R71, R219, R4, 0x2, P2 ;  /* 0x00000004db477211 */ /* 0x000fc600010f16ff */
[----:B------:R1:W-:Y:S01]  /*52c0*/  STL.64 [R1+0x8], R178 ;  /* 0x000008b201007387 */ /* 0x0003e20000100a00 */
[----:B------:R-:W-:Y:S02]  /*52d0*/  LEA R94, P2, R241, R16, 0x2 ;  /* 0x00000010f15e7211 */ /* 0x000fe400078410ff */
[----:B------:R-:W-:Y:S02]  /*52e0*/  LEA.HI.X.SX32 R59, R196, R4, 0x2, P3 ;  /* 0x00000004c43b7211 */ /* 0x000fe400018f16ff */
[----:B------:R-:W-:Y:S02]  /*52f0*/  LEA R80, P3, R198, R16, 0x2 ;  /* 0x00000010c6507211 */ /* 0x000fe400078610ff */
[----:B------:R-:W-:Y:S01]  /*5300*/  LEA.HI.X.SX32 R37, R197, R4, 0x2, P1 ;  /* 0x00000004c5257211 */ /* 0x000fe200008f16ff */
[----:B-1----:R-:W2:Y:S01]  /*5310*/  LDL.LU.64 R178, [R1+0x348] ;  /* 0x0003480001b27983 */ /* 0x002ea20000300a00 */
[----:B------:R-:W-:-:S03]  /*5320*/  LEA R60, P1, R163, R16, 0x2 ;  /* 0x00000010a33c7211 */ /* 0x000fc600078210ff */
[----:B------:R1:W-:Y:S01]  /*5330*/  STL.64 [R1], R180 ;  /* 0x000000b401007387 */ /* 0x0003e20000100a00 */
[----:B------:R-:W-:Y:S02]  /*5340*/  LEA.HI.X.SX32 R95, R241, R4, 0x2, P2 ;  /* 0x00000004f15f7211 */ /* 0x000fe400010f16ff */
[----:B------:R-:W-:Y:S02]  /*5350*/  LEA R30, P2, R199, R16, 0x2 ;  /* 0x00000010c71e7211 */ /* 0x000fe400078410ff */
[----:B------:R-:W-:Y:S01]  /*5360*/  LEA.HI.X.SX32 R81, R198, R4, 0x2, P3 ;  /* 0x00000004c6517211 */ /* 0x000fe200018f16ff */
[----:B-1----:R-:W2:Y:S04]  /*5370*/  LDL.LU.64 R180, [R1+0x340] ;  /* 0x0003400001b47983 */ /* 0x002ea80000300a00 */
[----:B------:R-:W3:Y:S04]  /*5380*/  LDL.LU R155, [R1+0x33c] ;  /* 0x00033c00019b7983 */ /* 0x000ee80000300800 */
[----:B------:R-:W2:Y:S01]  /*5390*/  LDL.LU R183, [R1+0x338] ;  /* 0x0003380001b77983 */ /* 0x000ea20000300800 */
[----:B------:R-:W-:-:S03]  /*53a0*/  LEA R104, P3, R200, R16, 0x2 ;  /* 0x00000010c8687211 */ /* 0x000fc600078610ff */
[----:B------:R-:W4:Y:S01]  /*53b0*/  LDL.LU R171, [R1+0x334] ;  /* 0x0003340001ab7983 */ /* 0x000f220000300800 */
[----:B------:R-:W-:-:S03]  /*53c0*/  LEA.HI.X.SX32 R61, R163, R4, 0x2, P1 ;  /* 0x00000004a33d7211 */ /* 0x000fc600008f16ff */
[----:B------:R-:W-:Y:S01]  /*53d0*/  STL.64 [R1+0x2b8], R22 ;  /* 0x0002b81601007387 */ /* 0x000fe20000100a00 */
[----:B------:R-:W-:-:S03]  /*53e0*/  LEA R82, P1, R185, R16, 0x2 ;  /* 0x00000010b9527211 */ /* 0x000fc600078210ff */
[----:B------:R-:W2:Y:S01]  /*53f0*/  LDL.LU R184, [R1+0x330] ;  /* 0x0003300001b87983 */ /* 0x000ea20000300800 */
[----:B------:R-:W-:-:S03]  /*5400*/  LEA.HI.X.SX32 R31, R199, R4, 0x2, P2 ;  /* 0x00000004c71f7211 */ /* 0x000fc600010f16ff */
[----:B------:R-:W3:Y:S01]  /*5410*/  LDL.LU R187, [R1+0x32c] ;  /* 0x00032c0001bb7983 */ /* 0x000ee20000300800 */
[----:B------:R-:W-:-:S03]  /*5420*/  LEA R54, P2, R210, R16, 0x2 ;  /* 0x00000010d2367211 */ /* 0x000fc600078410ff */
[----:B------:R-:W4:Y:S01]  /*5430*/  LDL.LU R203, [R1+0x328] ;  /* 0x0003280001cb7983 */ /* 0x000f220000300800 */
[----:B------:R-:W-:-:S03]  /*5440*/  LEA.HI.X.SX32 R105, R200, R4, 0x2, P3 ;  /* 0x00000004c8697211 */ /* 0x000fc600018f16ff */
[----:B------:R-:W2:Y:S01]  /*5450*/  LDL.LU R194, [R1+0x324] ;  /* 0x0003240001c27983 */ /* 0x000ea20000300800 */
[----:B------:R-:W-:-:S03]  /*5460*/  LEA R28, P3, R13, R16, 0x2 ;  /* 0x000000100d1c7211 */ /* 0x000fc600078610ff */
[----:B------:R-:W2:Y:S01]  /*5470*/  LDL.LU R195, [R1+0x320] ;  /* 0x0003200001c37983 */ /* 0x000ea20000300800 */
[----:B------:R-:W-:-:S03]  /*5480*/  LEA.HI.X.SX32 R83, R185, R4, 0x2, P1 ;  /* 0x00000004b9537211 */ /* 0x000fc600008f16ff */
[----:B------:R-:W3:Y:S01]  /*5490*/  LDL.LU R219, [R1+0x31c] ;  /* 0x00031c0001db7983 */ /* 0x000ee20000300800 */
[----:B------:R-:W-:-:S03]  /*54a0*/  LEA R106, P1, R12, R16, 0x2 ;  /* 0x000000100c6a7211 */ /* 0x000fc600078210ff */
[----:B------:R-:W2:Y:S01]  /*54b0*/  LDL.LU R196, [R1+0x318] ;  /* 0x0003180001c47983 */ /* 0x000ea20000300800 */
[----:B------:R-:W-:-:S03]  /*54c0*/  LEA.HI.X.SX32 R55, R210, R4, 0x2, P2 ;  /* 0x00000004d2377211 */ /* 0x000fc600010f16ff */
[----:B------:R-:W4:Y:S01]  /*54d0*/  LDL.LU R197, [R1+0x314] ;  /* 0x0003140001c57983 */ /* 0x000f220000300800 */
[----:B------:R-:W-:-:S03]  /*54e0*/  LEA R78, P2, R211, R16, 0x2 ;  /* 0x00000010d34e7211 */ /* 0x000fc600078410ff */
[----:B------:R-:W3:Y:S01]  /*54f0*/  LDL.LU R241, [R1+0x310] ;  /* 0x0003100001f17983 */ /* 0x000ee20000300800 */
[----:B------:R-:W-:-:S03]  /*5500*/  LEA.HI.X.SX32 R29, R13, R4, 0x2, P3 ;  /* 0x000000040d1d7211 */ /* 0x000fc600018f16ff */
[----:B------:R-:W2:Y:S01]  /*5510*/  LDL.LU R198, [R1+0x30c] ;  /* 0x00030c0001c67983 */ /* 0x000ea20000300800 */
[----:B------:R-:W-:Y:S02]  /*5520*/  LEA R52, P3, R201, R16, 0x2 ;  /* 0x00000010c9347211 */ /* 0x000fe400078610ff */
[----:B------:R-:W-:Y:S01]  /*5530*/  LEA.HI.X.SX32 R107, R12, R4, 0x2, P1 ;  /* 0x000000040c6b7211 */ /* 0x000fe200008f16ff */
[----:B------:R-:W4:Y:S01]  /*5540*/  LDL.LU R163, [R1+0x308] ;  /* 0x0003080001a37983 */ /* 0x000f220000300800 */
[----:B------:R-:W-:-:S03]  /*5550*/  LEA R12, P1, R212, R16, 0x2 ;  /* 0x00000010d40c7211 */ /* 0x000fc600078210ff */
[----:B------:R-:W2:Y:S01]  /*5560*/  LDL.LU R199, [R1+0x304] ;  /* 0x0003040001c77983 */ /* 0x000ea20000300800 */
[----:B------:R-:W-:-:S03]  /*5570*/  LEA.HI.X.SX32 R79, R211, R4, 0x2, P2 ;  /* 0x00000004d34f7211 */ /* 0x000fc600010f16ff */
[----:B------:R-:W3:Y:S01]  /*5580*/  LDL.LU R200, [R1+0x300] ;  /* 0x0003000001c87983 */ /* 0x000ee20000300800 */
[----:B------:R-:W-:-:S03]  /*5590*/  LEA.HI.X.SX32 R53, R201, R4, 0x2, P3 ;  /* 0x00000004c9357211 */ /* 0x000fc600018f16ff */
[----:B------:R-:W4:Y:S01]  /*55a0*/  LDL.LU R185, [R1+0x2fc] ;  /* 0x0002fc0001b97983 */ /* 0x000f220000300800 */
[----:B------:R-:W-:-:S03]  /*55b0*/  LEA.HI.X.SX32 R13, R212, R4, 0x2, P1 ;  /* 0x00000004d40d7211 */ /* 0x000fc600008f16ff */
[----:B------:R-:W2:Y:S04]  /*55c0*/  LDL.LU R210, [R1+0x2f8] ;  /* 0x0002f80001d27983 */ /* 0x000ea80000300800 */
[----:B------:R-:W3:Y:S04]  /*55d0*/  LDL.LU R211, [R1+0x2f4] ;  /* 0x0002f40001d37983 */ /* 0x000ee80000300800 */
[----:B------:R-:W4:Y:S04]  /*55e0*/  LDL.LU R201, [R1+0x2f0] ;  /* 0x0002f00001c97983 */ /* 0x000f280000300800 */
[----:B------:R-:W2:Y:S01]  /*55f0*/  LDL.LU R212, [R1+0x2ec] ;  /* 0x0002ec0001d47983 */ /* 0x000ea20000300800 */
[----:B------:R-:W-:-:S02]  /*5600*/  LEA R102, P2, R5, R16, 0x2 ;  /* 0x0000001005667211 */ /* 0x000fc400078410ff */
[----:B------:R-:W-:Y:S01]  /*5610*/  LEA R76, P3, R251, R16, 0x2 ;  /* 0x00000010fb4c7211 */ /* 0x000fe200078610ff */
[----:B------:R-:W-:Y:S01]  /*5620*/  STL.64 [R1+0x2c0], R12 ;  /* 0x0002c00c01007387 */ /* 0x000fe20000100a00 */
[-C--:B------:R-:W-:Y:S02]  /*5630*/  LEA.HI.X.SX32 R103, R5, R4.reuse, 0x2, P2 ;  /* 0x0000000405677211 */ /* 0x080fe400010f16ff */
[----:B------:R-:W-:Y:S01]  /*5640*/  LEA.HI.X.SX32 R77, R251, R4, 0x2, P3 ;  /* 0x00000004fb4d7211 */ /* 0x000fe200018f16ff */
[----:B------:R-:W3:Y:S04]  /*5650*/  LDL.LU R5, [R1+0x2e8] ;  /* 0x0002e80001057983 */ /* 0x000ee80000300800 */
[----:B------:R-:W3:Y:S01]  /*5660*/  LDL.LU R251, [R1+0x2e4] ;  /* 0x0002e40001fb7983 */ /* 0x000ee20000300800 */
[----:B------:R-:W-:-:S04]  /*5670*/  LEA R38, P1, R2, R16, 0x2 ;  /* 0x0000001002267211 */ /* 0x000fc800078210ff */
[----:B------:R-:W-:Y:S02]  /*5680*/  LEA.HI.X.SX32 R39, R2, R4, 0x2, P1 ;  /* 0x0000000402277211 */ /* 0x000fe400008f16ff */
[----:B------:R-:W3:Y:S01]  /*5690*/  LDL.LU R2, [R1+0x2e0] ;  /* 0x0002e00001027983 */ /* 0x000ee20000300800 */
[CC--:B------:R-:W-:Y:S02]  /*56a0*/  LEA R100, P3, R20.reuse, R16.reuse, 0x2 ;  /* 0x0000001014647211 */ /* 0x0c0fe400078610ff */
[-C--:B------:R-:W-:Y:S02]  /*56b0*/  LEA R24, P2, R21, R16.reuse, 0x2 ;  /* 0x0000001015187211 */ /* 0x080fe400078410ff */
[----:B------:R-:W-:Y:S02]  /*56c0*/  LEA R64, P1, R19, R16, 0x2 ;  /* 0x0000001013407211 */ /* 0x000fe400078210ff */
[-C--:B------:R-:W-:Y:S02]  /*56d0*/  LEA.HI.X.SX32 R101, R20, R4.reuse, 0x2, P3 ;  /* 0x0000000414657211 */ /* 0x080fe400018f16ff */
[----:B------:R-:W-:-:S02]  /*56e0*/  LEA.HI.X.SX32 R25, R21, R4, 0x2, P2 ;  /* 0x0000000415197211 */ /* 0x000fc400010f16ff */
[-C--:B------:R-:W-:Y:S02]  /*56f0*/  LEA R26, P3, R17, R16.reuse, 0x2 ;  /* 0x00000010111a7211 */ /* 0x080fe400078610ff */
[C---:B------:R-:W-:Y:S02]  /*5700*/  LEA R48, P2, R18.reuse, R16, 0x2 ;  /* 0x0000001012307211 */ /* 0x040fe400078410ff */
[----:B------:R-:W-:Y:S02]  /*5710*/  LEA.HI.X.SX32 R65, R19, R4, 0x2, P1 ;  /* 0x0000000413417211 */ /* 0x000fe400008f16ff */
[----:B------:R-:W-:Y:S02]  /*5720*/  LEA R88, P1, R15, R16, 0x2 ;  /* 0x000000100f587211 */ /* 0x000fe400078210ff */
[-C--:B------:R-:W-:Y:S02]  /*5730*/  LEA.HI.X.SX32 R27, R17, R4.reuse, 0x2, P3 ;  /* 0x00000004111b7211 */ /* 0x080fe400018f16ff */
[----:B------:R-:W-:-:S02]  /*5740*/  LEA.HI.X.SX32 R49, R18, R4, 0x2, P2 ;  /* 0x0000000412317211 */ /* 0x000fc400010f16ff */
[-C--:B------:R-:W-:Y:S02]  /*5750*/  LEA R50, P3, R11, R16.reuse, 0x2 ;  /* 0x000000100b327211 */ /* 0x080fe400078610ff */
[----:B------:R-:W-:Y:S02]  /*5760*/  LEA R72, P2, R14, R16, 0x2 ;  /* 0x000000100e487211 */ /* 0x000fe400078410ff */
        /* <DEDUP_REMOVED lines=34> */
[C---:B------:R-:W-:Y:S01]  /*5990*/  LEA R16, P3, R9.reuse, R16, 0x2 ;  /* 0x0000001009107211 */ /* 0x040fe200078610ff */
[----:B------:R-:W-:Y:S01]  /*59a0*/  STL.64 [R1+0x2c8], R20 ;  /* 0x0002c81401007387 */ /* 0x000fe20000100a00 */
[-C--:B------:R-:W-:Y:S02]  /*59b0*/  LEA.HI.X.SX32 R41, R8, R4.reuse, 0x2, P1 ;  /* 0x0000000408297211 */ /* 0x080fe400008f16ff */
[----:B------:R-:W-:Y:S01]  /*59c0*/  LEA.HI.X.SX32 R17, R9, R4, 0x2, P3 ;  /* 0x0000000409117211 */ /* 0x000fe200018f16ff */
[----:B------:R-:W-:Y:S04]  /*59d0*/  STL.64 [R1+0x2d0], R18 ;  /* 0x0002d01201007387 */ /* 0x000fe80000100a00 */
[----:B------:R-:W-:Y:S01]  /*59e0*/  STL.64 [R1+0x2d8], R10 ;  /* 0x0002d80a01007387 */ /* 0x000fe20000100a00 */
[----:B------:R-:W-:-:S02]  /*59f0*/  IMAD R8, R6, 0x17, RZ ;  /* 0x0000001706087824 */ /* 0x000fc400078e02ff */
[C---:B------:R-:W-:Y:S02]  /*5a00*/  IMAD R9, R6.reuse, 0x16, RZ ;  /* 0x0000001606097824 */ /* 0x040fe400078e02ff */
[C---:B------:R-:W-:Y:S02]  /*5a10*/  IMAD R128, R6.reuse, 0xf8, RZ ;  /* 0x000000f806807824 */ /* 0x040fe400078e02ff */
[----:B------:R-:W-:Y:S01]  /*5a20*/  IMAD R126, R6, 0xfc, RZ ;  /* 0x000000fc067e7824 */ /* 0x000fe200078e02ff */
[----:B------:R-:W-:Y:S01]  /*5a30*/  ULDC.64 UR16, c[0x0][0x208] ;  /* 0x0000820000107ab9 */ /* 0x000fe20000000a00 */
[----:B--2---:R-:W-:-:S05]  /*5a40*/  IMAD.SHL.U32 R7, R212, 0x4, RZ ;  /* 0x00000004d4077824 */ /* 0x004fca00078e00ff */
[----:B------:R-:W-:-:S04]  /*5a50*/  IADD3 R118, P2, R7, UR6, RZ ;  /* 0x0000000607767c10 */ /* 0x000fc8000ff5e0ff */
[----:B------:R-:W-:Y:S02]  /*5a60*/  LEA.HI.X.SX32 R119, R212, UR7, 0x2, P2 ;  /* 0x00000007d4777c11 */ /* 0x000fe400090f16ff */
[CC--:B------:R-:W-:Y:S02]  /*5a70*/  LEA R124, P3, R6.reuse, R118.reuse, 0x3 ;  /* 0x00000076067c7211 */ /* 0x0c0fe400078618ff */
[-C--:B----4-:R-:W-:Y:S01]  /*5a80*/  IADD3 R116, P1, R201, R118.reuse, RZ ;  /* 0x00000076c9747210 */ /* 0x090fe20007f3e0ff */
[----:B------:R1:W-:Y:S01]  /*5a90*/  STL [R1+0x270], R7 ;  /* 0x0002700701007387 */ /* 0x0003e20000100800 */
[-C--:B---3--:R-:W-:Y:S02]  /*5aa0*/  LEA.HI.X.SX32 R125, R211, R119.reuse, 0x2, P3 ;  /* 0x00000077d37d7211 */ /* 0x088fe400018f16ff */
[----:B------:R-:W-:Y:S02]  /*5ab0*/  IADD3 R114, P2, R185, R118, RZ ;  /* 0x00000076b9727210 */ /* 0x000fe40007f5e0ff */
[----:B------:R-:W-:-:S02]  /*5ac0*/  LEA.HI.X.SX32 R117, R6, R119, 0x2, P1 ;  /* 0x0000007706757211 */ /* 0x000fc400008f16ff */
[-C--:B------:R-:W-:Y:S02]  /*5ad0*/  IADD3 R230, P3, R163, R118.reuse, RZ ;  /* 0x00000076a3e67210 */ /* 0x080fe40007f7e0ff */
[CC--:B------:R-:W-:Y:S01]  /*5ae0*/  LEA R232, P1, R6.reuse, R118.reuse, 0x4 ;  /* 0x0000007606e87211 */ /* 0x0c0fe200078220ff */
[----:B-1----:R-:W-:Y:S01]  /*5af0*/  IMAD R7, R6, 0x18, RZ ;  /* 0x0000001806077824 */ /* 0x002fe200078e02ff */
[-C--:B------:R-:W-:Y:S02]  /*5b00*/  LEA.HI.X.SX32 R115, R210, R119.reuse, 0x2, P2 ;  /* 0x00000077d2737211 */ /* 0x080fe400010f16ff */
[-C--:B------:R-:W-:Y:S02]  /*5b10*/  LEA.HI.X.SX32 R231, R200, R119.reuse, 0x2, P3 ;  /* 0x00000077c8e77211 */ /* 0x080fe400018f16ff */
[----:B------:R-:W-:Y:S02]  /*5b20*/  IADD3 R228, P2, R7, R118, RZ ;  /* 0x0000007607e47210 */ /* 0x000fe40007f5e0ff */
[----:B------:R-:W-:-:S02]  /*5b30*/  LEA.HI.X.SX32 R233, R201, R119, 0x2, P1 ;  /* 0x00000077c9e97211 */ /* 0x000fc400008f16ff */
[-C--:B------:R-:W-:Y:S02]  /*5b40*/  LEA R216, P3, R6, R118.reuse, 0x5 ;  /* 0x0000007606d87211 */ /* 0x080fe400078628ff */
[-C--:B------:R-:W-:Y:S02]  /*5b50*/  IADD3 R226, P1, R241, R118.reuse, RZ ;  /* 0x00000076f1e27210 */ /* 0x080fe40007f3e0ff */
[-C--:B------:R-:W-:Y:S02]  /*5b60*/  LEA.HI.X.SX32 R229, R199, R119.reuse, 0x2, P2 ;  /* 0x00000077c7e57211 */ /* 0x080fe400010f16ff */
[-C--:B------:R-:W-:Y:S02]  /*5b70*/  LEA.HI.X.SX32 R217, R197, R119.reuse, 0x2, P3 ;  /* 0x00000077c5d97211 */ /* 0x080fe400018f16ff */
[----:B------:R-:W-:Y:S02]  /*5b80*/  IADD3 R214, P2, R219, R118, RZ ;  /* 0x00000076dbd67210 */ /* 0x000fe40007f5e0ff */
[----:B------:R-:W-:-:S02]  /*5b90*/  LEA.HI.X.SX32 R227, R198, R119, 0x2, P1 ;  /* 0x00000077c6e37211 */ /* 0x000fc400008f16ff */
[-C--:B------:R-:W-:Y:S02]  /*5ba0*/  IADD3 R210, P3, R187, R118.reuse, RZ ;  /* 0x00000076bbd27210 */ /* 0x080fe40007f7e0ff */
        /* <DEDUP_REMOVED lines=12> */
[-C--:B------:R-:W-:Y:S02]  /*5c70*/  LEA R184, P1, R6, R118.reuse, 0x6 ;  /* 0x0000007606b87211 */ /* 0x080fe400078230ff */
        /* <DEDUP_REMOVED lines=13> */
[-C--:B------:R-:W-:Y:S01]  /*5d50*/  LEA.HI.X.SX32 R163, R8, R119.reuse, 0x2, P3 ;  /* 0x0000007708a37211 */ /* 0x080fe200018f16ff */
[----:B------:R-:W-:Y:S01]  /*5d60*/  IMAD R8, R6, 0x19, RZ ;  /* 0x0000001906087824 */ /* 0x000fe200078e02ff */
[----:B------:R-:W-:Y:S02]  /*5d70*/  IADD3 R152, P2, R152, R118, RZ ;  /* 0x0000007698987210 */ /* 0x000fe40007f5e0ff */
[----:B------:R-:W-:-:S02]  /*5d80*/  LEA.HI.X.SX32 R165, R9, R119, 0x2, P1 ;  /* 0x0000007709a57211 */ /* 0x000fc400008f16ff */
[-C--:B------:R-:W-:Y:S01]  /*5d90*/  IADD3 R150, P1, R150, R118.reuse, RZ ;  /* 0x0000007696967210 */ /* 0x080fe20007f3e0ff */
[----:B------:R-:W1:Y:S01]  /*5da0*/  LDC R9, c[0x0][0x230] ;  /* 0x00008c00ff097b82 */ /* 0x000e620000000800 */
[-C--:B------:R-:W-:Y:S02]  /*5db0*/  LEA.HI.X.SX32 R153, R7, R119.reuse, 0x2, P2 ;  /* 0x0000007707997211 */ /* 0x080fe400010f16ff */
[-C--:B------:R-:W-:Y:S02]  /*5dc0*/  IADD3 R146, P2, R146, R118.reuse, RZ ;  /* 0x0000007692927210 */ /* 0x080fe40007f5e0ff */
[-C--:B------:R-:W-:Y:S02]  /*5dd0*/  LEA.HI.X.SX32 R151, R8, R119.reuse, 0x2, P1 ;  /* 0x0000007708977211 */ /* 0x080fe400008f16ff */
[-C--:B------:R-:W-:Y:S01]  /*5de0*/  IADD3 R136, P1, R136, R118.reuse, RZ ;  /* 0x0000007688887210 */ /* 0x080fe20007f3e0ff */
[----:B------:R-:W-:Y:S01]  /*5df0*/  IMAD R7, R6, 0x1a, RZ ;  /* 0x0000001a06077824 */ /* 0x000fe200078e02ff */
[----:B------:R-:W-:Y:S01]  /*5e00*/  LEA.HI.X.SX32 R147, R250, R119, 0x2, P2 ;  /* 0x00000077fa937211 */ /* 0x000fe200010f16ff */
[----:B------:R-:W2:Y:S01]  /*5e10*/  LDC R8, c[0x0][0x230] ;  /* 0x00008c00ff087b82 */ /* 0x000ea20000000800 */
[----:B------:R-:W-:-:S02]  /*5e20*/  IADD3 R120, P2, R120, R118, RZ ;  /* 0x0000007678787210 */ /* 0x000fc40007f5e0ff */
[-C--:B------:R-:W-:Y:S02]  /*5e30*/  LEA.HI.X.SX32 R137, R241, R119.reuse, 0x2, P1 ;  /* 0x00000077f1897211 */ /* 0x080fe400008f16ff */
[-C--:B------:R-:W-:Y:S02]  /*5e40*/  IADD3 R148, P3, R148, R118.reuse, RZ ;  /* 0x0000007694947210 */ /* 0x080fe40007f7e0ff */
[-C--:B------:R-:W-:Y:S02]  /*5e50*/  IADD3 R134, P1, R134, R118.reuse, RZ ;  /* 0x0000007686867210 */ /* 0x080fe40007f3e0ff */
[-C--:B------:R-:W-:Y:S02]  /*5e60*/  LEA.HI.X.SX32 R121, R239, R119.reuse, 0x2, P2 ;  /* 0x00000077ef797211 */ /* 0x080fe400010f16ff */
[----:B------:R-:W-:Y:S02]  /*5e70*/  LEA.HI.X.SX32 R149, R7, R119, 0x2, P3 ;  /* 0x0000007707957211 */ /* 0x000fe400018f16ff */
        /* <DEDUP_REMOVED lines=8> */
[-C--:B------:R-:W-:Y:S02]  /*5f00*/  LEA R240, P3, R6, R118.reuse, 0x7 ;  /* 0x0000007606f07211 */ /* 0x080fe400078638ff */
[-C--:B------:R-:W-:Y:S01]  /*5f10*/  IADD3 R222, P1, R222, R118.reuse, RZ ;  /* 0x00000076dede7210 */ /* 0x080fe20007f3e0ff */
[----:B------:R-:W3:Y:S01]  /*5f20*/  S2R R7, SR_TID.X ;  /* 0x0000000000077919 */ /* 0x000ee20000002100 */
        /* <DEDUP_REMOVED lines=40> */
[----:B------:R-:W-:Y:S02]  /*61b0*/  IADD3 R158, P3, R158, R118, RZ ;  /* 0x000000769e9e7210 */ /* 0x000fe40007f7e0ff */
[----:B------:R-:W-:Y:S02]  /*61c0*/  ISETP.GT.AND P1, PT, R251, 0x3f, PT ;  /* 0x0000003ffb00780c */ /* 0x000fe40003f24270 */
[----:B---3--:R-:W-:Y:S02]  /*61d0*/  LOP3.LUT R7, R7, 0x3f, RZ, 0xc0, !PT ;  /* 0x0000003f07077812 */ /* 0x008fe400078ec0ff */
[-C--:B------:R-:W-:Y:S02]  /*61e0*/  LEA.HI.X.SX32 R143, R245, R119.reuse, 0x2, P2 ;  /* 0x00000077f58f7211 */ /* 0x080fe400010f16ff */
[----:B------:R-:W-:-:S02]  /*61f0*/  LEA.HI.X.SX32 R159, R249, R119, 0x2, P3 ;  /* 0x00000077f99f7211 */ /* 0x000fc400018f16ff */
[----:B------:R-:W-:Y:S02]  /*6200*/  ISETP.GE.AND P2, PT, R7, UR8, PT ;  /* 0x0000000807007c0c */ /* 0x000fe4000bf46270 */
[----:B------:R-:W-:Y:S02]  /*6210*/  SEL R4, RZ, 0x4, !P1 ;  /* 0x00000004ff047807 */ /* 0x000fe40004800000 */
[-C--:B------:R-:W-:Y:S02]  /*6220*/  IADD3 R144, P3, R144, R118.reuse, RZ ;  /* 0x0000007690907210 */ /* 0x080fe40007f7e0ff */
[----:B------:R-:W-:Y:S02]  /*6230*/  SEL R4, R4, RZ, !P2 ;  /* 0x000000ff04047207 */ /* 0x000fe40005000000 */
[----:B------:R-:W-:Y:S02]  /*6240*/  LEA.HI.X.SX32 R145, R246, R119, 0x2, P3 ;  /* 0x00000077f6917211 */ /* 0x000fe400018f16ff */
[----:B------:R-:W-:-:S02]  /*6250*/  IADD3 R130, P1, R130, R118, RZ ;  /* 0x0000007682827210 */ /* 0x000fc40007f3e0ff */
[-C--:B------:R-:W-:Y:S02]  /*6260*/  IADD3 R122, P2, R122, R118.reuse, RZ ;  /* 0x000000767a7a7210 */ /* 0x080fe40007f5e0ff */
[-C--:B------:R-:W-:Y:S02]  /*6270*/  IADD3 R140, P3, R140, R118.reuse, RZ ;  /* 0x000000768c8c7210 */ /* 0x080fe40007f7e0ff */
[-C--:B------:R-:W-:Y:S02]  /*6280*/  LEA.HI.X.SX32 R131, R242, R119.reuse, 0x2, P1 ;  /* 0x00000077f2837211 */ /* 0x080fe400008f16ff */
[-C--:B------:R-:W-:Y:S01]  /*6290*/  LEA.HI.X.SX32 R123, R0, R119.reuse, 0x2, P2 ;  /* 0x00000077007b7211 */ /* 0x080fe200010f16ff */
[----:B------:R-:W-:Y:S01]  /*62a0*/  IMAD R0, R6, 0x3e, RZ ;  /* 0x0000003e06007824 */ /* 0x000fe200078e02ff */
[----:B------:R-:W-:Y:S01]  /*62b0*/  LEA.HI.X.SX32 R141, R244, R119, 0x2, P3 ;  /* 0x00000077f48d7211 */ /* 0x000fe200018f16ff */
[----:B------:R-:W-:Y:S01]  /*62c0*/  UMOV UR8, 0x400 ;  /* 0x0000040000087882 */ /* 0x000fe20000000000 */
[----:B------:R-:W-:Y:S01]  /*62d0*/  ISETP.GE.U32.AND P1, PT, R5, 0x7fffffbc, PT ;  /* 0x7fffffbc0500780c */ /* 0x000fe20003f26070 */
[----:B------:R-:W3:Y:S01]  /*62e0*/  LDC R242, c[0x0][0x230] ;  /* 0x00008c00fff27b82 */ /* 0x000ee20000000800 */
[----:B------:R-:W-:-:S02]  /*62f0*/  IADD3 R138, P3, R138, R118, RZ ;  /* 0x000000768a8a7210 */ /* 0x000fc40007f7e0ff */
[-C--:B------:R-:W-:Y:S01]  /*6300*/  IADD3 R128, P2, R128, R118.reuse, RZ ;  /* 0x0000007680807210 */ /* 0x080fe20007f5e0ff */
[----:B------:R4:W-:Y:S04]  /*6310*/  STL [R1+0x184], R0 ;  /* 0x0001840001007387 */ /* 0x0009e80000100800 */
[----:B------:R-:W3:Y:S01]  /*6320*/  LDC R5, c[0x0][0x230] ;  /* 0x00008c00ff057b82 */ /* 0x000ee20000000800 */
[-C--:B------:R-:W-:Y:S01]  /*6330*/  LEA.HI.X.SX32 R139, R243, R119.reuse, 0x2, P3 ;  /* 0x00000077f38b7211 */ /* 0x080fe200018f16ff */
[----:B------:R-:W-:Y:S01]  /*6340*/  ULEA UR8, UR4, UR8, 0x18 ;  /* 0x0000000804087291 */ /* 0x000fe2000f8ec03f */
[-C--:B------:R-:W-:Y:S02]  /*6350*/  LEA.HI.X.SX32 R129, R0, R119.reuse, 0x2, P2 ;  /* 0x0000007700817211 */ /* 0x080fe400010f16ff */
[----:B------:R-:W-:Y:S01]  /*6360*/  ISETP.NE.U32.AND P3, PT, R4, RZ, PT ;  /* 0x000000ff0400720c */ /* 0x000fe20003f65070 */
[----:B----4-:R-:W-:Y:S01]  /*6370*/  IMAD R0, R6, 0x3f, RZ ;  /* 0x0000003f06007824 */ /* 0x010fe200078e02ff */
[----:B------:R-:W-:Y:S01]  /*6380*/  IADD3 R126, P2, R126, R118, RZ ;  /* 0x000000767e7e7210 */ /* 0x000fe20007f5e0ff */
[----:B------:R-:W-:Y:S01]  /*6390*/  VIADD R4, R127, 0xffffffdf ;  /* 0xffffffdf7f047836 */ /* 0x000fe20000000000 */
[----:B------:R-:W4:Y:S01]  /*63a0*/  LDC R243, c[0x0][0x230] ;  /* 0x00008c00fff37b82 */ /* 0x000f220000000800 */
[----:B------:R-:W-:Y:S01]  /*63b0*/  VIADD R244, R2, UR8 ;  /* 0x0000000802f47c36 */ /* 0x000fe20008000000 */
[----:B------:R-:W-:-:S02]  /*63c0*/  LEA.HI.X.SX32 R127, R0, R119, 0x2, P2 ;  /* 0x00000077007f7211 */ /* 0x000fc400010f16ff */
[----:B------:R-:W-:Y:S01]  /*63d0*/  ISETP.GE.U32.AND P2, PT, R4, 0x7fffffa0, PT ;  /* 0x7fffffa00400780c */ /* 0x000fe20003f46070 */
[----:B-1----:R-:W-:Y:S01]  /*63e0*/  VIADD R4, R9, 0xffffffde ;  /* 0xffffffde09047836 */ /* 0x002fe20000000000 */
[----:B------:R-:W-:Y:S01]  /*63f0*/  @!PT LDS RZ, [RZ] ;  /* 0x00000000fffff984 */ /* 0x000fe20000000800 */
[----:B------:R-:W-:Y:S01]  /*6400*/  @!PT LDS RZ, [RZ] ;  /* 0x00000000fffff984 */ /* 0x000fe20000000800 */
[----:B------:R-:W-:Y:S01]  /*6410*/  @!PT LDS RZ, [RZ] ;  /* 0x00000000fffff984 */ /* 0x000fe20000000800 */
[----:B------:R-:W-:Y:S02]  /*6420*/  LDGSTS.E [R244], desc[UR16][R118.64], !P5 ;  /* 0x0000000076f47fae */ /* 0x000fe4000e921850 */
[----:B------:R-:W1:Y:S02]  /*6430*/  LDC R9, c[0x0][0x230] ;  /* 0x00008c00ff097b82 */ /* 0x000e640000000800 */
[----:B------:R-:W-:Y:S01]  /*6440*/  ISETP.GE.U32.AND P5, PT, R4, 0x7fffff9f, PT ;  /* 0x7fffff9f0400780c */ /* 0x000fe20003fa6070 */
[----:B--2---:R-:W-:Y:S01]  /*6450*/  VIADD R4, R8, 0xffffffdd ;  /* 0xffffffdd08047836 */ /* 0x004fe20000000000 */
[----:B------:R-:W-:Y:S04]  /*6460*/  LDGSTS.E [R244+0x4], desc[UR16][R116.64], !P6 ;  /* 0x0000400074f47fae */ /* 0x000fe8000f121850 */
[----:B------:R-:W-:Y:S01]  /*6470*/  ISETP.GE.U32.AND P6, PT, R4, 0x7fffff9e, PT ;  /* 0x7fffff9e0400780c */ /* 0x000fe20003fc6070 */
[----:B---3--:R-:W-:Y:S01]  /*6480*/  VIADD R4, R5, 0xffffffdc ;  /* 0xffffffdc05047836 */ /* 0x008fe20000000000 */
[----:B------:R-:W-:Y:S01]  /*6490*/  LDGSTS.E [R244+0x8], desc[UR16][R124.64], !P0 ;  /* 0x000080007cf47fae */ /* 0x000fe2000c121850 */
[----:B------:R-:W2:Y:S03]  /*64a0*/  LDC R5, c[0x0][0x230] ;  /* 0x00008c00ff057b82 */ /* 0x000ea60000000800 */
[----:B------:R-:W-:Y:S01]  /*64b0*/  ISETP.GE.U32.AND P0, PT, R4, 0x7fffff9d, PT ;  /* 0x7fffff9d0400780c */ /* 0x000fe20003f06070 */
[----:B------:R-:W-:Y:S01]  /*64c0*/  LDGSTS.E [R244+0xc], desc[UR16][R114.64], !P4 ;  /* 0x0000c00072f47fae */ /* 0x000fe2000e121850 */
[----:B----4-:R-:W-:-:S03]  /*64d0*/  VIADD R4, R243, 0xfffffffa ;  /* 0xfffffffaf3047836 */ /* 0x010fc60000000000 */
[----:B------:R-:W3:Y:S01]  /*64e0*/  LDC R8, c[0x0][0x230] ;  /* 0x00008c00ff087b82 */ /* 0x000ee20000000800 */
[----:B------:R-:W-:Y:S01]  /*64f0*/  LDGSTS.E [R244+0x4000], desc[UR16][R240.64], !P2 ;  /* 0x04000000f0f47fae */ /* 0x000fe2000d121850 */
[----:B------:R-:W-:Y:S01]  /*6500*/  ISETP.GE.U32.AND P4, PT, R4, 0x7fffffbb, PT ;  /* 0x7fffffbb0400780c */ /* 0x000fe20003f86070 */
[----:B-1----:R-:W-:Y:S02]  /*6510*/  VIADD R4, R9, 0xfffffff9 ;  /* 0xfffffff909047836 */ /* 0x002fe40000000000 */
[----:B------:R-:W-:Y:S03]  /*6520*/  LDGSTS.E [R244+0x4004], desc[UR16][R238.64], !P5 ;  /* 0x04004000eef47fae */ /* 0x000fe6000e921850 */
[----:B------:R-:W1:Y:S01]  /*6530*/  LDC R9, c[0x0][0x230] ;  /* 0x00008c00ff097b82 */ /* 0x000e620000000800 */
[----:B------:R-:W-:Y:S01]  /*6540*/  ISETP.GE.U32.AND P2, PT, R4, 0x7fffffba, PT ;  /* 0x7fffffba0400780c */ /* 0x000fe20003f46070 */
[----:B------:R-:W-:Y:S01]  /*6550*/  VIADD R4, R242, 0xfffffff8 ;  /* 0xfffffff8f2047836 */ /* 0x000fe20000000000 */
[----:B------:R-:W-:Y:S05]  /*6560*/  LDGSTS.E [R244+0x4008], desc[UR16][R236.64], !P6 ;  /* 0x04008000ecf47fae */ /* 0x000fea000f121850 */
[----:B------:R-:W4:Y:S01]  /*6570*/  LDC R242, c[0x0][0x230] ;  /* 0x00008c00fff27b82 */ /* 0x000f220000000800 */
[----:B------:R-:W-:Y:S01]  /*6580*/  ISETP.GE.U32.AND P5, PT, R4, 0x7fffffb9, PT ;  /* 0x7fffffb90400780c */ /* 0x000fe20003fa6070 */
[----:B--2---:R-:W-:Y:S01]  /*6590*/  VIADD R4, R5, 0xffffffdb ;  /* 0xffffffdb05047836 */ /* 0x004fe20000000000 */
[----:B------:R2:W-:Y:S04]  /*65a0*/  STL [R1+0x180], R0 ;  /* 0x0001800001007387 */ /* 0x0005e80000100800 */
[----:B------:R-:W-:Y:S01]  /*65b0*/  LDGSTS.E [R244+0x400c], desc[UR16][R234.64], !P0 ;  /* 0x0400c000eaf47fae */ /* 0x000fe2000c121850 */
[----:B------:R-:W4:Y:S01]  /*65c0*/  LDC R5, c[0x0][0x230] ;  /* 0x00008c00ff057b82 */ /* 0x000f220000000800 */
[----:B------:R-:W-:Y:S01]  /*65d0*/  ISETP.GE.U32.AND P6, PT, R4, 0x7fffff9c, PT ;  /* 0x7fffff9c0400780c */ /* 0x000fe20003fc6070 */
[----:B---3--:R-:W-:Y:S01]  /*65e0*/  VIADD R4, R8, 0xffffffda ;  /* 0xffffffda08047836 */ /* 0x008fe20000000000 */
[----:B--2---:R-:W-:-:S05]  /*65f0*/  LOP3.LUT R0, R2, 0x10, RZ, 0x3c, !PT ;  /* 0x0000001002007812 */ /* 0x004fca00078e3cff */
[----:B------:R-:W2:Y:S01]  /*6600*/  LDC R8, c[0x0][0x230] ;  /* 0x00008c00ff087b82 */ /* 0x000ea20000000800 */
[----:B------:R-:W-:Y:S01]  /*6610*/  ISETP.GE.U32.AND P0, PT, R4, 0x7fffff9b, PT ;  /* 0x7fffff9b0400780c */ /* 0x000fe20003f06070 */
[----:B------:R-:W-:Y:S02]  /*6620*/  VIADD R245, R0, UR8 ;  /* 0x0000000800f57c36 */ /* 0x000fe40008000000 */
[----:B-1----:R-:W-:-:S03]  /*6630*/  VIADD R4, R9, 0xffffffd9 ;  /* 0xffffffd909047836 */ /* 0x002fc60000000000 */
[----:B------:R-:W-:Y:S01]  /*6640*/  LDGSTS.E [R245], desc[UR16][R232.64], !P1 ;  /* 0x00000000e8f57fae */ /* 0x000fe2000c921850 */
[----:B------:R-:W1:Y:S01]  /*6650*/  LDC R9, c[0x0][0x230] ;  /* 0x00008c00ff097b82 */ /* 0x000e620000000800 */
[----:B------:R-:W-:Y:S01]  /*6660*/  ISETP.GE.U32.AND P1, PT, R4, 0x7fffff9a, PT ;  /* 0x7fffff9a0400780c */ /* 0x000fe20003f26070 */
[----:B----4-:R-:W-:Y:S01]  /*6670*/  VIADD R4, R242, 0xffffffd8 ;  /* 0xffffffd8f2047836 */ /* 0x010fe20000000000 */
[----:B------:R-:W-:Y:S05]  /*6680*/  LDGSTS.E [R245+0x4], desc[UR16][R230.64], !P4 ;  /* 0x00004000e6f57fae */ /* 0x000fea000e121850 */
[----:B------:R-:W3:Y:S01]  /*6690*/  LDC R242, c[0x0][0x230] ;  /* 0x00008c00fff27b82 */ /* 0x000ee20000000800 */
[----:B------:R-:W-:Y:S01]  /*66a0*/  ISETP.GE.U32.AND P4, PT, R4, 0x7fffff99, PT ;  /* 0x7fffff990400780c */ /* 0x000fe20003f86070 */
[----:B------:R-:W-:Y:S01]  /*66b0*/  VIADD R4, R5, 0xfffffff7 ;  /* 0xfffffff705047836 */ /* 0x000fe20000000000 */
[----:B------:R-:W-:Y:S05]  /*66c0*/  LDGSTS.E [R245+0x8], desc[UR16][R228.64], !P2 ;  /* 0x00008000e4f57fae */ /* 0x000fea000d121850 */
[----:B------:R-:W4:Y:S01]  /*66d0*/  LDC R5, c[0x0][0x230] ;  /* 0x00008c00ff057b82 */ /* 0x000f220000000800 */
[----:B------:R-:W-:Y:S01]  /*66e0*/  ISETP.GE.U32.AND P2, PT, R4, 0x7fffffb8, PT ;  /* 0x7fffffb80400780c */ /* 0x000fe20003f46070 */
[----:B--2---:R-:W-:Y:S01]  /*66f0*/  VIADD R4, R8, 0xfffffff6 ;  /* 0xfffffff608047836 */ /* 0x004fe20000000000 */
[----:B------:R-:W-:Y:S05]  /*6700*/  LDGSTS.E [R245+0xc], desc[UR16][R226.64], !P5 ;  /* 0x0000c000e2f57fae */ /* 0x000fea000e921850 */
[----:B------:R-:W2:Y:S01]  /*6710*/  LDC R8, c[0x0][0x230] ;  /* 0x00008c00ff087b82 */ /* 0x000ea20000000800 */
[----:B------:R-:W-:Y:S01]  /*6720*/  ISETP.GE.U32.AND P5, PT, R4, 0x7fffffb7, PT ;  /* 0x7fffffb70400780c */ /* 0x000fe20003fa6070 */
[----:B-1----:R-:W-:Y:S01]  /*6730*/  VIADD R4, R9, 0xfffffff5 ;  /* 0xfffffff509047836 */ /* 0x002fe20000000000 */
[----:B------:R-:W-:Y:S05]  /*6740*/  LDGSTS.E [R245+0x4000], desc[UR16][R224.64], !P6 ;  /* 0x04000000e0f57fae */ /* 0x000fea000f121850 */
[----:B------:R-:W1:Y:S01]  /*6750*/  LDC R9, c[0x0][0x230] ;  /* 0x00008c00ff097b82 */ /* 0x000e620000000800 */
[----:B------:R-:W-:Y:S01]  /*6760*/  ISETP.GE.U32.AND P6, PT, R4, 0x7fffffb6, PT ;  /* 0x7fffffb60400780c */ /* 0x000fe20003fc6070 */
[----:B---3--:R-:W-:Y:S01]  /*6770*/  VIADD R4, R242, 0xfffffff4 ;  /* 0xfffffff4f2047836 */ /* 0x008fe20000000000 */
[----:B------:R-:W-:Y:S05]  /*6780*/  LDGSTS.E [R245+0x4004], desc[UR16][R222.64], !P0 ;  /* 0x04004000def57fae */ /* 0x000fea000c121850 */
[----:B------:R-:W3:Y:S01]  /*6790*/  LDC R242, c[0x0][0x230] ;  /* 0x00008c00fff27b82 */ /* 0x000ee20000000800 */
[----:B------:R-:W-:Y:S01]  /*67a0*/  ISETP.GE.U32.AND P0, PT, R4, 0x7fffffb5, PT ;  /* 0x7fffffb50400780c */ /* 0x000fe20003f06070 */
[----:B----4-:R-:W-:Y:S01]  /*67b0*/  VIADD R4, R5, 0xffffffd7 ;  /* 0xffffffd705047836 */ /* 0x010fe20000000000 */
[----:B------:R-:W-:Y:S05]  /*67c0*/  LDGSTS.E [R245+0x4008], desc[UR16][R220.64], !P1 ;  /* 0x04008000dcf57fae */ /* 0x000fea000c921850 */
[----:B------:R-:W4:Y:S01]  /*67d0*/  LDC R5, c[0x0][0x230] ;  /* 0x00008c00ff057b82 */ /* 0x000f220000000800 */
[----:B------:R-:W-:Y:S01]  /*67e0*/  ISETP.GE.U32.AND P1, PT, R4, 0x7fffff98, PT ;  /* 0x7fffff980400780c */ /* 0x000fe20003f26070 */
[----:B------:R1:W-:Y:S01]  /*67f0*/  STL [R1+0x29c], R0 ;  /* 0x00029c0001007387 */ /* 0x0003e20000100800 */
[----:B--2---:R-:W-:-:S03]  /*6800*/  VIADD R4, R8, 0xffffffd6 ;  /* 0xffffffd608047836 */ /* 0x004fc60000000000 */
[----:B------:R-:W-:Y:S02]  /*6810*/  LDGSTS.E [R245+0x400c], desc[UR16][R218.64], !P4 ;  /* 0x0400c000daf57fae */ /* 0x000fe4000e121850 */
[----:B------:R-:W2:Y:S01]  /*6820*/  LDC R8, c[0x0][0x230] ;  /* 0x00008c00ff087b82 */ /* 0x000ea20000000800 */
[----:B-1----:R-:W-:Y:S02]  /*6830*/  LOP3.LUT R0, R2, 0x20, RZ, 0x3c, !PT ;  /* 0x0000002002007812 */ /* 0x002fe400078e3cff */
[----:B------:R-:W-:Y:S01]  /*6840*/  ISETP.GE.U32.AND P4, PT, R4, 0x7fffff97, PT ;  /* 0x7fffff970400780c */ /* 0x000fe20003f86070 */
[----:B------:R-:W-:-:S04]  /*6850*/  VIADD R4, R9, 0xffffffd5 ;  /* 0xffffffd509047836 */ /* 0x000fc80000000000 */
[----:B------:R-:W1:Y:S01]  /*6860*/  LDC R243, c[0x0][0x230] ;  /* 0x00008c00fff37b82 */ /* 0x000e620000000800 */
[----:B------:R-:W-:-:S05]  /*6870*/  VIADD R246, R0, UR8 ;  /* 0x0000000800f67c36 */ /* 0x000fca0008000000 */
[----:B------:R-:W-:Y:S02]  /*6880*/  LDGSTS.E [R246], desc[UR16][R216.64], !P2 ;  /* 0x00000000d8f67fae */ /* 0x000fe4000d121850 */
        /* <DEDUP_REMOVED lines=32> */
[----:B------:R-:W-:Y:S02]  /*6a90*/  VIADD R4, R9, 0xffffffd1 ;  /* 0xffffffd109047836 */ /* 0x000fe40000000000 */
[----:B------:R-:W-:Y:S02]  /*6aa0*/  VIADD R247, R0, UR8 ;  /* 0x0000000800f77c36 */ /* 0x000fe40008000000 */
[----:B------:R-:W1:Y:S03]  /*6ab0*/  LDC R9, c[0x0][0x230] ;  /* 0x00008c00ff097b82 */ /* 0x000e660000000800 */
[----:B------:R-:W-:Y:S01]  /*6ac0*/  LDGSTS.E [R247], desc[UR16][R200.64], !P6 ;  /* 0x00000000c8f77fae */ /* 0x000fe2000f121850 */
[----:B------:R-:W-:Y:S01]  /*6ad0*/  ISETP.GE.U32.AND P6, PT, R4, 0x7fffff92, PT ;  /* 0x7fffff920400780c */ /* 0x000fe20003fc6070 */
[----:B---3--:R-:W-:-:S03]  /*6ae0*/  VIADD R4, R242, 0xffffffd0 ;  /* 0xffffffd0f2047836 */ /* 0x008fc60000000000 */
[----:B------:R-:W3:Y:S01]  /*6af0*/  LDC R242, c[0x0][0x230] ;  /* 0x00008c00fff27b82 */ /* 0x000ee20000000800 */
[----:B------:R-:W-:Y:S01]  /*6b00*/  LDGSTS.E [R247+0x4], desc[UR16][R198.64], !P0 ;  /* 0x00004000c6f77fae */ /* 0x000fe2000c121850 */
[----:B------:R-:W-:Y:S01]  /*6b10*/  ISETP.GE.U32.AND P0, PT, R4, 0x7fffff91, PT ;  /* 0x7fffff910400780c */ /* 0x000fe20003f06070 */
[----:B----4-:R-:W-:Y:S02]  /*6b20*/  VIADD R4, R5, 0xffffffef ;  /* 0xffffffef05047836 */ /* 0x010fe40000000000 */
[----:B------:R-:W-:Y:S03]  /*6b30*/  LDGSTS.E [R247+0x8], desc[UR16][R196.64], !P1 ;  /* 0x00008000c4f77fae */ /* 0x000fe6000c921850 */
        /* <DEDUP_REMOVED lines=42> */
[----:B------:R-:W-:Y:S04]  /*6de0*/  LDGSTS.E [R248+0x4000], desc[UR16][R176.64], !P6 ;  /* 0x04000000b0f87fae */ /* 0x000fe8000f121850 */
[----:B------:R-:W-:Y:S01]  /*6df0*/  ISETP.GE.U32.AND P6, PT, R4, 0x7fffffaa, PT ;  /* 0x7fffffaa0400780c */ /* 0x000fe20003fc6070 */
[----:B---3--:R-:W-:Y:S01]  /*6e00*/  VIADD R4, R242, 0xffffffe8 ;  /* 0xffffffe8f2047836 */ /* 0x008fe20000000000 */
[----:B------:R-:W1:Y:S01]  /*6e10*/  LDC R9, c[0x0][0x230] ;  /* 0x00008c00ff097b82 */ /* 0x000e620000000800 */
[----:B------:R-:W-:Y:S03]  /*6e20*/  LDGSTS.E [R248+0x4004], desc[UR16][R174.64], !P0 ;  /* 0x04004000aef87fae */ /* 0x000fe6000c121850 */
[----:B------:R-:W-:Y:S01]  /*6e30*/  ISETP.GE.U32.AND P0, PT, R4, 0x7fffffa9, PT ;  /* 0x7fffffa90400780c */ /* 0x000fe20003f06070 */
[----:B------:R-:W-:Y:S01]  /*6e40*/  LDGSTS.E [R248+0x4008], desc[UR16][R172.64], !P1 ;  /* 0x04008000acf87fae */ /* 0x000fe2000c921850 */
[----:B----4-:R-:W-:-:S02]  /*6e50*/  VIADD R4, R5, 0xffffffcb ;  /* 0xffffffcb05047836 */ /* 0x010fc40000000000 */
[----:B------:R-:W3:Y:S01]  /*6e60*/  LDC R242, c[0x0][0x230] ;  /* 0x00008c00fff27b82 */ /* 0x000ee20000000800 */
[----:B------:R4:W-:Y:S02]  /*6e70*/  STL [R1+0x290], R0 ;  /* 0x0002900001007387 */ /* 0x0009e40000100800 */
[----:B------:R-:W-:Y:S02]  /*6e80*/  ISETP.GE.U32.AND P1, PT, R4, 0x7fffff8c, PT ;  /* 0x7fffff8c0400780c */ /* 0x000fe40003f26070 */
[----:B------:R-:W-:Y:S01]  /*6e90*/  LDGSTS.E [R248+0x400c], desc[UR16][R170.64], !P4 ;  /* 0x0400c000aaf87fae */ /* 0x000fe2000e121850 */
[----:B--2---:R-:W-:Y:S02]  /*6ea0*/  VIADD R4, R8, 0xffffffca ;  /* 0xffffffca08047836 */ /* 0x004fe40000000000 */
[----:B------:R-:W2:Y:S01]  /*6eb0*/  LDC R5, c[0x0][0x230] ;  /* 0x00008c00ff057b82 */ /* 0x000ea20000000800 */
[----:B----4-:R-:W-:-:S07]  /*6ec0*/  LOP3.LUT R0, R2, 0x50, RZ, 0x3c, !PT ;  /* 0x0000005002007812 */ /* 0x010fce00078e3cff */
[----:B------:R-:W4:Y:S01]  /*6ed0*/  LDC R8, c[0x0][0x230] ;  /* 0x00008c00ff087b82 */ /* 0x000f220000000800 */
[----:B------:R-:W-:Y:S01]  /*6ee0*/  ISETP.GE.U32.AND P4, PT, R4, 0x7fffff8b, PT ;  /* 0x7fffff8b0400780c */ /* 0x000fe20003f86070 */
[----:B------:R-:W-:Y:S02]  /*6ef0*/  VIADD R249, R0, UR8 ;  /* 0x0000000800f97c36 */ /* 0x000fe40008000000 */
[----:B-1----:R-:W-:-:S03]  /*6f00*/  VIADD R4, R9, 0xffffffc9 ;  /* 0xffffffc909047836 */ /* 0x002fc60000000000 */
[----:B------:R-:W-:Y:S01]  /*6f10*/  LDGSTS.E [R249], desc[UR16][R168.64], !P2 ;  /* 0x00000000a8f97fae */ /* 0x000fe2000d121850 */
[----:B------:R-:W1:Y:S01]  /*6f20*/  LDC R9, c[0x0][0x230] ;  /* 0x00008c00ff097b82 */ /* 0x000e620000000800 */
[----:B------:R-:W-:Y:S01]  /*6f30*/  ISETP.GE.U32.AND P2, PT, R4, 0x7fffff8a, PT ;  /* 0x7fffff8a0400780c */ /* 0x000fe20003f46070 */
[----:B---3--:R-:W-:Y:S01]  /*6f40*/  VIADD R4, R242, 0xffffffc8 ;  /* 0xffffffc8f2047836 */ /* 0x008fe20000000000 */
[----:B------:R-:W-:Y:S05]  /*6f50*/  LDGSTS.E [R249+0x4], desc[UR16][R166.64], !P5 ;  /* 0x00004000a6f97fae */ /* 0x000fea000e921850 */
[----:B------:R-:W3:Y:S01]  /*6f60*/  LDC R242, c[0x0][0x230] ;  /* 0x00008c00fff27b82 */ /* 0x000ee20000000800 */
[----:B------:R-:W-:Y:S01]  /*6f70*/  ISETP.GE.U32.AND P5, PT, R4, 0x7fffff89, PT ;  /* 0x7fffff890400780c */ /* 0x000fe20003fa6070 */
[----:B------:R-:W-:Y:S04]  /*6f80*/  LDGSTS.E [R249+0x8], desc[UR16][R164.64], !P6 ;  /* 0x00008000a4f97fae */ /* 0x000fe8000f121850 */
[----:B------:R-:W-:Y:S01]  /*6f90*/  LDGSTS.E [R249+0xc], desc[UR16][R162.64], !P0 ;  /* 0x0000c000a2f97fae */ /* 0x000fe2000c121850 */
[----:B----4-:R-:W-:-:S02]  /*6fa0*/  VIADD R4, R8, 0xffffffe7 ;  /* 0xffffffe708047836 */ /* 0x010fc40000000000 */
[----:B------:R-:W4:Y:S01]  /*6fb0*/  LDC R8, c[0x0][0x230] ;  /* 0x00008c00ff087b82 */ /* 0x000f220000000800 */
[----:B------:R-:W-:Y:S02]  /*6fc0*/  LDGSTS.E [R249+0x4000], desc[UR16][R160.64], !P1 ;  /* 0x04000000a0f97fae */ /* 0x000fe4000c921850 */
[----:B------:R-:W-:Y:S01]  /*6fd0*/  ISETP.GE.U32.AND P6, PT, R4, 0x7fffffa8, PT ;  /* 0x7fffffa80400780c */ /* 0x000fe20003fc6070 */
[----:B--2---:R-:W-:Y:S01]  /*6fe0*/  VIADD R4, R5, 0xffffffe6 ;  /* 0xffffffe605047836 */ /* 0x004fe20000000000 */
[----:B------:R-:W-:Y:S03]  /*6ff0*/  LDGSTS.E [R249+0x4004], desc[UR16][R158.64], !P4 ;  /* 0x040040009ef97fae */ /* 0x000fe6000e121850 */
[----:B------:R-:W2:Y:S01]  /*7000*/  LDC R5, c[0x0][0x230] ;  /* 0x00008c00ff057b82 */ /* 0x000ea20000000800 */
[----:B------:R-:W-:Y:S01]  /*7010*/  ISETP.GE.U32.AND P0, PT, R4, 0x7fffffa7, PT ;  /* 0x7fffffa70400780c */ /* 0x000fe20003f06070 */
[----:B------:R-:W-:Y:S01]  /*7020*/  LDGSTS.E [R249+0x4008], desc[UR16][R156.64], !P2 ;  /* 0x040080009cf97fae */ /* 0x000fe2000d121850 */
[----:B---3--:R-:W-:-:S03]  /*7030*/  VIADD R4, R242, 0xffffffe5 ;  /* 0xffffffe5f2047836 */ /* 0x008fc60000000000 */
[----:B------:R3:W-:Y:S02]  /*7040*/  STL [R1+0x28c], R0 ;  /* 0x00028c0001007387 */ /* 0x0007e40000100800 */
[----:B------:R-:W2:Y:S01]  /*7050*/  LDC R242, c[0x0][0x230] ;  /* 0x00008c00fff27b82 */ /* 0x000ea20000000800 */
[----:B------:R-:W-:Y:S01]  /*7060*/  ISETP.GE.U32.AND P1, PT, R4, 0x7fffffa6, PT ;  /* 0x7fffffa60400780c */ /* 0x000fe20003f26070 */
[----:B------:R-:W-:Y:S01]  /*7070*/  LDGSTS.E [R249+0x400c], desc[UR16][R154.64], !P5 ;  /* 0x0400c0009af97fae */ /* 0x000fe2000e921850 */
[----:B----4-:R-:W-:-:S05]  /*7080*/  VIADD R4, R8, 0xffffffe4 ;  /* 0xffffffe408047836 */ /* 0x010fca0000000000 */
[----:B------:R-:W4:Y:S01]  /*7090*/  LDC R8, c[0x0][0x230] ;  /* 0x00008c00ff087b82 */ /* 0x000f220000000800 */
[----:B------:R-:W-:Y:S01]  /*70a0*/  ISETP.GE.U32.AND P4, PT, R4, 0x7fffffa5, PT ;  /* 0x7fffffa50400780c */ /* 0x000fe20003f86070 */
[----:B-1----:R-:W-:Y:S01]  /*70b0*/  VIADD R4, R9, 0xffffffc7 ;  /* 0xffffffc709047836 */ /* 0x002fe20000000000 */
[----:B---3--:R-:W-:-:S05]  /*70c0*/  LOP3.LUT R0, R2, 0x60, RZ, 0x3c, !PT ;  /* 0x0000006002007812 */ /* 0x008fca00078e3cff */
[----:B------:R-:W1:Y:S01]  /*70d0*/  LDC R9, c[0x0][0x230] ;  /* 0x00008c00ff097b82 */ /* 0x000e620000000800 */
[----:B------:R-:W-:Y:S01]  /*70e0*/  ISETP.GE.U32.AND P2, PT, R4, 0x7fffff88, PT ;  /* 0x7fffff880400780c */ /* 0x000fe20003f46070 */
[----:B------:R-:W-:Y:S02]  /*70f0*/  VIADD R4, R243, 0xffffffc6 ;  /* 0xffffffc6f3047836 */ /* 0x000fe40000000000 */
[----:B------:R-:W-:-:S03]  /*7100*/  VIADD R250, R0, UR8 ;  /* 0x0000000800fa7c36 */ /* 0x000fc60008000000 */
[----:B------:R-:W-:Y:S01]  /*7110*/  ISETP.GE.U32.AND P5, PT, R4, 0x7fffff87, PT ;  /* 0x7fffff870400780c */ /* 0x000fe20003fa6070 */
[----:B--2---:R-:W-:Y:S01]  /*7120*/  VIADD R4, R242, 0xffffffc5 ;  /* 0xffffffc5f2047836 */ /* 0x004fe20000000000 */
[----:B------:R-:W2:Y:S01]  /*7130*/  LDC R243, c[0x0][0x230] ;  /* 0x00008c00fff37b82 */ /* 0x000ea20000000800 */
[----:B------:R-:W-:Y:S03]  /*7140*/  LDGSTS.E [R250], desc[UR16][R152.64], !P6 ;  /* 0x0000000098fa7fae */ /* 0x000fe6000f121850 */
[----:B------:R-:W-:Y:S01]  /*7150*/  ISETP.GE.U32.AND P6, PT, R4, 0x7fffff86, PT ;  /* 0x7fffff860400780c */ /* 0x000fe20003fc6070 */
[----:B------:R-:W-:Y:S01]  /*7160*/  VIADD R4, R5, 0xffffffc4 ;  /* 0xffffffc405047836 */ /* 0x000fe20000000000 */
[----:B------:R-:W-:Y:S02]  /*7170*/  LDGSTS.E [R250+0x4], desc[UR16][R150.64], !P0 ;  /* 0x0000400096fa7fae */ /* 0x000fe4000c121850 */
[----:B------:R-:W3:Y:S02]  /*7180*/  LDC R242, c[0x0][0x230] ;  /* 0x00008c00fff27b82 */ /* 0x000ee40000000800 */
[----:B------:R1:W-:Y:S01]  /*7190*/  STL [R1+0x288], R0 ;  /* 0x0002880001007387 */ /* 0x0003e20000100800 */
[----:B------:R-:W-:Y:S01]  /*71a0*/  ISETP.GE.U32.AND P0, PT, R4, 0x7fffff85, PT ;  /* 0x7fffff850400780c */ /* 0x000fe20003f06070 */
[----:B----4-:R-:W-:-:S02]  /*71b0*/  VIADD R4, R8, 0xffffffe3 ;  /* 0xffffffe308047836 */ /* 0x010fc40000000000 */
[----:B------:R-:W-:Y:S02]  /*71c0*/  LDGSTS.E [R250+0x8], desc[UR16][R148.64], !P1 ;  /* 0x0000800094fa7fae */ /* 0x000fe4000c921850 */
[----:B------:R-:W4:Y:S01]  /*71d0*/  LDC R5, c[0x0][0x230] ;  /* 0x00008c00ff057b82 */ /* 0x000f220000000800 */
[----:B------:R-:W-:Y:S01]  /*71e0*/  ISETP.GE.U32.AND P1, PT, R4, 0x7fffffa4, PT ;  /* 0x7fffffa40400780c */ /* 0x000fe20003f26070 */
[----:B-1----:R-:W-:Y:S01]  /*71f0*/  VIADD R4, R9, 0xffffffe2 ;  /* 0xffffffe209047836 */ /* 0x002fe20000000000 */
[----:B------:R-:W-:Y:S05]  /*7200*/  LDGSTS.E [R250+0xc], desc[UR16][R146.64], !P4 ;  /* 0x0000c00092fa7fae */ /* 0x000fea000e121850 */
[----:B------:R-:W1:Y:S01]  /*7210*/  LDC R0, c[0x0][0x230] ;  /* 0x00008c00ff007b82 */ /* 0x000e620000000800 */
[----:B------:R-:W-:Y:S01]  /*7220*/  ISETP.GE.U32.AND P4, PT, R4, 0x7fffffa3, PT ;  /* 0x7fffffa30400780c */ /* 0x000fe20003f86070 */
[----:B--2---:R-:W-:Y:S01]  /*7230*/  VIADD R4, R243, 0xffffffe1 ;  /* 0xffffffe1f3047836 */ /* 0x004fe20000000000 */
[----:B------:R-:W-:Y:S05]  /*7240*/  LDGSTS.E [R250+0x4000], desc[UR16][R144.64], !P2 ;  /* 0x0400000090fa7fae */ /* 0x000fea000d121850 */
[----:B------:R-:W2:Y:S01]  /*7250*/  LDC R9, c[0x0][0x230] ;  /* 0x00008c00ff097b82 */ /* 0x000ea20000000800 */
[----:B------:R-:W-:Y:S01]  /*7260*/  ISETP.GE.U32.AND P2, PT, R4, 0x7fffffa2, PT ;  /* 0x7fffffa20400780c */ /* 0x000fe20003f46070 */
[----:B---3--:R-:W-:Y:S01]  /*7270*/  VIADD R4, R242, 0xffffffe0 ;  /* 0xffffffe0f2047836 */ /* 0x008fe20000000000 */
[----:B------:R-:W-:Y:S05]  /*7280*/  LDGSTS.E [R250+0x4004], desc[UR16][R142.64], !P5 ;  /* 0x040040008efa7fae */ /* 0x000fea000e921850 */
[----:B------:R-:W3:Y:S01]  /*7290*/  LDC R243, c[0x0][0x230] ;  /* 0x00008c00fff37b82 */ /* 0x000ee20000000800 */
[----:B------:R-:W-:Y:S01]  /*72a0*/  ISETP.GE.U32.AND P5, PT, R4, 0x7fffffa1, PT ;  /* 0x7fffffa10400780c */ /* 0x000fe20003fa6070 */
[----:B------:R-:W-:Y:S04]  /*72b0*/  LDGSTS.E [R250+0x4008], desc[UR16][R140.64], !P6 ;  /* 0x040080008cfa7fae */ /* 0x000fe8000f121850 */
[----:B------:R-:W-:Y:S01]  /*72c0*/  LDGSTS.E [R250+0x400c], desc[UR16][R138.64], !P0 ;  /* 0x0400c0008afa7fae */ /* 0x000fe2000c121850 */
[----:B-1----:R-:W-:Y:S01]  /*72d0*/  VIADD R4, R0, 0xffffffc3 ;  /* 0xffffffc300047836 */ /* 0x002fe20000000000 */
[----:B------:R-:W1:Y:S01]  /*72e0*/  LDC R8, c[0x0][0x230] ;  /* 0x00008c00ff087b82 */ /* 0x000e620000000800 */
[----:B------:R-:W-:-:S03]  /*72f0*/  LOP3.LUT R0, R2, 0x70, RZ, 0x3c, !PT ;  /* 0x0000007002007812 */ /* 0x000fc600078e3cff */
[----:B------:R-:W-:Y:S01]  /*7300*/  ISETP.GE.U32.AND P6, PT, R4, 0x7fffff84, PT ;  /* 0x7fffff840400780c */ /* 0x000fe20003fc6070 */
[----:B----4-:R-:W-:-:S03]  /*7310*/  VIADD R4, R5, 0xffffffc2 ;  /* 0xffffffc205047836 */ /* 0x010fc60000000000 */
[----:B------:R-:W4:Y:S01]  /*7320*/  LDC R242, c[0x0][0x230] ;  /* 0x00008c00fff27b82 */ /* 0x000f220000000800 */
[----:B------:R-:W-:Y:S01]  /*7330*/  VIADD R5, R0, UR8 ;  /* 0x0000000800057c36 */ /* 0x000fe20008000000 */
[----:B------:R-:W-:Y:S01]  /*7340*/  ISETP.GE.U32.AND P0, PT, R4, 0x7fffff83, PT ;  /* 0x7fffff830400780c */ /* 0x000fe20003f06070 */
[----:B--2---:R-:W-:-:S03]  /*7350*/  VIADD R4, R9, 0xffffffc1 ;  /* 0xffffffc109047836 */ /* 0x004fc60000000000 */
[----:B------:R-:W-:Y:S02]  /*7360*/  LDGSTS.E [R5], desc[UR16][R136.64], !P1 ;  /* 0x0000000088057fae */ /* 0x000fe4000c921850 */
[----:B------:R-:W-:Y:S01]  /*7370*/  ISETP.GE.U32.AND P1, PT, R4, 0x7fffff82, PT ;  /* 0x7fffff820400780c */ /* 0x000fe20003f26070 */
[----:B---3--:R-:W-:Y:S01]  /*7380*/  VIADD R4, R243, 0xffffffc0 ;  /* 0xffffffc0f3047836 */ /* 0x008fe20000000000 */
[----:B------:R-:W-:Y:S01]  /*7390*/  LDGSTS.E [R5+0x4], desc[UR16][R132.64], !P4 ;  /* 0x0000400084057fae */ /* 0x000fe2000e121850 */
[----:B------:R-:W2:Y:S03]  /*73a0*/  LDC R9, c[0x0][0x230] ;  /* 0x00008c00ff097b82 */ /* 0x000ea60000000800 */
[----:B------:R-:W-:Y:S01]  /*73b0*/  LDGSTS.E [R5+0x8], desc[UR16][R120.64], !P2 ;  /* 0x0000800078057fae */ /* 0x000fe2000d121850 */
[----:B------:R-:W-:Y:S02]  /*73c0*/  ISETP.GE.U32.AND P4, PT, R4, 0x7fffff81, PT ;  /* 0x7fffff810400780c */ /* 0x000fe40003f86070 */
[----:B------:R-:W-:Y:S01]  /*73d0*/  ISETP.GE.AND P2, PT, R7, R4, PT ;  /* 0x000000040700720c */ /* 0x000fe20003f46270 */
[----:B-1----:R-:W-:Y:S01]  /*73e0*/  VIADD R4, R8, 0xffffffbf ;  /* 0xffffffbf08047836 */ /* 0x002fe20000000000 */
[----:B------:R-:W-:Y:S01]  /*73f0*/  LDGSTS.E [R5+0xc], desc[UR16][R134.64], !P5 ;  /* 0x0000c00086057fae */ /* 0x000fe2000e921850 */
[----:B------:R-:W1:Y:S03]  /*7400*/  LDC R8, c[0x0][0x230] ;  /* 0x00008c00ff087b82 */ /* 0x000e660000000800 */
[----:B------:R-:W-:Y:S01]  /*7410*/  ISETP.GE.U32.AND P5, PT, R4, 0x7fffff80, PT ;  /* 0x7fffff800400780c */ /* 0x000fe20003fa6070 */
[----:B----4-:R-:W-:Y:S01]  /*7420*/  VIADD R4, R242, 0xffffffbe ;  /* 0xffffffbef2047836 */ /* 0x010fe20000000000 */
[----:B------:R-:W-:Y:S03]  /*7430*/  LDGSTS.E [R5+0x4000], desc[UR16][R130.64], !P6 ;  /* 0x0400000082057fae */ /* 0x000fe6000f121850 */
[----:B------:R-:W3:Y:S01]  /*7440*/  LDC R242, c[0x0][0x230] ;  /* 0x00008c00fff27b82 */ /* 0x000ee20000000800 */
[----:B------:R-:W-:Y:S01]  /*7450*/  ISETP.GE.U32.AND P6, PT, R4, 0x7fffff7f, PT ;  /* 0x7fffff7f0400780c */ /* 0x000fe20003fc6070 */
[----:B------:R-:W-:Y:S04]  /*7460*/  STL.64 [R1+0x2a0], R2 ;  /* 0x0002a00201007387 */ /* 0x000fe80000100a00 */
[----:B------:R-:W-:Y:S02]  /*7470*/  LDGSTS.E [R5+0x4004], desc[UR16][R122.64], !P0 ;  /* 0x040040007a057fae */ /* 0x000fe4000c121850 */
[----:B------:R-:W4:Y:S02]  /*7480*/  LDC R4, c[0x0][0x230] ;  /* 0x00008c00ff047b82 */ /* 0x000f240000000800 */
[----:B------:R2:W-:Y:S04]  /*7490*/  STL [R1+0x278], R0 ;  /* 0x0002780001007387 */ /* 0x0005e80000100800 */
[----:B------:R-:W3:Y:S02]  /*74a0*/  LDL.64 R10, [R1+0x60] ;  /* 0x00006000010a7983 */ /* 0x000ee40000100a00 */
[----:B------:R-:W3:Y:S02]  /*74b0*/  LDC R243, c[0x0][0x230] ;  /* 0x00008c00fff37b82 */ /* 0x000ee40000000800 */
[----:B------:R-:W3:Y:S04]  /*74c0*/  LDL.64 R18, [R1+0x38] ;  /* 0x0000380001127983 */ /* 0x000ee80000100a00 */
[----:B--2---:R-:W2:Y:S04]  /*74d0*/  LDL R0, [R1+0x48] ;  /* 0x0000480001007983 */ /* 0x004ea80000100800 */
[----:B------:R-:W-:Y:S04]  /*74e0*/  LDGSTS.E [R5+0x4008], desc[UR16][R128.64], !P1 ;  /* 0x0400800080057fae */ /* 0x000fe8000c921850 */
[----:B------:R-:W2:Y:S01]  /*74f0*/  LDL.64 R20, [R1+0x18] ;  /* 0x0000180001147983 */ /* 0x000ea20000100a00 */
[----:B----4-:R-:W-:-:S03]  /*7500*/  VIADD R4, R4, 0xffffffbd ;  /* 0xffffffbd04047836 */ /* 0x010fc60000000000 */
[----:B------:R-:W-:Y:S02]  /*7510*/  LDGSTS.E [R5+0x400c], desc[UR16][R126.64], !P4 ;  /* 0x0400c0007e057fae */ /* 0x000fe4000e121850 */
[----:B------:R-:W-:Y:S01]  /*7520*/  ISETP.GE.U32.AND P0, PT, R4, 0x7fffff7e, PT ;  /* 0x7fffff7e0400780c */ /* 0x000fe20003f06070 */
[----:B-1----:R-:W-:Y:S01]  /*7530*/  VIADD R4, R8, 0xffffffbc ;  /* 0xffffffbc08047836 */ /* 0x002fe20000000000 */
[----:B------:R-:W-:Y:S01]  /*7540*/  SEL R7, RZ, 0x4, P2 ;  /* 0x00000004ff077807 */ /* 0x000fe20001000000 */
[----:B------:R-:W4:Y:S03]  /*7550*/  LDL.64 R12, [R1+0x30] ;  /* 0x00003000010c7983 */ /* 0x000f260000100a00 */
[----:B------:R-:W-:Y:S01]  /*7560*/  ISETP.GE.U32.AND P1, PT, R4, 0x7fffff7d, PT ;  /* 0x7fffff7d0400780c */ /* 0x000fe20003f26070 */
[----:B------:R-:W-:Y:S01]  /*7570*/  VIADD R4, R9, 0xffffffbb ;  /* 0xffffffbb09047836 */ /* 0x000fe20000000000 */
[----:B------:R-:W4:Y:S04]  /*7580*/  LDL.64 R22, [R1+0x10] ;  /* 0x0000100001167983 */ /* 0x000f280000100a00 */
[----:B------:R-:W-:Y:S01]  /*7590*/  ISETP.GE.U32.AND P4, PT, R4, 0x7fffff7c, PT ;  /* 0x7fffff7c0400780c */ /* 0x000fe20003f86070 */
[----:B---3--:R-:W-:Y:S01]  /*75a0*/  VIADD R4, R242, 0xffffffba ;  /* 0xffffffbaf2047836 */ /* 0x008fe20000000000 */
[----:B------:R-:W0:Y:S04]  /*75b0*/  LDGDEPBAR ;  /* 0x00000000000079af */ /* 0x000e280000000000 */
[----:B------:R-:W-:Y:S01]  /*75c0*/  ISETP.GE.U32.AND P2, PT, R4, 0x7fffff7b, PT ;  /* 0x7fffff7b0400780c */ /* 0x000fe20003f46070 */
[----:B------:R-:W-:-:S02]  /*75d0*/  VIADD R4, R243, 0xffffffb9 ;  /* 0xffffffb9f3047836 */ /* 0x000fc40000000000 */
[----:B------:R-:W3:Y:S01]  /*75e0*/  LDL.64 R242, [R1+0x58] ;  /* 0x0000580001f27983 */ /* 0x000ee20000100a00 */
[----:B--2---:R-:W-:-:S05]  /*75f0*/  VIADD R8, R0, UR8 ;  /* 0x0000000800087c36 */ /* 0x004fca0008000000 */
[----:B------:R-:W-:Y:S04]  /*7600*/  LDGSTS.E [R8+0x18000], desc[UR16][R10.64], P3 ;  /* 0x180000000a087fae */ /* 0x000fe80009921850 */
[----:B------:R-:W-:Y:S04]  /*7610*/  LDGSTS.E [R8+0x18400], desc[UR16][R18.64], P3 ;  /* 0x1840000012087fae */ /* 0x000fe80009921850 */
[----:B------:R-:W-:Y:S04]  /*7620*/  LDGSTS.E [R8+0x18800], desc[UR16][R20.64], P3 ;  /* 0x1880000014087fae */ /* 0x000fe80009921850 */
[----:B------:R-:W2:Y:S01]  /*7630*/  LDL.64 R10, [R1+0x50] ;  /* 0x00005000010a7983 */ /* 0x000ea20000100a00 */
[----:B------:R-:W-:-:S03]  /*7640*/  LOP3.LUT R2, R0, 0x20, RZ, 0x3c, !PT ;  /* 0x0000002000027812 */ /* 0x000fc600078e3cff */
[----:B------:R-:W2:Y:S04]  /*7650*/  LDL.64 R18, [R1+0x28] ;  /* 0x0000280001127983 */ /* 0x000ea80000100a00 */
[----:B------:R-:W-:Y:S04]  /*7660*/  LDGSTS.E [R8+0x18c00], desc[UR16][R112.64], P3 ;  /* 0x18c0000070087fae */ /* 0x000fe80009921850 */
[----:B------:R-:W2:Y:S04]  /*7670*/  LDL.64 R20, [R1+0x8] ;  /* 0x0000080001147983 */ /* 0x000ea80000100a00 */
[----:B------:R-:W-:Y:S04]  /*7680*/  LDGSTS.E [R8+0x19000], desc[UR16][R110.64], P3 ;  /* 0x190000006e087fae */ /* 0x000fe80009921850 */
[----:B------:R-:W-:Y:S04]  /*7690*/  LDGSTS.E [R8+0x19400], desc[UR16][R108.64], P3 ;  /* 0x194000006c087fae */ /* 0x000fe80009921850 */
[----:B------:R-:W-:Y:S04]  /*76a0*/  LDGSTS.E [R8+0x19800], desc[UR16][R94.64], P3 ;  /* 0x198000005e087fae */ /* 0x000fe80009921850 */
[----:B------:R-:W-:Y:S01]  /*76b0*/  LDGSTS.E [R8+0x19c00], desc[UR16][R104.64], P3 ;  /* 0x19c0000068087fae */ /* 0x000fe20009921850 */
[----:B------:R-:W-:-:S03]  /*76c0*/  VIADD R9, R2, UR8 ;  /* 0x0000000802097c36 */ /* 0x000fc60008000000 */
[----:B------:R-:W-:Y:S04]  /*76d0*/  LDGSTS.E [R8+0x1a000], desc[UR16][R106.64], P3 ;  /* 0x1a0000006a087fae */ /* 0x000fe80009921850 */
[----:B------:R-:W-:Y:S04]  /*76e0*/  LDGSTS.E [R8+0x1a400], desc[UR16][R102.64], P3 ;  /* 0x1a40000066087fae */ /* 0x000fe80009921850 */
[----:B------:R-:W-:Y:S04]  /*76f0*/  LDGSTS.E [R8+0x1a800], desc[UR16][R100.64], P3 ;  /* 0x1a80000064087fae */ /* 0x000fe80009921850 */
[----:B------:R-:W-:Y:S04]  /*7700*/  LDGSTS.E [R8+0x1ac00], desc[UR16][R88.64], P3 ;  /* 0x1ac0000058087fae */ /* 0x000fe80009921850 */
[----:B------:R-:W-:Y:S04]  /*7710*/  LDGSTS.E [R8+0x1b000], desc[UR16][R96.64], P3 ;  /* 0x1b00000060087fae */ /* 0x000fe80009921850 */
[----:B------:R-:W-:Y:S04]  /*7720*/  LDGSTS.E [R8+0x1b400], desc[UR16][R98.64], P3 ;  /* 0x1b40000062087fae */ /* 0x000fe80009921850 */
[----:B------:R-:W-:Y:S04]  /*7730*/  LDGSTS.E [R8+0x1b800], desc[UR16][R92.64], P3 ;  /* 0x1b8000005c087fae */ /* 0x000fe80009921850 */
[----:B------:R-:W-:Y:S04]  /*7740*/  LDGSTS.E [R8+0x1bc00], desc[UR16][R90.64], P3 ;  /* 0x1bc000005a087fae */ /* 0x000fe80009921850 */
[----:B------:R1:W-:Y:S04]  /*7750*/  STL [R1+0x284], R2 ;  /* 0x0002840201007387 */ /* 0x0003e80000100800 */
[----:B---3--:R3:W-:Y:S04]  /*7760*/  LDGSTS.E [R9+0x18100], desc[UR16][R242.64], P3 ;  /* 0x18100000f2097fae */ /* 0x0087e80009921850 */
[----:B----4-:R-:W-:Y:S04]  /*7770*/  LDGSTS.E [R9+0x18500], desc[UR16][R12.64], P3 ;  /* 0x185000000c097fae */ /* 0x010fe80009921850 */
[----:B-1----:R-:W4:Y:S04]  /*7780*/  LDL.LU.64 R2, [R1] ;  /* 0x0000000001027983 */ /* 0x002f280000300a00 */
[----:B------:R-:W-:Y:S04]  /*7790*/  LDGSTS.E [R9+0x18900], desc[UR16][R22.64], P3 ;  /* 0x1890000016097fae */ /* 0x000fe80009921850 */
[----:B------:R-:W4:Y:S01]  /*77a0*/  LDL.64 R12, [R1+0x40] ;  /* 0x00004000010c7983 */ /* 0x000f220000100a00 */
[----:B---3--:R-:W-:-:S03]  /*77b0*/  LOP3.LUT R242, R0, 0x40, RZ, 0x3c, !PT ;  /* 0x0000004000f27812 */ /* 0x008fc600078e3cff */
[----:B------:R-:W-:Y:S04]  /*77c0*/  LDGSTS.E [R9+0x18d00], desc[UR16][R86.64], P3 ;  /* 0x18d0000056097fae */ /* 0x000fe80009921850 */
[----:B------:R-:W3:Y:S04]  /*77d0*/  LDL.64 R22, [R1+0x20] ;  /* 0x0000200001167983 */ /* 0x000ee80000100a00 */
        /* <DEDUP_REMOVED lines=8> */
[----:B------:R-:W-:Y:S04]  /*7860*/  LDGSTS.E [R9+0x1ad00], desc[UR16][R72.64], P3 ;  /* 0x1ad0000048097fae */ /* 0x000fe80009921850 */
[----:B------:R-:W-:Y:S01]  /*7870*/  LDGSTS.E [R9+0x1b100], desc[UR16][R74.64], P3 ;  /* 0x1b1000004a097fae */ /* 0x000fe20009921850 */
[----:B-1----:R-:W-:-:S03]  /*7880*/  VIADD R242, R242, UR8 ;  /* 0x00000008f2f27c36 */ /* 0x002fc60008000000 */
[----:B------:R-:W-:Y:S04]  /*7890*/  LDGSTS.E [R9+0x1b500], desc[UR16][R68.64], P3 ;  /* 0x1b50000044097fae */ /* 0x000fe80009921850 */
[----:B------:R-:W-:Y:S04]  /*78a0*/  LDGSTS.E [R9+0x1b900], desc[UR16][R66.64], P3 ;  /* 0x1b90000042097fae */ /* 0x000fe80009921850 */
[----:B------:R-:W-:Y:S01]  /*78b0*/  LDGSTS.E [R9+0x1bd00], desc[UR16][R56.64], P3 ;  /* 0x1bd0000038097fae */ /* 0x000fe20009921850 */
[----:B------:R-:W-:-:S05]  /*78c0*/  LOP3.LUT R0, R0, 0x60, RZ, 0x3c, !PT ;  /* 0x0000006000007812 */ /* 0x000fca00078e3cff */
[----:B------:R-:W-:Y:S01]  /*78d0*/  VIADD R243, R0, UR8 ;  /* 0x0000000800f37c36 */ /* 0x000fe20008000000 */
[----:B--2---:R-:W-:Y:S04]  /*78e0*/  LDGSTS.E [R242+0x18200], desc[UR16][R10.64], P3 ;  /* 0x182000000af27fae */ /* 0x004fe80009921850 */
        /* <DEDUP_REMOVED lines=12> */
[----:B------:R-:W2:Y:S04]  /*79b0*/  LDL.LU.64 R10, [R1+0x2d8] ;  /* 0x0002d800010a7983 */ /* 0x000ea80000300a00 */
[----:B------:R-:W-:Y:S04]  /*79c0*/  LDGSTS.E [R242+0x1b600], desc[UR16][R42.64], P3 ;  /* 0x1b6000002af27fae */ /* 0x000fe80009921850 */
[----:B------:R-:W2:Y:S04]  /*79d0*/  LDL.LU.64 R18, [R1+0x2d0] ;  /* 0x0002d00001127983 */ /* 0x000ea80000300a00 */
[----:B------:R-:W-:Y:S04]  /*79e0*/  LDGSTS.E [R242+0x1ba00], desc[UR16][R32.64], P3 ;  /* 0x1ba0000020f27fae */ /* 0x000fe80009921850 */
[----:B------:R-:W2:Y:S04]  /*79f0*/  LDL.LU.64 R20, [R1+0x2c8] ;  /* 0x0002c80001147983 */ /* 0x000ea80000300a00 */
[----:B------:R-:W-:Y:S04]  /*7a00*/  LDGSTS.E [R242+0x1be00], desc[UR16][R40.64], P3 ;  /* 0x1be0000028f27fae */ /* 0x000fe80009921850 */
[----:B------:R1:W-:Y:S04]  /*7a10*/  STL [R1+0x274], R0 ;  /* 0x0002740001007387 */ /* 0x0003e80000100800 */
[----:B----4-:R-:W-:Y:S01]  /*7a20*/  LDGSTS.E [R243+0x18300], desc[UR16][R12.64], P3 ;  /* 0x183000000cf37fae */ /* 0x010fe20009921850 */
[----:B-1----:R-:W1:Y:S03]  /*7a30*/  LDC R0, c[0x0][0x230] ;  /* 0x00008c00ff007b82 */ /* 0x002e660000000800 */
[----:B---3--:R-:W-:Y:S04]  /*7a40*/  LDGSTS.E [R243+0x18700], desc[UR16][R22.64], P3 ;  /* 0x1870000016f37fae */ /* 0x008fe80009921850 */
[----:B------:R-:W3:Y:S04]  /*7a50*/  LDL.LU.64 R12, [R1+0x2c0] ;  /* 0x0002c000010c7983 */ /* 0x000ee80000300a00 */
[----:B------:R-:W-:Y:S04]  /*7a60*/  LDGSTS.E [R243+0x18b00], desc[UR16][R2.64], P3 ;  /* 0x18b0000002f37fae */ /* 0x000fe80009921850 */
[----:B------:R-:W4:Y:S04]  /*7a70*/  LDL.LU.64 R22, [R1+0x2b8] ;  /* 0x0002b80001167983 */ /* 0x000f280000300a00 */
[----:B----4-:R-:W-:Y:S04]  /*7a80*/  LDGSTS.E [R243+0x18f00], desc[UR16][R22.64], P3 ;  /* 0x18f0000016f37fae */ /* 0x010fe80009921850 */
[----:B------:R-:W-:Y:S04]  /*7a90*/  LDGSTS.E [R243+0x19300], desc[UR16][R34.64], P3 ;  /* 0x1930000022f37fae */ /* 0x000fe80009921850 */
[----:B------:R-:W-:Y:S04]  /*7aa0*/  LDGSTS.E [R243+0x19700], desc[UR16][R36.64], P3 ;  /* 0x1970000024f37fae */ /* 0x000fe80009921850 */
[----:B------:R-:W-:Y:S04]  /*7ab0*/  LDGSTS.E [R243+0x19b00], desc[UR16][R30.64], P3 ;  /* 0x19b000001ef37fae */ /* 0x000fe80009921850 */
[----:B------:R-:W-:Y:S04]  /*7ac0*/  LDGSTS.E [R243+0x19f00], desc[UR16][R28.64], P3 ;  /* 0x19f000001cf37fae */ /* 0x000fe80009921850 */
[----:B---3--:R-:W-:Y:S04]  /*7ad0*/  LDGSTS.E [R243+0x1a300], desc[UR16][R12.64], P3 ;  /* 0x1a3000000cf37fae */ /* 0x008fe80009921850 */
[----:B------:R-:W-:Y:S04]  /*7ae0*/  LDGSTS.E [R243+0x1a700], desc[UR16][R24.64], P3 ;  /* 0x1a70000018f37fae */ /* 0x000fe80009921850 */
[----:B------:R-:W-:Y:S04]  /*7af0*/  LDGSTS.E [R243+0x1ab00], desc[UR16][R26.64], P3 ;  /* 0x1ab000001af37fae */ /* 0x000fe80009921850 */
[----:B--2---:R-:W-:Y:S04]  /*7b00*/  LDGSTS.E [R243+0x1af00], desc[UR16][R20.64], P3 ;  /* 0x1af0000014f37fae */ /* 0x004fe80009921850 */
[----:B------:R-:W-:Y:S04]  /*7b10*/  LDGSTS.E [R243+0x1b300], desc[UR16][R18.64], P3 ;  /* 0x1b30000012f37fae */ /* 0x000fe80009921850 */
[----:B------:R-:W-:Y:S04]  /*7b20*/  LDGSTS.E [R243+0x1b700], desc[UR16][R10.64], P3 ;  /* 0x1b7000000af37fae */ /* 0x000fe80009921850 */
[----:B------:R-:W-:Y:S04]  /*7b30*/  LDGSTS.E [R243+0x1bb00], desc[UR16][R14.64], P3 ;  /* 0x1bb000000ef37fae */ /* 0x000fe80009921850 */
[----:B------:R-:W-:Y:S04]  /*7b40*/  LDGSTS.E [R243+0x1bf00], desc[UR16][R16.64], P3 ;  /* 0x1bf0000010f37fae */ /* 0x000fe80009921850 */
[----:B------:R-:W0:Y:S01]  /*7b50*/  LDGDEPBAR ;  /* 0x00000000000079af */ /* 0x000e220000000000 */
[----:B------:R-:W-:Y:S01]  /*7b60*/  BAR.SYNC.DEFER_BLOCKING 0x0 ;  /* 0x0000000000007b1d */ /* 0x000fe20000010000 */
[----:B------:R-:W-:Y:S01]  /*7b70*/  ISETP.GE.U32.AND P3, PT, R4, 0x7fffff7a, PT ;  /* 0x7fffff7a0400780c */ /* 0x000fe20003f66070 */
[----:B------:R-:W-:-:S04]  /*7b80*/  IMAD.SHL.U32 R4, R6, 0x40, RZ ;  /* 0x0000004006047824 */ /* 0x000fc800078e00ff */
[----:B------:R-:W-:-:S05]  /*7b90*/  IMAD.WIDE R118, R4, 0x4, R118 ;  /* 0x0000000404767825 */ /* 0x000fca00078e0276 */
[----:B------:R-:W-:Y:S01]  /*7ba0*/  @!PT LDS RZ, [RZ] ;  /* 0x00000000fffff984 */ /* 0x000fe20000000800 */
[----:B------:R-:W-:Y:S01]  /*7bb0*/  @!PT LDS RZ, [RZ] ;  /* 0x00000000fffff984 */ /* 0x000fe20000000800 */
[----:B------:R-:W-:Y:S01]  /*7bc0*/  @!PT LDS RZ, [RZ] ;  /* 0x00000000fffff984 */ /* 0x000fe20000000800 */
[----:B------:R1:W-:Y:S02]  /*7bd0*/  LDGSTS.E [R244+0x8000], desc[UR16][R118.64], !P5 ;  /* 0x0800000076f47fae */ /* 0x0003e4000e921850 */
[----:B-1----:R-:W-:Y:S02]  /*7be0*/  VIADD R118, R0, 0xffffffb8 ;  /* 0xffffffb800767836 */ /* 0x002fe40000000000 */
[----:B------:R-:W-:Y:S01]  /*7bf0*/  IMAD.WIDE R116, R4, 0x4, R116 ;  /* 0x0000000404747825 */ /* 0x000fe200078e0274 */
[----:B------:R-:W2:Y:S02]  /*7c00*/  LDL.LU R0, [R1+0x2b0] ;  /* 0x0002b00001007983 */ /* 0x000ea40000300800 */
[----:B------:R-:W-:Y:S02]  /*7c10*/  ISETP.GE.U32.AND P5, PT, R118, 0x7fffff79, PT ;  /* 0x7fffff797600780c */ /* 0x000fe40003fa6070 */
[----:B------:R-:W1:Y:S01]  /*7c20*/  LDC R118, c[0x0][0x230] ;  /* 0x00008c00ff767b82 */ /* 0x000e620000000800 */
[----:B------:R1:W-:Y:S02]  /*7c30*/  LDGSTS.E [R244+0x8004], desc[UR16][R116.64], !P6 ;  /* 0x0800400074f47fae */ /* 0x0003e4000f121850 */
[----:B-1----:R-:W-:-:S05]  /*7c40*/  VIADD R116, R118, 0xffffffb7 ;  /* 0xffffffb776747836 */ /* 0x002fca0000000000 */
[----:B------:R-:W-:Y:S02]  /*7c50*/  ISETP.GE.U32.AND P6, PT, R116, 0x7fffff78, PT ;  /* 0x7fffff787400780c */ /* 0x000fe40003fc6070 */
[----:B------:R-:W1:Y:S01]  /*7c60*/  LDC R116, c[0x0][0x230] ;  /* 0x00008c00ff747b82 */ /* 0x000e620000000800 */
[----:B------:R-:W-:-:S05]  /*7c70*/  IMAD.WIDE R124, R4, 0x4, R124 ;  /* 0x00000004047c7825 */ /* 0x000fca00078e027c */
[----:B------:R-:W-:Y:S01]  /*7c80*/  LDGSTS.E [R244+0x8008], desc[UR16][R124.64], !P0 ;  /* 0x080080007cf47fae */ /* 0x000fe2000c121850 */
[----:B-1----:R-:W-:-:S05]  /*7c90*/  VIADD R116, R116, 0xffffffb6 ;  /* 0xffffffb674747836 */ /* 0x002fca0000000000 */
[----:B------:R-:W-:Y:S02]  /*7ca0*/  ISETP.GE.U32.AND P0, PT, R116, 0x7fffff77, PT ;  /* 0x7fffff777400780c */ /* 0x000fe40003f06070 */
[----:B------:R-:W1:Y:S01]  /*7cb0*/  LDC R116, c[0x0][0x230] ;  /* 0x00008c00ff747b82 */ /* 0x000e620000000800 */
[----:B------:R-:W-:-:S05]  /*7cc0*/  IMAD.WIDE R114, R4, 0x4, R114 ;  /* 0x0000000404727825 */ /* 0x000fca00078e0272 */
[----:B------:R1:W-:Y:S02]  /*7cd0*/  LDGSTS.E [R244+0x800c], desc[UR16][R114.64], !P1 ;  /* 0x0800c00072f47fae */ /* 0x0003e4000c921850 */
[----:B-1----:R-:W-:-:S05]  /*7ce0*/  VIADD R114, R116, 0xffffff9f ;  /* 0xffffff9f74727836 */ /* 0x002fca0000000000 */
[----:B------:R-:W-:Y:S02]  /*7cf0*/  ISETP.GE.U32.AND P1, PT, R114, 0x7fffff60, PT ;  /* 0x7fffff607200780c */ /* 0x000fe40003f26070 */
[----:B------:R-:W1:Y:S01]  /*7d00*/  LDC R114, c[0x0][0x230] ;  /* 0x00008c00ff727b82 */ /* 0x000e620000000800 */
[----:B------:R-:W-:-:S10]  /*7d10*/  IMAD.WIDE R240, R4, 0x4, R240 ;  /* 0x0000000404f07825 */ /* 0x000fd400078e02f0 */
[----:B------:R-:W-:Y:S01]  /*7d20*/  LDGSTS.E [R244+0xc000], desc[UR16][R240.64], !P1 ;  /* 0x0c000000f0f47fae */ /* 0x000fe2000c921850 */
[----:B------:R-:W-:-:S04]  /*7d30*/  IMAD.WIDE R238, R4, 0x4, R238 ;  /* 0x0000000404ee7825 */ /* 0x000fc800078e02ee */
[----:B------:R-:W-:-:S04]  /*7d40*/  IMAD.WIDE R236, R4, 0x4, R236 ;  /* 0x0000000404ec7825 */ /* 0x000fc800078e02ec */
[----:B------:R-:W-:Y:S01]  /*7d50*/  IMAD.WIDE R234, R4, 0x4, R234 ;  /* 0x0000000404ea7825 */ /* 0x000fe200078e02ea */
[----:B------:R-:W3:Y:S03]  /*7d60*/  LDL.LU.64 R240, [R1+0x18] ;  /* 0x0000180001f07983 */ /* 0x000ee60000300a00 */
[----:B-1----:R-:W-:-:S05]  /*7d70*/  VIADD R114, R114, 0xffffff9e ;  /* 0xffffff9e72727836 */ /* 0x002fca0000000000 */
[----:B------:R-:W-:Y:S02]  /*7d80*/  ISETP.GE.U32.AND P1, PT, R114, 0x7fffff5f, PT ;  /* 0x7fffff5f7200780c */ /* 0x000fe40003f26070 */
[----:B------:R-:W1:Y:S11]  /*7d90*/  LDC R114, c[0x0][0x230] ;  /* 0x00008c00ff727b82 */ /* 0x000e760000000800 */
[----:B------:R-:W-:Y:S01]  /*7da0*/  LDGSTS.E [R244+0xc004], desc[UR16][R238.64], !P1 ;  /* 0x0c004000eef47fae */ /* 0x000fe2000c921850 */
[----:B------:R-:W-:-:S04]  /*7db0*/  IMAD.WIDE R232, R4, 0x4, R232 ;  /* 0x0000000404e87825 */ /* 0x000fc800078e02e8 */
[----:B------:R-:W-:-:S04]  /*7dc0*/  IMAD.WIDE R230, R4, 0x4, R230 ;  /* 0x0000000404e67825 */ /* 0x000fc800078e02e6 */
[----:B------:R-:W-:Y:S01]  /*7dd0*/  IMAD.WIDE R228, R4, 0x4, R228 ;  /* 0x0000000404e47825 */ /* 0x000fe200078e02e4 */
[----:B------:R-:W4:Y:S03]  /*7de0*/  LDL.LU.64 R238, [R1+0x38] ;  /* 0x0000380001ee7983 */ /* 0x000f260000300a00 */
[----:B-1----:R-:W-:-:S05]  /*7df0*/  VIADD R114, R114, 0xffffff9d ;  /* 0xffffff9d72727836 */ /* 0x002fca0000000000 */
[----:B------:R-:W-:Y:S02]  /*7e00*/  ISETP.GE.U32.AND P1, PT, R114, 0x7fffff5e, PT ;  /* 0x7fffff5e7200780c */ /* 0x000fe40003f26070 */
[----:B------:R-:W1:Y:S11]  /*7e10*/  LDC R114, c[0x0][0x230] ;  /* 0x00008c00ff727b82 */ /* 0x000e760000000800 */
        /* <DEDUP_REMOVED lines=8> */
[----:B------:R-:W-:Y:S04]  /*7ea0*/  LDGSTS.E [R244+0xc00c], desc[UR16][R234.64], !P1 ;  /* 0x0c00c000eaf47fae */ /* 0x000fe8000c921850 */
[----:B------:R-:W-:Y:S04]  /*7eb0*/  LDGSTS.E [R245+0x8000], desc[UR16][R232.64], !P4 ;  /* 0x08000000e8f57fae */ /* 0x000fe8000e121850 */
[----:B------:R-:W-:Y:S04]  /*7ec0*/  LDGSTS.E [R245+0x8004], desc[UR16][R230.64], !P2 ;  /* 0x08004000e6f57fae */ /* 0x000fe8000d121850 */
[----:B------:R-:W-:Y:S01]  /*7ed0*/  LDGSTS.E [R245+0x8008], desc[UR16][R228.64], !P3 ;  /* 0x08008000e4f57fae */ /* 0x000fe2000d921850 */
[----:B-1----:R-:W-:-:S03]  /*7ee0*/  VIADD R114, R114, 0xffffffb5 ;  /* 0xffffffb572727836 */ /* 0x002fc60000000000 */
[----:B------:R-:W-:Y:S02]  /*7ef0*/  LDGSTS.E [R245+0x800c], desc[UR16][R226.64], !P5 ;  /* 0x0800c000e2f57fae */ /* 0x000fe4000e921850 */
[----:B------:R-:W-:Y:S02]  /*7f00*/  ISETP.GE.U32.AND P1, PT, R114, 0x7fffff76, PT ;  /* 0x7fffff767200780c */ /* 0x000fe40003f26070 */
[----:B------:R-:W1:Y:S01]  /*7f10*/  LDC R114, c[0x0][0x230] ;  /* 0x00008c00ff727b82 */ /* 0x000e620000000800 */
[----:B------:R-:W-:Y:S01]  /*7f20*/  IMAD.WIDE R220, R4, 0x4, R220 ;  /* 0x0000000404dc7825 */ /* 0x000fe200078e02dc */
[----:B------:R-:W2:Y:S03]  /*7f30*/  LDL.LU R235, [R1+0x248] ;  /* 0x0002480001eb7983 */ /* 0x000ea60000300800 */
[----:B-1----:R-:W-:-:S05]  /*7f40*/  VIADD R114, R114, 0xffffffb4 ;  /* 0xffffffb472727836 */ /* 0x002fca0000000000 */
[----:B------:R-:W-:Y:S02]  /*7f50*/  ISETP.GE.U32.AND P4, PT, R114, 0x7fffff75, PT ;  /* 0x7fffff757200780c */ /* 0x000fe40003f86070 */
[----:B------:R-:W1:Y:S02]  /*7f60*/  LDC R114, c[0x0][0x230] ;  /* 0x00008c00ff727b82 */ /* 0x000e640000000800 */
        /* <DEDUP_REMOVED lines=8> */
[----:B------:R-:W1:Y:S11]  /*7ff0*/  LDC R114, c[0x0][0x230] ;  /* 0x00008c00ff727b82 */ /* 0x000e760000000800 */
[----:B------:R-:W-:Y:S01]  /*8000*/  LDGSTS.E [R245+0xc000], desc[UR16][R224.64], !P5 ;  /* 0x0c000000e0f57fae */ /* 0x000fe2000e921850 */
        /* <DEDUP_REMOVED lines=10> */
[----:B------:R-:W1:Y:S01]  /*80b0*/  LDC R114, c[0x0][0x230] ;  /* 0x00008c00ff727b82 */ /* 0x000e620000000800 */
[----:B------:R-:W-:-:S10]  /*80c0*/  IMAD.WIDE R218, R4, 0x4, R218 ;  /* 0x0000000404da7825 */ /* 0x000fd400078e02da */
[----:B------:R-:W-:Y:S01]  /*80d0*/  LDGSTS.E [R245+0xc00c], desc[UR16][R218.64], !P5 ;  /* 0x0c00c000daf57fae */ /* 0x000fe2000e921850 */
        /* <DEDUP_REMOVED lines=89> */
[----:B------:R4:W-:Y:S01]  /*8670*/  LDGSTS.E [R248+0x8004], desc[UR16][R182.64], !P1 ;  /* 0x08004000b6f87fae */ /* 0x0009e2000c921850 */
[----:B------:R-:W-:-:S05]  /*8680*/  IMAD.WIDE R180, R4, 0x4, R180 ;  /* 0x0000000404b47825 */ /* 0x000fca00078e02b4 */
[----:B------:R-:W-:Y:S01]  /*8690*/  LDGSTS.E [R248+0x8008], desc[UR16][R180.64], !P4 ;  /* 0x08008000b4f87fae */ /* 0x000fe2000e121850 */
[----:B------:R-:W-:-:S05]  /*86a0*/  IMAD.WIDE R178, R4, 0x4, R178 ;  /* 0x0000000404b27825 */ /* 0x000fca00078e02b2 */
[----:B------:R-:W-:Y:S01]  /*86b0*/  LDGSTS.E [R248+0x800c], desc[UR16][R178.64], !P2 ;  /* 0x0800c000b2f87fae */ /* 0x000fe2000d121850 */
[----:B------:R-:W-:Y:S01]  /*86c0*/  IMAD.WIDE R176, R4, 0x4, R176 ;  /* 0x0000000404b07825 */ /* 0x000fe200078e02b0 */
[----:B----4-:R-:W4:Y:S03]  /*86d0*/  LDC R183, c[0x0][0x230] ;  /* 0x00008c00ffb77b82 */ /* 0x010f260000000800 */
        /* <DEDUP_REMOVED lines=103> */
[----:B------:R-:W-:-:S04]  /*8d50*/  IMAD.WIDE R138, R4, 0x4, R138 ;  /* 0x00000004048a7825 */ /* 0x000fc800078e028a */
[----:B------:R-:W-:Y:S01]  /*8d60*/  IMAD.WIDE R136, R4, 0x4, R136 ;  /* 0x0000000404887825 */ /* 0x000fe200078e0288 */
[----:B------:R-:W-:Y:S04]  /*8d70*/  LDGSTS.E [R250+0xc00c], desc[UR16][R138.64], !P4 ;  /* 0x0c00c0008afa7fae */ /* 0x000fe8000e121850 */
[----:B------:R-:W-:Y:S01]  /*8d80*/  LDGSTS.E [R5+0x8000], desc[UR16][R136.64], !P5 ;  /* 0x0800000088057fae */ /* 0x000fe2000e921850 */
[----:B------:R-:W-:Y:S01]  /*8d90*/  ISETP.GT.AND P5, PT, R251, 0x7f, PT ;  /* 0x0000007ffb00780c */ /* 0x000fe20003fa4270 */
[----:B-1----:R-:W-:-:S05]  /*8da0*/  VIADD R114, R114, 0xffffff81 ;  /* 0xffffff8172727836 */ /* 0x002fca0000000000 */
[----:B------:R-:W-:Y:S02]  /*8db0*/  ISETP.GE.U32.AND P4, PT, R114, 0x7fffff42, PT ;  /* 0x7fffff427200780c */ /* 0x000fe40003f86070 */
[----:B------:R-:W-:Y:S02]  /*8dc0*/  SEL R114, R7, RZ, P5 ;  /* 0x000000ff07727207 */ /* 0x000fe40002800000 */
[----:B------:R-:W3:Y:S01]  /*8dd0*/  LDL.LU R7, [R1+0x2ac] ;  /* 0x0002ac0001077983 */ /* 0x000ee20000300800 */
[----:B------:R-:W-:-:S04]  /*8de0*/  IMAD.WIDE R132, R4, 0x4, R132 ;  /* 0x0000000404847825 */ /* 0x000fc800078e0284 */
[----:B------:R-:W-:Y:S01]  /*8df0*/  IMAD.WIDE R120, R4, 0x4, R120 ;  /* 0x0000000404787825 */ /* 0x000fe200078e0278 */
[----:B------:R-:W-:Y:S04]  /*8e00*/  LDGSTS.E [R5+0x8004], desc[UR16][R132.64], !P6 ;  /* 0x0800400084057fae */ /* 0x000fe8000f121850 */
[----:B------:R-:W-:Y:S01]  /*8e10*/  LDGSTS.E [R5+0x8008], desc[UR16][R120.64], !P0 ;  /* 0x0800800078057fae */ /* 0x000fe2000c121850 */
[----:B--2---:R-:W-:-:S03]  /*8e20*/  ISETP.GE.AND P0, PT, R0, R235, PT ;  /* 0x000000eb0000720c */ /* 0x004fc60003f06270 */
[----:B------:R-:W5:Y:S01]  /*8e30*/  LDL.LU R0, [R1+0x2a8] ;  /* 0x0002a80001007983 */ /* 0x000f620000300800 */
[----:B----4-:R-:W-:Y:S01]  /*8e40*/  VIADD R183, R183, 0xffffff80 ;  /* 0xffffff80b7b77836 */ /* 0x010fe20000000000 */
[----:B------:R-:W-:Y:S01]  /*8e50*/  ISETP.NE.U32.AND P6, PT, R114, RZ, PT ;  /* 0x000000ff7200720c */ /* 0x000fe20003fc5070 */
[----:B---3--:R-:W-:-:S04]  /*8e60*/  IMAD.SHL.U32 R186, R7, 0x40, RZ ;  /* 0x0000004007ba7824 */ /* 0x008fc800078e00ff */
[C---:B------:R-:W-:Y:S02]  /*8e70*/  IMAD.WIDE R118, R186.reuse, 0x4, R236 ;  /* 0x00000004ba767825 */ /* 0x040fe400078e02ec */
[----:B------:R-:W2:Y:S02]  /*8e80*/  LDL.LU.64 R236, [R1+0x58] ;  /* 0x0000580001ec7983 */ /* 0x000ea40000300a00 */
[C---:B------:R-:W-:Y:S02]  /*8e90*/  IMAD.WIDE R116, R186.reuse, 0x4, R238 ;  /* 0x00000004ba747825 */ /* 0x040fe400078e02ee */
[----:B------:R-:W3:Y:S01]  /*8ea0*/  LDL.LU.64 R238, [R1+0x30] ;  /* 0x0000300001ee7983 */ /* 0x000ee20000300a00 */
[----:B------:R-:W-:Y:S01]  /*8eb0*/  ISETP.GE.U32.AND P5, PT, R183, 0x7fffff41, PT ;  /* 0x7fffff41b700780c */ /* 0x000fe20003fa6070 */
[----:B------:R-:W-:Y:S02]  /*8ec0*/  IMAD.WIDE R114, R186, 0x4, R240 ;  /* 0x00000004ba727825 */ /* 0x000fe400078e02f0 */
[----:B------:R-:W4:Y:S02]  /*8ed0*/  LDL.LU.64 R240, [R1+0x10] ;  /* 0x0000100001f07983 */ /* 0x000f240000300a00 */
[----:B------:R-:W-:-:S04]  /*8ee0*/  IMAD.WIDE R134, R4, 0x4, R134 ;  /* 0x0000000404867825 */ /* 0x000fc800078e0286 */
[C---:B------:R-:W-:Y:S01]  /*8ef0*/  IMAD.WIDE R130, R4.reuse, 0x4, R130 ;  /* 0x0000000404827825 */ /* 0x040fe200078e0282 */
[----:B------:R-:W-:Y:S03]  /*8f00*/  LDGSTS.E [R5+0x800c], desc[UR16][R134.64], !P1 ;  /* 0x0800c00086057fae */ /* 0x000fe6000c921850 */
[C---:B------:R-:W-:Y:S01]  /*8f10*/  IMAD.WIDE R122, R4.reuse, 0x4, R122 ;  /* 0x00000004047a7825 */ /* 0x040fe200078e027a */
[----:B------:R-:W-:Y:S03]  /*8f20*/  LDGSTS.E [R5+0xc000], desc[UR16][R130.64], !P2 ;  /* 0x0c00000082057fae */ /* 0x000fe6000d121850 */
[C---:B------:R-:W-:Y:S01]  /*8f30*/  IMAD.WIDE R128, R4.reuse, 0x4, R128 ;  /* 0x0000000404807825 */ /* 0x040fe200078e0280 */
[----:B------:R-:W-:Y:S03]  /*8f40*/  LDGSTS.E [R5+0xc004], desc[UR16][R122.64], !P3 ;  /* 0x0c0040007a057fae */ /* 0x000fe6000d921850 */
[----:B------:R-:W-:Y:S01]  /*8f50*/  IMAD.WIDE R126, R4, 0x4, R126 ;  /* 0x00000004047e7825 */ /* 0x000fe200078e027e */
[----:B------:R-:W-:Y:S03]  /*8f60*/  LDGSTS.E [R5+0xc008], desc[UR16][R128.64], !P4 ;  /* 0x0c00800080057fae */ /* 0x000fe6000e121850 */
[C---:B------:R-:W-:Y:S01]  /*8f70*/  IMAD.WIDE R112, R186.reuse, 0x4, R112 ;  /* 0x00000004ba707825 */ /* 0x040fe200078e0270 */
[----:B------:R-:W-:Y:S03]  /*8f80*/  LDGSTS.E [R5+0xc00c], desc[UR16][R126.64], !P5 ;  /* 0x0c00c0007e057fae */ /* 0x000fe6000e921850 */
[C---:B------:R-:W-:Y:S01]  /*8f90*/  IMAD.WIDE R110, R186.reuse, 0x4, R110 ;  /* 0x00000004ba6e7825 */ /* 0x040fe200078e026e */
[----:B------:R-:W0:Y:S03]  /*8fa0*/  LDGDEPBAR ;  /* 0x00000000000079af */ /* 0x000e260000000000 */
[C---:B------:R-:W-:Y:S01]  /*8fb0*/  IMAD.WIDE R108, R186.reuse, 0x4, R108 ;  /* 0x00000004ba6c7825 */ /* 0x040fe200078e026c */
[----:B------:R-:W-:Y:S03]  /*8fc0*/  LDGSTS.E [R8+0x20000], desc[UR16][R118.64], P6 ;  /* 0x2000000076087fae */ /* 0x000fe6000b121850 */
[C---:B------:R-:W-:Y:S01]  /*8fd0*/  IMAD.WIDE R94, R186.reuse, 0x4, R94 ;  /* 0x00000004ba5e7825 */ /* 0x040fe200078e025e */
[----:B------:R-:W-:Y:S04]  /*8fe0*/  LDGSTS.E [R8+0x20400], desc[UR16][R116.64], P6 ;  /* 0x2040000074087fae */ /* 0x000fe8000b121850 */
[----:B------:R-:W-:Y:S04]  /*8ff0*/  LDGSTS.E [R8+0x20800], desc[UR16][R114.64], P6 ;  /* 0x2080000072087fae */ /* 0x000fe8000b121850 */
[----:B------:R-:W-:Y:S04]  /*9000*/  LDGSTS.E [R8+0x20c00], desc[UR16][R112.64], P6 ;  /* 0x20c0000070087fae */ /* 0x000fe8000b121850 */
[----:B------:R-:W-:Y:S04]  /*9010*/  LDGSTS.E [R8+0x21000], desc[UR16][R110.64], P6 ;  /* 0x210000006e087fae */ /* 0x000fe8000b121850 */
[----:B------:R-:W-:Y:S04]  /*9020*/  LDGSTS.E [R8+0x21400], desc[UR16][R108.64], P6 ;  /* 0x214000006c087fae */ /* 0x000fe8000b121850 */
[----:B------:R3:W-:Y:S02]  /*9030*/  LDGSTS.E [R8+0x21800], desc[UR16][R94.64], P6 ;  /* 0x218000005e087fae */ /* 0x0007e4000b121850 */
[----:B---3--:R-:W-:-:S02]  /*9040*/  IMAD.WIDE R94, R186, 0x4, R238 ;  /* 0x00000004ba5e7825 */ /* 0x008fc400078e02ee */
[----:B------:R-:W3:Y:S02]  /*9050*/  LDL.LU.64 R238, [R1+0x50] ;  /* 0x0000500001ee7983 */ /* 0x000ee40000300a00 */
[----:B------:R-:W-:-:S04]  /*9060*/  IMAD.WIDE R104, R186, 0x4, R104 ;  /* 0x00000004ba687825 */ /* 0x000fc800078e0268 */
[C---:B------:R-:W-:Y:S01]  /*9070*/  IMAD.WIDE R106, R186.reuse, 0x4, R106 ;  /* 0x00000004ba6a7825 */ /* 0x040fe200078e026a */
[----:B------:R-:W-:Y:S03]  /*9080*/  LDGSTS.E [R8+0x21c00], desc[UR16][R104.64], P6 ;  /* 0x21c0000068087fae */ /* 0x000fe6000b121850 */
[C---:B------:R-:W-:Y:S01]  /*9090*/  IMAD.WIDE R102, R186.reuse, 0x4, R102 ;  /* 0x00000004ba667825 */ /* 0x040fe200078e0266 */
[----:B------:R-:W-:Y:S03]  /*90a0*/  LDGSTS.E [R8+0x22000], desc[UR16][R106.64], P6 ;  /* 0x220000006a087fae */ /* 0x000fe6000b121850 */
[C---:B------:R-:W-:Y:S01]  /*90b0*/  IMAD.WIDE R100, R186.reuse, 0x4, R100 ;  /* 0x00000004ba647825 */ /* 0x040fe200078e0264 */
[----:B------:R-:W-:Y:S03]  /*90c0*/  LDGSTS.E [R8+0x22400], desc[UR16][R102.64], P6 ;  /* 0x2240000066087fae */ /* 0x000fe6000b121850 */
[C---:B------:R-:W-:Y:S01]  /*90d0*/  IMAD.WIDE R88, R186.reuse, 0x4, R88 ;  /* 0x00000004ba587825 */ /* 0x040fe200078e0258 */
[----:B------:R-:W-:Y:S03]  /*90e0*/  LDGSTS.E [R8+0x22800], desc[UR16][R100.64], P6 ;  /* 0x2280000064087fae */ /* 0x000fe6000b121850 */
[C---:B------:R-:W-:Y:S01]  /*90f0*/  IMAD.WIDE R96, R186.reuse, 0x4, R96 ;  /* 0x00000004ba607825 */ /* 0x040fe200078e0260 */
[----:B------:R2:W-:Y:S03]  /*9100*/  LDGSTS.E [R8+0x22c00], desc[UR16][R88.64], P6 ;  /* 0x22c0000058087fae */ /* 0x0005e6000b121850 */
[C---:B------:R-:W-:Y:S01]  /*9110*/  IMAD.WIDE R98, R186.reuse, 0x4, R98 ;  /* 0x00000004ba627825 */ /* 0x040fe200078e0262 */
[----:B------:R-:W-:Y:S03]  /*9120*/  LDGSTS.E [R8+0x23000], desc[UR16][R96.64], P6 ;  /* 0x2300000060087fae */ /* 0x000fe6000b121850 */
[C---:B------:R-:W-:Y:S01]  /*9130*/  IMAD.WIDE R92, R186.reuse, 0x4, R92 ;  /* 0x00000004ba5c7825 */ /* 0x040fe200078e025c */
[----:B------:R-:W-:Y:S04]  /*9140*/  LDGSTS.E [R8+0x23400], desc[UR16][R98.64], P6 ;  /* 0x2340000062087fae */ /* 0x000fe8000b121850 */
[----:B------:R4:W-:Y:S01]  /*9150*/  LDGSTS.E [R8+0x23800], desc[UR16][R92.64], P6 ;  /* 0x238000005c087fae */ /* 0x0009e2000b121850 */
[----:B------:R-:W-:-:S04]  /*9160*/  IMAD.WIDE R90, R186, 0x4, R90 ;  /* 0x00000004ba5a7825 */ /* 0x000fc800078e025a */
[C---:B--2---:R-:W-:Y:S01]  /*9170*/  IMAD.WIDE R88, R186.reuse, 0x4, R236 ;  /* 0x00000004ba587825 */ /* 0x044fe200078e02ec */
[----:B------:R-:W-:Y:S03]  /*9180*/  LDGSTS.E [R8+0x23c00], desc[UR16][R90.64], P6 ;  /* 0x23c000005a087fae */ /* 0x000fe6000b121850 */
[C---:B------:R-:W-:Y:S01]  /*9190*/  IMAD.WIDE R86, R186.reuse, 0x4, R86 ;  /* 0x00000004ba567825 */ /* 0x040fe200078e0256 */
[----:B------:R-:W-:Y:S03]  /*91a0*/  LDGSTS.E [R9+0x20100], desc[UR16][R88.64], P6 ;  /* 0x2010000058097fae */ /* 0x000fe6000b121850 */
[C---:B----4-:R-:W-:Y:S01]  /*91b0*/  IMAD.WIDE R92, R186.reuse, 0x4, R240 ;  /* 0x00000004ba5c7825 */ /* 0x050fe200078e02f0 */
[----:B------:R-:W-:Y:S04]  /*91c0*/  LDGSTS.E [R9+0x20500], desc[UR16][R94.64], P6 ;  /* 0x205000005e097fae */ /* 0x000fe8000b121850 */
[----:B------:R-:W2:Y:S01]  /*91d0*/  LDL.LU.64 R240, [R1+0x28] ;  /* 0x0000280001f07983 */ /* 0x000ea20000300a00 */
[----:B------:R-:W-:-:S03]  /*91e0*/  IMAD.WIDE R84, R186, 0x4, R84 ;  /* 0x00000004ba547825 */ /* 0x000fc600078e0254 */
[----:B------:R-:W4:Y:S01]  /*91f0*/  LDL.LU.64 R236, [R1+0x8] ;  /* 0x0000080001ec7983 */ /* 0x000f220000300a00 */
[----:B------:R-:W-:-:S03]  /*9200*/  IMAD.WIDE R70, R186, 0x4, R70 ;  /* 0x00000004ba467825 */ /* 0x000fc600078e0246 */
[----:B------:R-:W-:Y:S01]  /*9210*/  LDGSTS.E [R9+0x20900], desc[UR16][R92.64], P6 ;  /* 0x209000005c097fae */ /* 0x000fe2000b121850 */
        /* <DEDUP_REMOVED lines=21> */
[----:B------:R2:W-:Y:S03]  /*9370*/  LDGSTS.E [R9+0x23500], desc[UR16][R68.64], P6 ;  /* 0x2350000044097fae */ /* 0x0005e6000b121850 */
[C---:B------:R-:W-:Y:S01]  /*9380*/  IMAD.WIDE R56, R186.reuse, 0x4, R56 ;  /* 0x00000004ba387825 */ /* 0x040fe200078e0238 */
[----:B------:R-:W-:Y:S04]  /*9390*/  LDGSTS.E [R9+0x23900], desc[UR16][R66.64], P6 ;  /* 0x2390000042097fae */ /* 0x000fe8000b121850 */
[----:B------:R4:W-:Y:S01]  /*93a0*/  LDGSTS.E [R9+0x23d00], desc[UR16][R56.64], P6 ;  /* 0x23d0000038097fae */ /* 0x0009e2000b121850 */
[----:B------:R-:W-:-:S03]  /*93b0*/  IMAD.WIDE R62, R186, 0x4, R62 ;  /* 0x00000004ba3e7825 */ /* 0x000fc600078e023e */
[----:B------:R-:W-:Y:S01]  /*93c0*/  LDGSTS.E [R242+0x20200], desc[UR16][R64.64], P6 ;  /* 0x2020000040f27fae */ /* 0x000fe2000b121850 */
[----:B------:R-:W-:-:S04]  /*93d0*/  IMAD.WIDE R46, R186, 0x4, R46 ;  /* 0x00000004ba2e7825 */ /* 0x000fc800078e022e */
[----:B------:R-:W-:-:S04]  /*93e0*/  IMAD.WIDE R58, R186, 0x4, R58 ;  /* 0x00000004ba3a7825 */ /* 0x000fc800078e023a */
[----:B------:R-:W-:-:S04]  /*93f0*/  IMAD.WIDE R60, R186, 0x4, R60 ;  /* 0x00000004ba3c7825 */ /* 0x000fc800078e023c */
[C---:B--2---:R-:W-:Y:S02]  /*9400*/  IMAD.WIDE R68, R186.reuse, 0x4, R240 ;  /* 0x00000004ba447825 */ /* 0x044fe400078e02f0 */
[----:B------:R-:W2:Y:S02]  /*9410*/  LDL.LU.64 R240, [R1+0x20] ;  /* 0x0000200001f07983 */ /* 0x000ea40000300a00 */
[C---:B----4-:R-:W-:Y:S02]  /*9420*/  IMAD.WIDE R8, R186.reuse, 0x4, R236 ;  /* 0x00000004ba087825 */ /* 0x050fe400078e02ec */
[----:B------:R-:W-:Y:S02]  /*9430*/  LDGSTS.E [R242+0x20600], desc[UR16][R68.64], P6 ;  /* 0x2060000044f27fae */ /* 0x000fe4000b121850 */
[C---:B------:R-:W-:Y:S02]  /*9440*/  IMAD.WIDE R54, R186.reuse, 0x4, R54 ;  /* 0x00000004ba367825 */ /* 0x040fe400078e0236 */
[----:B------:R3:W-:Y:S02]  /*9450*/  LDGSTS.E [R242+0x20a00], desc[UR16][R8.64], P6 ;  /* 0x20a0000008f27fae */ /* 0x0007e4000b121850 */
[----:B------:R-:W-:-:S02]  /*9460*/  IMAD.WIDE R52, R186, 0x4, R52 ;  /* 0x00000004ba347825 */ /* 0x000fc400078e0234 */
[----:B------:R-:W-:Y:S02]  /*9470*/  LDGSTS.E [R242+0x20e00], desc[UR16][R62.64], P6 ;  /* 0x20e000003ef27fae */ /* 0x000fe4000b121850 */
[C---:B------:R-:W-:Y:S02]  /*9480*/  IMAD.WIDE R38, R186.reuse, 0x4, R38 ;  /* 0x00000004ba267825 */ /* 0x040fe400078e0226 */
[----:B------:R-:W-:Y:S02]  /*9490*/  LDGSTS.E [R242+0x21200], desc[UR16][R46.64], P6 ;  /* 0x212000002ef27fae */ /* 0x000fe4000b121850 */
[C---:B------:R-:W-:Y:S02]  /*94a0*/  IMAD.WIDE R48, R186.reuse, 0x4, R48 ;  /* 0x00000004ba307825 */ /* 0x040fe400078e0230 */
[----:B------:R-:W-:Y:S02]  /*94b0*/  LDGSTS.E [R242+0x21600], desc[UR16][R58.64], P6 ;  /* 0x216000003af27fae */ /* 0x000fe4000b121850 */
        /* <DEDUP_REMOVED lines=9> */
[----:B------:R-:W-:Y:S04]  /*9550*/  LDGSTS.E [R242+0x22a00], desc[UR16][R48.64], P6 ;  /* 0x22a0000030f27fae */ /* 0x000fe8000b121850 */
[----:B------:R-:W-:Y:S04]  /*9560*/  LDGSTS.E [R242+0x22e00], desc[UR16][R50.64], P6 ;  /* 0x22e0000032f27fae */ /* 0x000fe8000b121850 */
[----:B------:R-:W-:Y:S04]  /*9570*/  LDGSTS.E [R242+0x23200], desc[UR16][R44.64], P6 ;  /* 0x232000002cf27fae */ /* 0x000fe8000b121850 */
[----:B------:R-:W-:Y:S04]  /*9580*/  LDGSTS.E [R242+0x23600], desc[UR16][R42.64], P6 ;  /* 0x236000002af27fae */ /* 0x000fe8000b121850 */
[----:B------:R-:W-:Y:S04]  /*9590*/  LDGSTS.E [R242+0x23a00], desc[UR16][R32.64], P6 ;  /* 0x23a0000020f27fae */ /* 0x000fe8000b121850 */
[----:B------:R-:W-:Y:S01]  /*95a0*/  LDGSTS.E [R242+0x23e00], desc[UR16][R40.64], P6 ;  /* 0x23e0000028f27fae */ /* 0x000fe2000b121850 */
[----:B---3--:R-:W-:-:S05]  /*95b0*/  IMAD.WIDE R8, R186, 0x4, R238 ;  /* 0x00000004ba087825 */ /* 0x008fca00078e02ee */
[----:B------:R1:W-:Y:S02]  /*95c0*/  LDGSTS.E [R243+0x20300], desc[UR16][R8.64], P6 ;  /* 0x2030000008f37fae */ /* 0x0003e4000b121850 */
[C---:B-1----:R-:W-:Y:S02]  /*95d0*/  IMAD.WIDE R8, R186.reuse, 0x4, R2 ;  /* 0x00000004ba087825 */ /* 0x042fe400078e0202 */
[----:B------:R-:W5:Y:S02]  /*95e0*/  LDL.LU.64 R2, [R1+0x2a0] ;  /* 0x0002a00001027983 */ /* 0x000f640000300a00 */
[----:B------:R-:W-:-:S04]  /*95f0*/  IMAD.WIDE R22, R186, 0x4, R22 ;  /* 0x00000004ba167825 */ /* 0x000fc800078e0216 */
[----:B------:R-:W-:-:S04]  /*9600*/  IMAD.WIDE R34, R186, 0x4, R34 ;  /* 0x00000004ba227825 */ /* 0x000fc800078e0222 */
[----:B------:R-:W-:Y:S01]  /*9610*/  IMAD.WIDE R36, R186, 0x4, R36 ;  /* 0x00000004ba247825 */ /* 0x000fe200078e0224 */
[----:B------:R-:W-:-:S03]  /*9620*/  ISETP.GE.AND P1, PT, R251, 0x40, PT ;  /* 0x00000040fb00780c */ /* 0x000fc60003f26270 */
[----:B------:R-:W-:-:S04]  /*9630*/  IMAD.WIDE R30, R186, 0x4, R30 ;  /* 0x00000004ba1e7825 */ /* 0x000fc800078e021e */
[----:B------:R-:W-:-:S04]  /*9640*/  IMAD.WIDE R28, R186, 0x4, R28 ;  /* 0x00000004ba1c7825 */ /* 0x000fc800078e021c */
[----:B------:R-:W-:-:S04]  /*9650*/  IMAD.WIDE R12, R186, 0x4, R12 ;  /* 0x00000004ba0c7825 */ /* 0x000fc800078e020c */
[----:B------:R-:W-:-:S04]  /*9660*/  IMAD.WIDE R24, R186, 0x4, R24 ;  /* 0x00000004ba187825 */ /* 0x000fc800078e0218 */
[----:B--2---:R-:W-:-:S05]  /*9670*/  IMAD.WIDE R32, R186, 0x4, R240 ;  /* 0x00000004ba207825 */ /* 0x004fca00078e02f0 */
        /* <DEDUP_REMOVED lines=14> */
[----:B------:R1:W-:Y:S04]  /*9760*/  LDGSTS.E [R243+0x22700], desc[UR16][R24.64], P6 ;  /* 0x2270000018f37fae */ /* 0x0003e8000b121850 */
[----:B------:R2:W-:Y:S04]  /*9770*/  LDGSTS.E [R243+0x22b00], desc[UR16][R26.64], P6 ;  /* 0x22b000001af37fae */ /* 0x0005e8000b121850 */
[----:B------:R3:W-:Y:S04]  /*9780*/  LDGSTS.E [R243+0x22f00], desc[UR16][R20.64], P6 ;  /* 0x22f0000014f37fae */ /* 0x0007e8000b121850 */
[----:B------:R3:W-:Y:S04]  /*9790*/  LDGSTS.E [R243+0x23300], desc[UR16][R18.64], P6 ;  /* 0x2330000012f37fae */ /* 0x0007e8000b121850 */
[----:B------:R3:W-:Y:S04]  /*97a0*/  LDGSTS.E [R243+0x23700], desc[UR16][R10.64], P6 ;  /* 0x237000000af37fae */ /* 0x0007e8000b121850 */
[----:B------:R3:W-:Y:S04]  /*97b0*/  LDGSTS.E [R243+0x23b00], desc[UR16][R14.64], P6 ;  /* 0x23b000000ef37fae */ /* 0x0007e8000b121850 */
[----:B------:R3:W-:Y:S01]  /*97c0*/  LDGSTS.E [R243+0x23f00], desc[UR16][R16.64], P6 ;  /* 0x23f0000010f37fae */ /* 0x0007e2000b121850 */
[----:B------:R-:W-:-:S03]  /*97d0*/  CS2R R88, SRZ ;  /* 0x0000000000587805 */ /* 0x000fc6000001ff00 */
[----:B------:R-:W0:Y:S01]  /*97e0*/  LDGDEPBAR ;  /* 0x00000000000079af */ /* 0x000e220000000000 */
[----:B------:R-:W-:Y:S02]  /*97f0*/  CS2R R90, SRZ ;  /* 0x00000000005a7805 */ /* 0x000fe4000001ff00 */
[----:B------:R-:W-:Y:S02]  /*9800*/  CS2R R92, SRZ ;  /* 0x00000000005c7805 */ /* 0x000fe4000001ff00 */
[----:B------:R-:W-:Y:S02]  /*9810*/  CS2R R94, SRZ ;  /* 0x00000000005e7805 */ /* 0x000fe4000001ff00 */
[----:B------:R-:W-:Y:S02]  /*9820*/  CS2R R96, SRZ ;  /* 0x0000000000607805 */ /* 0x000fe4000001ff00 */
[----:B------:R-:W-:Y:S02]  /*9830*/  CS2R R98, SRZ ;  /* 0x0000000000627805 */ /* 0x000fe4000001ff00 */
[----:B------:R-:W-:-:S02]  /*9840*/  CS2R R100, SRZ ;  /* 0x0000000000647805 */ /* 0x000fc4000001ff00 */
        /* <DEDUP_REMOVED lines=25> */
[----:B-1----:R-:W-:Y:S02]  /*99e0*/  CS2R R24, SRZ ;  /* 0x0000000000187805 */ /* 0x002fe4000001ff00 */
[----:B--2---:R-:W-:Y:S02]  /*99f0*/  CS2R R26, SRZ ;  /* 0x00000000001a7805 */ /* 0x004fe4000001ff00 */
        /* <DEDUP_REMOVED lines=29> */
[----:B------:R-:W-:Y:S01]  /*9bd0*/  CS2R R86, SRZ ;  /* 0x0000000000567805 */ /* 0x000fe2000001ff00 */
[----:B---3--:R-:W-:Y:S06]  /*9be0*/  @!P1 BRA `(.L_x_0) ;  /* 0x0000007c00789947 */ /* 0x008fec0003800000 */
[----:B------:R-:W2:Y:S04]  /*9bf0*/  LDL.LU R240, [R1+0x150] ;  /* 0x0001500001f07983 */ /* 0x000ea80000300800 */
[----:B------:R-:W3:Y:S04]  /*9c00*/  LDL.LU R239, [R1+0x68] ;  /* 0x0000680001ef7983 */ /* 0x000ee80000300800 */
[----:B------:R-:W4:Y:S04]  /*9c10*/  LDL.LU R231, [R1+0x6c] ;  /* 0x00006c0001e77983 */ /* 0x000f280000300800 */
[----:B------:R-:W4:Y:S04]  /*9c20*/  LDL.LU R232, [R1+0x70] ;  /* 0x0000700001e87983 */ /* 0x000f280000300800 */
[----:B------:R-:W4:Y:S04]  /*9c30*/  LDL.LU R233, [R1+0x74] ;  /* 0x0000740001e97983 */ /* 0x000f280000300800 */
[----:B------:R-:W4:Y:S01]  /*9c40*/  LDL.LU R241, [R1+0x78] ;  /* 0x0000780001f17983 */ /* 0x000f220000300800 */
[----:B------:R-:W-:Y:S01]  /*9c50*/  SHF.R.S32.HI R5, RZ, 0x1f, R6 ;  /* 0x0000001fff057819 */ /* 0x000fe20000011406 */
[----:B------:R-:W-:Y:S01]  /*9c60*/  IMAD.SHL.U32 R29, R186, 0x8, RZ ;  /* 0x00000008ba1d7824 */ /* 0x000fe200078e00ff */
[----:B------:R-:W-:Y:S01]  /*9c70*/  SHF.R.S32.HI R7, RZ, 0x1f, R252 ;  /* 0x0000001fff077819 */ /* 0x000fe200000114fc */
[----:B-----5:R-:W-:Y:S01]  /*9c80*/  STL [R1+0x2a8], R3 ;  /* 0x0002a80301007387 */ /* 0x020fe20000100800 */
[----:B------:R-:W-:-:S03]  /*9c90*/  SHF.R.S32.HI R185, RZ, 0x1f, R186 ;  /* 0x0000001fffb97819 */ /* 0x000fc600000114ba */
[----:B------:R-:W-:Y:S04]  /*9ca0*/  STL [R1+0x2a4], R2 ;  /* 0x0002a40201007387 */ /* 0x000fe80000100800 */
[----:B------:R1:W-:Y:S01]  /*9cb0*/  STL [R1+0x2a0], R0 ;  /* 0x0002a00001007387 */ /* 0x0003e20000100800 */
[----:B------:R-:W-:-:S03]  /*9cc0*/  SHF.L.U64.HI R25, R186, 0x3, R185 ;  /* 0x00000003ba197819 */ /* 0x000fc600000102b9 */
[----:B------:R-:W4:Y:S04]  /*9cd0*/  LDL.LU R234, [R1+0x7c] ;  /* 0x00007c0001ea7983 */ /* 0x000f280000300800 */
[----:B------:R-:W4:Y:S01]  /*9ce0*/  LDL.LU R236, [R1+0x80] ;  /* 0x0000800001ec7983 */ /* 0x000f220000300800 */
[----:B-1----:R-:W-:Y:S02]  /*9cf0*/  SHF.L.U64.HI R0, R6, 0x2, R5 ;  /* 0x0000000206007819 */ /* 0x002fe40000010205 */
[----:B------:R-:W-:Y:S01]  /*9d00*/  SHF.L.U64.HI R5, R252, 0x2, R7 ;  /* 0x00000002fc057819 */ /* 0x000fe20000010207 */
[----:B------:R-:W4:Y:S01]  /*9d10*/  LDL.LU R238, [R1+0x84] ;  /* 0x0000840001ee7983 */ /* 0x000f220000300800 */
[----:B--2---:R-:W-:-:S04]  /*9d20*/  SHF.R.S32.HI R24, RZ, 0x1f, R240 ;  /* 0x0000001fff187819 */ /* 0x004fc800000114f0 */
[----:B------:R-:W-:Y:S02]  /*9d30*/  SHF.L.U64.HI R24, R240, 0x2, R24 ;  /* 0x00000002f0187819 */ /* 0x000fe40000010218 */
[----:B------:R-:W2:Y:S01]  /*9d40*/  LDL.LU R240, [R1+0x88] ;  /* 0x0000880001f07983 */ /* 0x000ea20000300800 */
[----:B---3--:R-:W-:Y:S02]  /*9d50*/  SHF.R.S32.HI R8, RZ, 0x1f, R239 ;  /* 0x0000001fff087819 */ /* 0x008fe400000114ef */
[C---:B------:R-:W-:Y:S01]  /*9d60*/  LEA R187, P1, R239.reuse, R29, 0x2 ;  /* 0x0000001defbb7211 */ /* 0x040fe200078210ff */
[----:B------:R1:W-:Y:S01]  /*9d70*/  STL [R1+0x2ac], R5 ;  /* 0x0002ac0501007387 */ /* 0x0003e20000100800 */
[----:B----4-:R-:W-:Y:S02]  /*9d80*/  SHF.R.S32.HI R16, RZ, 0x1f, R231 ;  /* 0x0000001fff107819 */ /* 0x010fe400000114e7 */
[----:B------:R-:W-:Y:S01]  /*9d90*/  LEA.HI.X R13, R239, R25, R8, 0x2, P1 ;  /* 0x00000019ef0d7211 */ /* 0x000fe200008f1408 */
[----:B------:R3:W-:Y:S01]  /*9da0*/  STL [R1+0x150], R0 ;  /* 0x0001500001007387 */ /* 0x0007e20000100800 */
[----:B------:R-:W-:-:S02]  /*9db0*/  LEA R6, P1, R231, R29, 0x2 ;  /* 0x0000001de7067211 */ /* 0x000fc400078210ff */
[----:B------:R-:W-:Y:S01]  /*9dc0*/  SHF.R.S32.HI R14, RZ, 0x1f, R232 ;  /* 0x0000001fff0e7819 */ /* 0x000fe200000114e8 */
[----:B------:R-:W4:Y:S01]  /*9dd0*/  LDL.LU R244, [R1+0x8c] ;  /* 0x00008c0001f47983 */ /* 0x000f220000300800 */
[-C--:B------:R-:W-:Y:S02]  /*9de0*/  LEA R7, P2, R232, R29.reuse, 0x2 ;  /* 0x0000001de8077211 */ /* 0x080fe400078410ff */
[----:B------:R-:W-:Y:S01]  /*9df0*/  SHF.R.S32.HI R12, RZ, 0x1f, R233 ;  /* 0x0000001fff0c7819 */ /* 0x000fe200000114e9 */
[----:B------:R-:W3:Y:S01]  /*9e00*/  LDL.LU R235, [R1+0x90] ;  /* 0x0000900001eb7983 */ /* 0x000ee20000300800 */
[-C--:B------:R-:W-:Y:S02]  /*9e10*/  LEA R8, P3, R233, R29.reuse, 0x2 ;  /* 0x0000001de9087211 */ /* 0x080fe400078610ff */
[----:B------:R-:W-:Y:S01]  /*9e20*/  SHF.R.S32.HI R10, RZ, 0x1f, R241 ;  /* 0x0000001fff0a7819 */ /* 0x000fe200000114f1 */
[----:B------:R-:W3:Y:S01]  /*9e30*/  LDL.LU R237, [R1+0x94] ;  /* 0x0000940001ed7983 */ /* 0x000ee20000300800 */
[----:B------:R-:W-:-:S02]  /*9e40*/  LEA R9, P4, R241, R29, 0x2 ;  /* 0x0000001df1097211 */ /* 0x000fc400078810ff */
[-C--:B------:R-:W-:Y:S01]  /*9e50*/  LEA.HI.X R15, R231, R25.reuse, R16, 0x2, P1 ;  /* 0x00000019e70f7211 */ /* 0x080fe200008f1410 */
[----:B------:R-:W3:Y:S01]  /*9e60*/  LDL.LU R239, [R1+0x98] ;  /* 0x0000980001ef7983 */ /* 0x000ee20000300800 */
[-C--:B------:R-:W-:Y:S02]  /*9e70*/  LEA.HI.X R17, R232, R25.reuse, R14, 0x2, P2 ;  /* 0x00000019e8117211 */ /* 0x080fe400010f140e */
[-C--:B------:R-:W-:Y:S01]  /*9e80*/  LEA.HI.X R19, R233, R25.reuse, R12, 0x2, P3 ;  /* 0x00000019e9137211 */ /* 0x080fe200018f140c */
[----:B------:R-:W3:Y:S01]  /*9e90*/  LDL.LU R231, [R1+0x9c] ;  /* 0x00009c0001e77983 */ /* 0x000ee20000300800 */
[----:B------:R-:W-:-:S03]  /*9ea0*/  LEA.HI.X R21, R241, R25, R10, 0x2, P4 ;  /* 0x00000019f1157211 */ /* 0x000fc600020f140a */
[----:B------:R-:W3:Y:S04]  /*9eb0*/  LDL.LU R232, [R1+0xa0] ;  /* 0x0000a00001e87983 */ /* 0x000ee80000300800 */
[----:B------:R-:W3:Y:S04]  /*9ec0*/  LDL.LU R233, [R1+0xa4] ;  /* 0x0000a40001e97983 */ /* 0x000ee80000300800 */
[----:B------:R-:W3:Y:S01]  /*9ed0*/  LDL.LU R241, [R1+0xa8] ;  /* 0x0000a80001f17983 */ /* 0x000ee20000300800 */
[----:B------:R-:W-:Y:S02]  /*9ee0*/  SHF.R.S32.HI R22, RZ, 0x1f, R234 ;  /* 0x0000001fff167819 */ /* 0x000fe400000114ea */
[----:B------:R-:W-:-:S02]  /*9ef0*/  LEA R11, P1, R234, R29, 0x2 ;  /* 0x0000001dea0b7211 */ /* 0x000fc400078210ff */
[----:B------:R-:W-:Y:S02]  /*9f00*/  SHF.R.S32.HI R20, RZ, 0x1f, R236 ;  /* 0x0000001fff147819 */ /* 0x000fe400000114ec */
[----:B------:R-:W-:Y:S02]  /*9f10*/  SHF.R.S32.HI R18, RZ, 0x1f, R238 ;  /* 0x0000001fff127819 */ /* 0x000fe400000114ee */
[-C--:B------:R-:W-:Y:S02]  /*9f20*/  LEA R10, P2, R236, R29.reuse, 0x2 ;  /* 0x0000001dec0a7211 */ /* 0x080fe400078410ff */
[----:B------:R-:W-:Y:S02]  /*9f30*/  LEA R12, P3, R238, R29, 0x2 ;  /* 0x0000001dee0c7211 */ /* 0x000fe400078610ff */
[-C--:B------:R-:W-:Y:S02]  /*9f40*/  LEA.HI.X R23, R234, R25.reuse, R22, 0x2, P1 ;  /* 0x00000019ea177211 */ /* 0x080fe400008f1416 */
[-C--:B------:R-:W-:Y:S01]  /*9f50*/  LEA.HI.X R153, R236, R25.reuse, R20, 0x2, P2 ;  /* 0x00000019ec997211 */ /* 0x080fe200010f1414 */
[----:B------:R-:W3:Y:S01]  /*9f60*/  LDL.LU R234, [R1+0xac] ;  /* 0x0000ac0001ea7983 */ /* 0x000ee20000300800 */
[----:B------:R-:W-:-:S03]  /*9f70*/  LEA.HI.X R155, R238, R25, R18, 0x2, P3 ;  /* 0x00000019ee9b7211 */ /* 0x000fc600018f1412 */
[----:B------:R-:W3:Y:S04]  /*9f80*/  LDL.LU R236, [R1+0xb0] ;  /* 0x0000b00001ec7983 */ /* 0x000ee80000300800 */
[----:B------:R-:W3:Y:S01]  /*9f90*/  LDL.LU R238, [R1+0xb4] ;  /* 0x0000b40001ee7983 */ /* 0x000ee20000300800 */
[----:B--2---:R-:W-:Y:S02]  /*9fa0*/  SHF.R.S32.HI R16, RZ, 0x1f, R240 ;  /* 0x0000001fff107819 */ /* 0x004fe400000114f0 */
[----:B------:R-:W-:-:S04]  /*9fb0*/  LEA R14, P4, R240, R29, 0x2 ;  /* 0x0000001df00e7211 */ /* 0x000fc800078810ff */
[----:B------:R-:W-:Y:S02]  /*9fc0*/  LEA.HI.X R157, R240, R25, R16, 0x2, P4 ;  /* 0x00000019f09d7211 */ /* 0x000fe400020f1410 */
[----:B------:R-:W2:Y:S01]  /*9fd0*/  LDL.LU R240, [R1+0xb8] ;  /* 0x0000b80001f07983 */ /* 0x000ea20000300800 */
[----:B----4-:R-:W-:Y:S02]  /*9fe0*/  SHF.R.S32.HI R32, RZ, 0x1f, R244 ;  /* 0x0000001fff207819 */ /* 0x010fe400000114f4 */
[-C--:B------:R-:W-:Y:S02]  /*9ff0*/  LEA R16, P1, R244, R29.reuse, 0x2 ;  /* 0x0000001df4107211 */ /* 0x080fe400078210ff */
[----:B---3--:R-:W-:Y:S02]  /*a000*/  SHF.R.S32.HI R30, RZ, 0x1f, R235 ;  /* 0x0000001fff1e7819 */ /* 0x008fe400000114eb */
[----:B------:R-:W-:Y:S02]  /*a010*/  LEA R18, P2, R235, R29, 0x2 ;  /* 0x0000001deb127211 */ /* 0x000fe400078410ff */
[----:B------:R-:W-:-:S02]  /*a020*/  SHF.R.S32.HI R28, RZ, 0x1f, R237 ;  /* 0x0000001fff1c7819 */ /* 0x000fc400000114ed */
[-C--:B------:R-:W-:Y:S02]  /*a030*/  LEA R20, P3, R237, R29.reuse, 0x2 ;  /* 0x0000001ded147211 */ /* 0x080fe400078610ff */
[----:B------:R-:W-:Y:S02]  /*a040*/  SHF.R.S32.HI R26, RZ, 0x1f, R239 ;  /* 0x0000001fff1a7819 */ /* 0x000fe400000114ef */
[----:B------:R-:W-:Y:S02]  /*a050*/  LEA R22, P4, R239, R29, 0x2 ;  /* 0x0000001def167211 */ /* 0x000fe400078810ff */
[-C--:B------:R-:W-:Y:S02]  /*a060*/  LEA.HI.X R159, R244, R25.reuse, R32, 0x2, P1 ;  /* 0x00000019f49f7211 */ /* 0x080fe400008f1420 */
[----:B------:R-:W-:Y:S01]  /*a070*/  LEA.HI.X R161, R235, R25, R30, 0x2, P2 ;  /* 0x00000019eba17211 */ /* 0x000fe200010f141e */
[----:B------:R-:W3:Y:S01]  /*a080*/  LDL.LU R244, [R1+0xbc] ;  /* 0x0000bc0001f47983 */ /* 0x000ee20000300800 */
[----:B------:R-:W-:-:S02]  /*a090*/  SHF.R.S32.HI R32, RZ, 0x1f, R231 ;  /* 0x0000001fff207819 */ /* 0x000fc400000114e7 */
[----:B------:R-:W-:Y:S01]  /*a0a0*/  LEA R152, P1, R231, R29, 0x2 ;  /* 0x0000001de7987211 */ /* 0x000fe200078210ff */
[----:B------:R-:W4:Y:S01]  /*a0b0*/  LDL.LU R235, [R1+0xc0] ;  /* 0x0000c00001eb7983 */ /* 0x000f220000300800 */
[----:B------:R-:W-:Y:S02]  /*a0c0*/  LEA.HI.X R163, R237, R25, R28, 0x2, P3 ;  /* 0x00000019eda37211 */ /* 0x000fe400018f141c */
[----:B------:R-:W-:Y:S01]  /*a0d0*/  SHF.R.S32.HI R30, RZ, 0x1f, R232 ;  /* 0x0000001fff1e7819 */ /* 0x000fe200000114e8 */
[----:B------:R-:W4:Y:S01]  /*a0e0*/  LDL.LU R237, [R1+0xc4] ;  /* 0x0000c40001ed7983 */ /* 0x000f220000300800 */
[----:B------:R-:W-:Y:S02]  /*a0f0*/  LEA R154, P2, R232, R29, 0x2 ;  /* 0x0000001de89a7211 */ /* 0x000fe400078410ff */
[----:B------:R-:W-:Y:S02]  /*a100*/  LEA.HI.X R165, R239, R25, R26, 0x2, P4 ;  /* 0x00000019efa57211 */ /* 0x000fe400020f141a */
[----:B------:R-:W-:Y:S01]  /*a110*/  SHF.R.S32.HI R28, RZ, 0x1f, R233 ;  /* 0x0000001fff1c7819 */ /* 0x000fe200000114e9 */
[----:B------:R-:W4:Y:S01]  /*a120*/  LDL.LU R239, [R1+0xc8] ;  /* 0x0000c80001ef7983 */ /* 0x000f220000300800 */
[----:B------:R-:W-:-:S02]  /*a130*/  LEA R156, P3, R233, R29, 0x2 ;  /* 0x0000001de99c7211 */ /* 0x000fc400078610ff */
[----:B------:R-:W-:Y:S02]  /*a140*/  SHF.R.S32.HI R26, RZ, 0x1f, R241 ;  /* 0x0000001fff1a7819 */ /* 0x000fe400000114f1 */
[----:B------:R-:W-:Y:S02]  /*a150*/  LEA R158, P4, R241, R29, 0x2 ;  /* 0x0000001df19e7211 */ /* 0x000fe400078810ff */
[-C--:B------:R-:W-:Y:S02]  /*a160*/  LEA.HI.X R167, R231, R25.reuse, R32, 0x2, P1 ;  /* 0x00000019e7a77211 */ /* 0x080fe400008f1420 */
[-C--:B------:R-:W-:Y:S01]  /*a170*/  LEA.HI.X R169, R232, R25.reuse, R30, 0x2, P2 ;  /* 0x00000019e8a97211 */ /* 0x080fe200010f141e */
[----:B------:R-:W4:Y:S01]  /*a180*/  LDL.LU R231, [R1+0xcc] ;  /* 0x0000cc0001e77983 */ /* 0x000f220000300800 */
[-C--:B------:R-:W-:Y:S02]  /*a190*/  LEA.HI.X R171, R233, R25.reuse, R28, 0x2, P3 ;  /* 0x00000019e9ab7211 */ /* 0x080fe400018f141c */
[----:B------:R-:W-:Y:S01]  /*a1a0*/  LEA.HI.X R173, R241, R25, R26, 0x2, P4 ;  /* 0x00000019f1ad7211 */ /* 0x000fe200020f141a */
[----:B------:R-:W4:Y:S04]  /*a1b0*/  LDL.LU R232, [R1+0xd0] ;  /* 0x0000d00001e87983 */ /* 0x000f280000300800 */
[----:B------:R-:W4:Y:S04]  /*a1c0*/  LDL.LU R233, [R1+0xd4] ;  /* 0x0000d40001e97983 */ /* 0x000f280000300800 */
[----:B------:R-:W4:Y:S01]  /*a1d0*/  LDL.LU R241, [R1+0xd8] ;  /* 0x0000d80001f17983 */ /* 0x000f220000300800 */
[----:B------:R-:W-:-:S02]  /*a1e0*/  SHF.R.S32.HI R174, RZ, 0x1f, R234 ;  /* 0x0000001fffae7819 */ /* 0x000fc400000114ea */
[-C--:B------:R-:W-:Y:S02]  /*a1f0*/  LEA R160, P1, R234, R29.reuse, 0x2 ;  /* 0x0000001deaa07211 */ /* 0x080fe400078210ff */
[----:B------:R-:W-:Y:S02]  /*a200*/  SHF.R.S32.HI R28, RZ, 0x1f, R236 ;  /* 0x0000001fff1c7819 */ /* 0x000fe400000114ec */
[-C--:B------:R-:W-:Y:S02]  /*a210*/  LEA R162, P2, R236, R29.reuse, 0x2 ;  /* 0x0000001deca27211 */ /* 0x080fe400078410ff */
[----:B------:R-:W-:Y:S02]  /*a220*/  SHF.R.S32.HI R176, RZ, 0x1f, R238 ;  /* 0x0000001fffb07819 */ /* 0x000fe400000114ee */
[----:B------:R-:W-:Y:S02]  /*a230*/  LEA R164, P3, R238, R29, 0x2 ;  /* 0x0000001deea47211 */ /* 0x000fe400078610ff */
[----:B------:R-:W-:-:S02]  /*a240*/  LEA.HI.X R174, R234, R25, R174, 0x2, P1 ;  /* 0x00000019eaae7211 */ /* 0x000fc400008f14ae */
[-C--:B------:R-:W-:Y:S01]  /*a250*/  LEA.HI.X R175, R236, R25.reuse, R28, 0x2, P2 ;  /* 0x00000019ecaf7211 */ /* 0x080fe200010f141c */
[----:B------:R-:W4:Y:S01]  /*a260*/  LDL.LU R234, [R1+0xdc] ;  /* 0x0000dc0001ea7983 */ /* 0x000f220000300800 */
[----:B------:R-:W-:-:S03]  /*a270*/  LEA.HI.X R176, R238, R25, R176, 0x2, P3 ;  /* 0x00000019eeb07211 */ /* 0x000fc600018f14b0 */
[----:B------:R-:W4:Y:S04]  /*a280*/  LDL.LU R236, [R1+0xe0] ;  /* 0x0000e00001ec7983 */ /* 0x000f280000300800 */
[----:B------:R-:W4:Y:S01]  /*a290*/  LDL.LU R238, [R1+0xe4] ;  /* 0x0000e40001ee7983 */ /* 0x000f220000300800 */
[----:B--2---:R-:W-:Y:S02]  /*a2a0*/  SHF.R.S32.HI R26, RZ, 0x1f, R240 ;  /* 0x0000001fff1a7819 */ /* 0x004fe400000114f0 */
[----:B------:R-:W-:-:S04]  /*a2b0*/  LEA R166, P4, R240, R29, 0x2 ;  /* 0x0000001df0a67211 */ /* 0x000fc800078810ff */
[----:B------:R-:W-:Y:S02]  /*a2c0*/  LEA.HI.X R177, R240, R25, R26, 0x2, P4 ;  /* 0x00000019f0b17211 */ /* 0x000fe400020f141a */
[----:B------:R-:W2:Y:S01]  /*a2d0*/  LDL.LU R240, [R1+0xe8] ;  /* 0x0000e80001f07983 */ /* 0x000ea20000300800 */
[----:B---3--:R-:W-:Y:S02]  /*a2e0*/  SHF.R.S32.HI R178, RZ, 0x1f, R244 ;  /* 0x0000001fffb27819 */ /* 0x008fe400000114f4 */
[-C--:B------:R-:W-:Y:S02]  /*a2f0*/  LEA R168, P1, R244, R29.reuse, 0x2 ;  /* 0x0000001df4a87211 */ /* 0x080fe400078210ff */
[----:B----4-:R-:W-:Y:S02]  /*a300*/  SHF.R.S32.HI R28, RZ, 0x1f, R235 ;  /* 0x0000001fff1c7819 */ /* 0x010fe400000114eb */
[----:B------:R-:W-:Y:S02]  /*a310*/  LEA R170, P2, R235, R29, 0x2 ;  /* 0x0000001debaa7211 */ /* 0x000fe400078410ff */
[----:B------:R-:W-:-:S02]  /*a320*/  SHF.R.S32.HI R180, RZ, 0x1f, R237 ;  /* 0x0000001fffb47819 */ /* 0x000fc400000114ed */
[----:B------:R-:W-:Y:S02]  /*a330*/  LEA R172, P3, R237, R29, 0x2 ;  /* 0x0000001dedac7211 */ /* 0x000fe400078610ff */
[----:B------:R-:W-:Y:S02]  /*a340*/  LEA.HI.X R178, R244, R25, R178, 0x2, P1 ;  /* 0x00000019f4b27211 */ /* 0x000fe400008f14b2 */
[----:B------:R-:W-:Y:S01]  /*a350*/  SHF.R.S32.HI R26, RZ, 0x1f, R239 ;  /* 0x0000001fff1a7819 */ /* 0x000fe200000114ef */
[----:B------:R-:W3:Y:S01]  /*a360*/  LDL.LU R244, [R1+0xec] ;  /* 0x0000ec0001f47983 */ /* 0x000ee20000300800 */
[----:B------:R-:W-:Y:S02]  /*a370*/  LEA R189, P4, R239, R29, 0x2 ;  /* 0x0000001defbd7211 */ /* 0x000fe400078810ff */
[-C--:B------:R-:W-:Y:S02]  /*a380*/  LEA.HI.X R179, R235, R25.reuse, R28, 0x2, P2 ;  /* 0x00000019ebb37211 */ /* 0x080fe400010f141c */
[-C--:B------:R-:W-:Y:S01]  /*a390*/  LEA.HI.X R180, R237, R25.reuse, R180, 0x2, P3 ;  /* 0x00000019edb47211 */ /* 0x080fe200018f14b4 */
[----:B------:R-:W4:Y:S01]  /*a3a0*/  LDL.LU R235, [R1+0xf0] ;  /* 0x0000f00001eb7983 */ /* 0x000f220000300800 */
[----:B------:R-:W-:-:S02]  /*a3b0*/  LEA.HI.X R181, R239, R25, R26, 0x2, P4 ;  /* 0x00000019efb57211 */ /* 0x000fc400020f141a */
[----:B------:R-:W-:Y:S01]  /*a3c0*/  SHF.R.S32.HI R192, RZ, 0x1f, R231 ;  /* 0x0000001fffc07819 */ /* 0x000fe200000114e7 */
[----:B------:R-:W4:Y:S01]  /*a3d0*/  LDL.LU R237, [R1+0xf4] ;  /* 0x0000f40001ed7983 */ /* 0x000f220000300800 */
[-C--:B------:R-:W-:Y:S02]  /*a3e0*/  LEA R193, P1, R231, R29.reuse, 0x2 ;  /* 0x0000001de7c17211 */ /* 0x080fe400078210ff */
[----:B------:R-:W-:Y:S01]  /*a3f0*/  SHF.R.S32.HI R194, RZ, 0x1f, R232 ;  /* 0x0000001fffc27819 */ /* 0x000fe200000114e8 */
[----:B------:R-:W4:Y:S01]  /*a400*/  LDL.LU R239, [R1+0xf8] ;  /* 0x0000f80001ef7983 */ /* 0x000f220000300800 */
[-C--:B------:R-:W-:Y:S02]  /*a410*/  LEA R195, P2, R232, R29.reuse, 0x2 ;  /* 0x0000001de8c37211 */ /* 0x080fe400078410ff */
[----:B------:R-:W-:Y:S02]  /*a420*/  SHF.R.S32.HI R196, RZ, 0x1f, R233 ;  /* 0x0000001fffc47819 */ /* 0x000fe400000114e9 */
        /* <DEDUP_REMOVED lines=32> */
[-C--:B------:R-:W-:Y:S02]  /*a630*/  LEA R213, P3, R237, R29.reuse, 0x2 ;  /* 0x0000001dedd57211 */ /* 0x080fe400078610ff */
[----:B------:R-:W-:Y:S02]  /*a640*/  SHF.R.S32.HI R214, RZ, 0x1f, R239 ;  /* 0x0000001fffd67819 */ /* 0x000fe400000114ef */
[C---:B------:R-:W-:Y:S02]  /*a650*/  LEA R215, P4, R239.reuse, R29, 0x2 ;  /* 0x0000001defd77211 */ /* 0x040fe400078810ff */
[-C--:B------:R-:W-:Y:S02]  /*a660*/  LEA.HI.X R208, R244, R25.reuse, R208, 0x2, P1 ;  /* 0x00000019f4d07211 */ /* 0x080fe400008f14d0 */
[-C--:B------:R-:W-:Y:S01]  /*a670*/  LEA.HI.X R214, R239, R25.reuse, R214, 0x2, P4 ;  /* 0x00000019efd67211 */ /* 0x080fe200020f14d6 */
[----:B------:R-:W3:Y:S01]  /*a680*/  LDL.LU R244, [R1+0x11c] ;  /* 0x00011c0001f47983 */ /* 0x000ee20000300800 */
[----:B------:R-:W-:-:S02]  /*a690*/  LEA.HI.X R210, R235, R25, R210, 0x2, P2 ;  /* 0x00000019ebd27211 */ /* 0x000fc400010f14d2 */
[----:B------:R-:W-:Y:S01]  /*a6a0*/  LEA.HI.X R212, R237, R25, R212, 0x2, P3 ;  /* 0x00000019edd47211 */ /* 0x000fe200018f14d4 */
[----:B------:R-:W4:Y:S04]  /*a6b0*/  LDL.LU R235, [R1+0x120] ;  /* 0x0001200001eb7983 */ /* 0x000f280000300800 */
[----:B------:R-:W4:Y:S04]  /*a6c0*/  LDL.LU R237, [R1+0x124] ;  /* 0x0001240001ed7983 */ /* 0x000f280000300800 */
[----:B------:R-:W4:Y:S01]  /*a6d0*/  LDL.LU R239, [R1+0x128] ;  /* 0x0001280001ef7983 */ /* 0x000f220000300800 */
[----:B------:R-:W-:-:S02]  /*a6e0*/  SHF.R.S32.HI R26, RZ, 0x1f, R241 ;  /* 0x0000001fff1a7819 */ /* 0x000fc400000114f1 */
[----:B------:R-:W-:-:S04]  /*a6f0*/  LEA R224, P4, R241, R29, 0x2 ;  /* 0x0000001df1e07211 */ /* 0x000fc800078810ff */
[----:B------:R-:W-:Y:S02]  /*a700*/  LEA.HI.X R223, R241, R25, R26, 0x2, P4 ;  /* 0x00000019f1df7211 */ /* 0x000fe400020f141a */
[----:B------:R-:W4:Y:S04]  /*a710*/  LDL.LU R241, [R1+0x130] ;  /* 0x0001300001f17983 */ /* 0x000f280000300800 */
[----:B------:R-:W4:Y:S04]  /*a720*/  LDL.LU R247, [R1+0x134] ;  /* 0x0001340001f77983 */ /* 0x000f280000300800 */
[----:B------:R-:W4:Y:S04]  /*a730*/  LDL.LU R245, [R1+0x138] ;  /* 0x0001380001f57983 */ /* 0x000f280000300800 */
[----:B------:R-:W4:Y:S01]  /*a740*/  LDL.LU R190, [R1+0x13c] ;  /* 0x00013c0001be7983 */ /* 0x000f220000300800 */
[----:B------:R-:W-:-:S02]  /*a750*/  SHF.R.S32.HI R216, RZ, 0x1f, R231 ;  /* 0x0000001fffd87819 */ /* 0x000fc400000114e7 */
[----:B------:R-:W-:Y:S01]  /*a760*/  SHF.R.S32.HI R218, RZ, 0x1f, R232 ;  /* 0x0000001fffda7819 */ /* 0x000fe200000114e8 */
[----:B------:R-:W4:Y:S01]  /*a770*/  LDL.LU R249, [R1+0x140] ;  /* 0x0001400001f97983 */ /* 0x000f220000300800 */
[CC--:B------:R-:W-:Y:S02]  /*a780*/  LEA R217, P1, R231.reuse, R29.reuse, 0x2 ;  /* 0x0000001de7d97211 */ /* 0x0c0fe400078210ff */
[C---:B------:R-:W-:Y:S02]  /*a790*/  LEA R219, P2, R232.reuse, R29, 0x2 ;  /* 0x0000001de8db7211 */ /* 0x040fe400078410ff */
[-C--:B------:R-:W-:Y:S02]  /*a7a0*/  LEA.HI.X R216, R231, R25.reuse, R216, 0x2, P1 ;  /* 0x00000019e7d87211 */ /* 0x080fe400008f14d8 */
[----:B------:R-:W-:Y:S02]  /*a7b0*/  LEA.HI.X R218, R232, R25, R218, 0x2, P2 ;  /* 0x00000019e8da7211 */ /* 0x000fe400010f14da */
[----:B------:R-:W-:-:S02]  /*a7c0*/  SHF.R.S32.HI R62, RZ, 0x1f, R251 ;  /* 0x0000001fff3e7819 */ /* 0x000fc400000114fb */
[----:B------:R-:W-:Y:S02]  /*a7d0*/  SHF.R.S32.HI R32, RZ, 0x1f, R234 ;  /* 0x0000001fff207819 */ /* 0x000fe400000114ea */
[----:B------:R-:W-:Y:S02]  /*a7e0*/  SHF.R.S32.HI R30, RZ, 0x1f, R236 ;  /* 0x0000001fff1e7819 */ /* 0x000fe400000114ec */
[-C--:B------:R-:W-:Y:S02]  /*a7f0*/  LEA R226, P1, R234, R29.reuse, 0x2 ;  /* 0x0000001deae27211 */ /* 0x080fe400078210ff */
[----:B------:R-:W-:Y:S02]  /*a800*/  LEA R228, P2, R236, R29, 0x2 ;  /* 0x0000001dece47211 */ /* 0x000fe400078410ff */
[----:B------:R-:W-:Y:S02]  /*a810*/  LEA.HI R62, R62, R251, RZ, 0x6 ;  /* 0x000000fb3e3e7211 */ /* 0x000fe400078f30ff */
[----:B------:R-:W-:Y:S01]  /*a820*/  SHF.R.S32.HI R220, RZ, 0x1f, R233 ;  /* 0x0000001fffdc7819 */ /* 0x000fe200000114e9 */
[----:B------:R-:W4:Y:S01]  /*a830*/  LDL.LU R251, [R1+0x144] ;  /* 0x0001440001fb7983 */ /* 0x000f220000300800 */
[----:B------:R-:W-:-:S02]  /*a840*/  LEA R221, P3, R233, R29, 0x2 ;  /* 0x0000001de9dd7211 */ /* 0x000fc400078610ff */
[-C--:B------:R-:W-:Y:S01]  /*a850*/  LEA.HI.X R225, R234, R25.reuse, R32, 0x2, P1 ;  /* 0x00000019eae17211 */ /* 0x080fe200008f1420 */
[----:B-1----:R-:W4:Y:S01]  /*a860*/  LDL.LU R5, [R1+0x148] ;  /* 0x0001480001057983 */ /* 0x002f220000300800 */
[-C--:B------:R-:W-:Y:S02]  /*a870*/  LEA.HI.X R227, R236, R25.reuse, R30, 0x2, P2 ;  /* 0x00000019ece37211 */ /* 0x080fe400010f141e */
[----:B------:R-:W-:Y:S01]  /*a880*/  LEA.HI.X R220, R233, R25, R220, 0x2, P3 ;  /* 0x00000019e9dc7211 */ /* 0x000fe200018f14dc */
[----:B------:R-:W4:Y:S04]  /*a890*/  LDL.LU R0, [R1+0x14c] ;  /* 0x00014c0001007983 */ /* 0x000f280000300800 */
[----:B------:R-:W4:Y:S04]  /*a8a0*/  LDL.LU R2, [R1+0x250] ;  /* 0x0002500001027983 */ /* 0x000f280000300800 */
[----:B------:R-:W4:Y:S04]  /*a8b0*/  LDL.LU R3, [R1+0x254] ;  /* 0x0002540001037983 */ /* 0x000f280000300800 */
[----:B------:R-:W4:Y:S04]  /*a8c0*/  LDL.LU R182, [R1+0x258] ;  /* 0x0002580001b67983 */ /* 0x000f280000300800 */
[----:B------:R-:W4:Y:S04]  /*a8d0*/  LDL.LU R184, [R1+0x25c] ;  /* 0x00025c0001b87983 */ /* 0x000f280000300800 */
[----:B------:R-:W4:Y:S04]  /*a8e0*/  LDL.LU R188, [R1+0x260] ;  /* 0x0002600001bc7983 */ /* 0x000f280000300800 */
[----:B------:R-:W4:Y:S04]  /*a8f0*/  LDL.LU R191, [R1+0x264] ;  /* 0x0002640001bf7983 */ /* 0x000f280000300800 */
[----:B------:R-:W4:Y:S01]  /*a900*/  LDL.LU R222, [R1+0x268] ;  /* 0x0002680001de7983 */ /* 0x000f220000300800 */
[----:B--2---:R-:W-:-:S02]  /*a910*/  SHF.R.S32.HI R26, RZ, 0x1f, R240 ;  /* 0x0000001fff1a7819 */ /* 0x004fc400000114f0 */
[----:B------:R-:W-:-:S04]  /*a920*/  LEA R232, P4, R240, R29, 0x2 ;  /* 0x0000001df0e87211 */ /* 0x000fc800078810ff */
[----:B------:R-:W-:Y:S02]  /*a930*/  LEA.HI.X R231, R240, R25, R26, 0x2, P4 ;  /* 0x00000019f0e77211 */ /* 0x000fe400020f141a */
[----:B---3--:R-:W-:Y:S02]  /*a940*/  SHF.R.S32.HI R32, RZ, 0x1f, R244 ;  /* 0x0000001fff207819 */ /* 0x008fe400000114f4 */
[CC--:B------:R-:W-:Y:S02]  /*a950*/  LEA R234, P1, R244.reuse, R29.reuse, 0x2 ;  /* 0x0000001df4ea7211 */ /* 0x0c0fe400078210ff */
[----:B----4-:R-:W-:Y:S02]  /*a960*/  SHF.R.S32.HI R30, RZ, 0x1f, R235 ;  /* 0x0000001fff1e7819 */ /* 0x010fe400000114eb */
[----:B------:R-:W-:Y:S02]  /*a970*/  LEA R236, P2, R235, R29, 0x2 ;  /* 0x0000001debec7211 */ /* 0x000fe400078410ff */
[----:B------:R-:W-:-:S02]  /*a980*/  LEA.HI.X R233, R244, R25, R32, 0x2, P1 ;  /* 0x00000019f4e97211 */ /* 0x000fc400008f1420 */
[----:B------:R-:W-:Y:S02]  /*a990*/  SHF.R.S32.HI R26, RZ, 0x1f, R239 ;  /* 0x0000001fff1a7819 */ /* 0x000fe400000114ef */
[----:B------:R-:W-:Y:S02]  /*a9a0*/  LEA R240, P4, R239, R29, 0x2 ;  /* 0x0000001deff07211 */ /* 0x000fe400078810ff */
[-C--:B------:R-:W-:Y:S02]  /*a9b0*/  LEA.HI.X R235, R235, R25.reuse, R30, 0x2, P2 ;  /* 0x00000019ebeb7211 */ /* 0x080fe400010f141e */
[----:B------:R-:W-:Y:S02]  /*a9c0*/  LEA.HI.X R239, R239, R25, R26, 0x2, P4 ;  /* 0x00000019efef7211 */ /* 0x000fe400020f141a */
[----:B------:R-:W-:Y:S02]  /*a9d0*/  SHF.R.S32.HI R30, RZ, 0x1f, R247 ;  /* 0x0000001fff1e7819 */ /* 0x000fe400000114f7 */
[----:B------:R-:W-:-:S02]  /*a9e0*/  LEA R244, P2, R247, R29, 0x2 ;  /* 0x0000001df7f47211 */ /* 0x000fc400078410ff */
[----:B------:R-:W-:Y:S02]  /*a9f0*/  SHF.R.S32.HI R26, RZ, 0x1f, R190 ;  /* 0x0000001fff1a7819 */ /* 0x000fe400000114be */
[C---:B------:R-:W-:Y:S02]  /*aa00*/  LEA R248, P4, R190.reuse, R29, 0x2 ;  /* 0x0000001dbef87211 */ /* 0x040fe400078810ff */
[-C--:B------:R-:W-:Y:S02]  /*aa10*/  LEA.HI.X R243, R247, R25.reuse, R30, 0x2, P2 ;  /* 0x00000019f7f37211 */ /* 0x080fe400010f141e */
[----:B------:R-:W-:Y:S02]  /*aa20*/  LEA.HI.X R247, R190, R25, R26, 0x2, P4 ;  /* 0x00000019bef77211 */ /* 0x000fe400020f141a */
[----:B------:R-:W2:Y:S01]  /*aa30*/  LDL.LU R190, [R1+0x270] ;  /* 0x0002700001be7983 */ /* 0x000ea20000300800 */
[----:B------:R-:W-:Y:S02]  /*aa40*/  SHF.R.S32.HI R28, RZ, 0x1f, R238 ;  /* 0x0000001fff1c7819 */ /* 0x000fe400000114ee */
[----:B------:R-:W-:-:S04]  /*aa50*/  LEA R230, P3, R238, R29, 0x2 ;  /* 0x0000001deee67211 */ /* 0x000fc800078610ff */
[----:B------:R-:W-:Y:S02]  /*aa60*/  LEA.HI.X R229, R238, R25, R28, 0x2, P3 ;  /* 0x00000019eee57211 */ /* 0x000fe400018f141c */
[----:B------:R-:W-:Y:S02]  /*aa70*/  SHF.R.S32.HI R28, RZ, 0x1f, R237 ;  /* 0x0000001fff1c7819 */ /* 0x000fe400000114ed */
[C---:B------:R-:W-:Y:S02]  /*aa80*/  LEA R238, P3, R237.reuse, R29, 0x2 ;  /* 0x0000001dedee7211 */ /* 0x040fe400078610ff */
[----:B------:R-:W-:Y:S02]  /*aa90*/  SHF.R.S32.HI R32, RZ, 0x1f, R241 ;  /* 0x0000001fff207819 */ /* 0x000fe400000114f1 */
[----:B------:R-:W-:Y:S02]  /*aaa0*/  LEA.HI.X R237, R237, R25, R28, 0x2, P3 ;  /* 0x00000019eded7211 */ /* 0x000fe400018f141c */
[----:B------:R-:W-:-:S02]  /*aab0*/  SHF.R.S32.HI R28, RZ, 0x1f, R245 ;  /* 0x0000001fff1c7819 */ /* 0x000fc400000114f5 */
[-C--:B------:R-:W-:Y:S02]  /*aac0*/  LEA R242, P1, R241, R29.reuse, 0x2 ;  /* 0x0000001df1f27211 */ /* 0x080fe400078210ff */
[----:B------:R-:W-:Y:S02]  /*aad0*/  LEA R246, P3, R245, R29, 0x2 ;  /* 0x0000001df5f67211 */ /* 0x000fe400078610ff */
[-C--:B------:R-:W-:Y:S02]  /*aae0*/  LEA.HI.X R241, R241, R25.reuse, R32, 0x2, P1 ;  /* 0x00000019f1f17211 */ /* 0x080fe400008f1420 */
[----:B------:R-:W-:Y:S02]  /*aaf0*/  LEA.HI.X R245, R245, R25, R28, 0x2, P3 ;  /* 0x00000019f5f57211 */ /* 0x000fe400018f141c */
[----:B------:R-:W-:Y:S02]  /*ab00*/  SHF.R.S32.HI R28, RZ, 0x1f, R249 ;  /* 0x0000001fff1c7819 */ /* 0x000fe400000114f9 */
[----:B------:R-:W-:-:S02]  /*ab10*/  LEA R250, P1, R249, R29, 0x2 ;  /* 0x0000001df9fa7211 */ /* 0x000fc400078210ff */
[----:B------:R-:W-:Y:S02]  /*ab20*/  SHF.R.S32.HI R26, RZ, 0x1f, R251 ;  /* 0x0000001fff1a7819 */ /* 0x000fe400000114fb */
[----:B------:R-:W-:Y:S02]  /*ab30*/  SHF.R.S32.HI R38, RZ, 0x1f, R5 ;  /* 0x0000001fff267819 */ /* 0x000fe40000011405 */
[-C--:B------:R-:W-:Y:S02]  /*ab40*/  LEA R252, P2, R251, R29.reuse, 0x2 ;  /* 0x0000001dfbfc7211 */ /* 0x080fe400078410ff */
[-C--:B------:R-:W-:Y:S02]  /*ab50*/  LEA R42, P3, R5, R29.reuse, 0x2 ;  /* 0x0000001d052a7211 */ /* 0x080fe400078610ff */
[----:B------:R-:W-:Y:S02]  /*ab60*/  SHF.R.S32.HI R36, RZ, 0x1f, R0 ;  /* 0x0000001fff247819 */ /* 0x000fe40000011400 */
[----:B------:R-:W-:-:S02]  /*ab70*/  LEA R41, P4, R0, R29, 0x2 ;  /* 0x0000001d00297211 */ /* 0x000fc400078810ff */
[-C--:B------:R-:W-:Y:S02]  /*ab80*/  LEA.HI.X R249, R249, R25.reuse, R28, 0x2, P1 ;  /* 0x00000019f9f97211 */ /* 0x080fe400008f141c */
[-C--:B------:R-:W-:Y:S02]  /*ab90*/  LEA.HI.X R251, R251, R25.reuse, R26, 0x2, P2 ;  /* 0x00000019fbfb7211 */ /* 0x080fe400010f141a */
[----:B------:R-:W-:Y:S02]  /*aba0*/  LEA.HI.X R38, R5, R25, R38, 0x2, P3 ;  /* 0x0000001905267211 */ /* 0x000fe400018f1426 */
[----:B------:R-:W-:Y:S02]  /*abb0*/  SHF.R.S32.HI R34, RZ, 0x1f, R2 ;  /* 0x0000001fff227819 */ /* 0x000fe40000011402 */
[----:B------:R-:W-:Y:S02]  /*abc0*/  LEA R40, P1, R2, R29, 0x2 ;  /* 0x0000001d02287211 */ /* 0x000fe400078210ff */
[----:B------:R-:W-:-:S02]  /*abd0*/  SHF.R.S32.HI R32, RZ, 0x1f, R3 ;  /* 0x0000001fff207819 */ /* 0x000fc40000011403 */
[----:B------:R-:W-:Y:S02]  /*abe0*/  SHF.R.S32.HI R30, RZ, 0x1f, R182 ;  /* 0x0000001fff1e7819 */ /* 0x000fe400000114b6 */
[-C--:B------:R-:W-:Y:S02]  /*abf0*/  LEA R39, P2, R3, R29.reuse, 0x2 ;  /* 0x0000001d03277211 */ /* 0x080fe400078410ff */
[----:B------:R-:W-:Y:S02]  /*ac00*/  LEA R37, P3, R182, R29, 0x2 ;  /* 0x0000001db6257211 */ /* 0x000fe400078610ff */
[----:B------:R-:W-:Y:S02]  /*ac10*/  LEA.HI.X R36, R0, R25, R36, 0x2, P4 ;  /* 0x0000001900247211 */ /* 0x000fe400020f1424 */
[----:B------:R-:W-:Y:S02]  /*ac20*/  SHF.R.S32.HI R28, RZ, 0x1f, R184 ;  /* 0x0000001fff1c7819 */ /* 0x000fe400000114b8 */
[----:B------:R-:W-:-:S02]  /*ac30*/  LEA R35, P4, R184, R29, 0x2 ;  /* 0x0000001db8237211 */ /* 0x000fc400078810ff */
[-C--:B------:R-:W-:Y:S02]  /*ac40*/  LEA.HI.X R34, R2, R25.reuse, R34, 0x2, P1 ;  /* 0x0000001902227211 */ /* 0x080fe400008f1422 */
[-C--:B------:R-:W-:Y:S02]  /*ac50*/  LEA.HI.X R32, R3, R25.reuse, R32, 0x2, P2 ;  /* 0x0000001903207211 */ /* 0x080fe400010f1420 */
[----:B------:R-:W-:Y:S02]  /*ac60*/  LEA.HI.X R30, R182, R25, R30, 0x2, P3 ;  /* 0x00000019b61e7211 */ /* 0x000fe400018f141e */
[----:B------:R-:W-:Y:S02]  /*ac70*/  SHF.R.S32.HI R46, RZ, 0x1f, R188 ;  /* 0x0000001fff2e7819 */ /* 0x000fe400000114bc */
[----:B------:R-:W-:Y:S02]  /*ac80*/  LEA R33, P1, R188, R29, 0x2 ;  /* 0x0000001dbc217211 */ /* 0x000fe400078210ff */
[----:B------:R-:W-:-:S02]  /*ac90*/  LEA.HI.X R28, R184, R25, R28, 0x2, P4 ;  /* 0x00000019b81c7211 */ /* 0x000fc400020f141c */
[----:B------:R-:W-:Y:S02]  /*aca0*/  SHF.R.S32.HI R26, RZ, 0x1f, R191 ;  /* 0x0000001fff1a7819 */ /* 0x000fe400000114bf */
[-C--:B------:R-:W-:Y:S02]  /*acb0*/  LEA R31, P3, R191, R29.reuse, 0x2 ;  /* 0x0000001dbf1f7211 */ /* 0x080fe400078610ff */
[----:B------:R-:W-:Y:S02]  /*acc0*/  SHF.R.S32.HI R44, RZ, 0x1f, R222 ;  /* 0x0000001fff2c7819 */ /* 0x000fe400000114de */
[----:B------:R-:W-:Y:S02]  /*acd0*/  LEA R29, P4, R222, R29, 0x2 ;  /* 0x0000001dde1d7211 */ /* 0x000fe400078810ff */
[----:B------:R-:W-:Y:S02]  /*ace0*/  LEA.HI.X R27, R188, R25, R46, 0x2, P1 ;  /* 0x00000019bc1b7211 */ /* 0x000fe400008f142e */
[----:B------:R-:W-:-:S02]  /*acf0*/  IADD3 R187, P5, R187, UR10, RZ ;  /* 0x0000000abbbb7c10 */ /* 0x000fc4000ffbe0ff */
[-C--:B------:R-:W-:Y:S02]  /*ad00*/  LEA.HI.X R26, R191, R25.reuse, R26, 0x2, P3 ;  /* 0x00000019bf1a7211 */ /* 0x080fe400018f141a */
[----:B------:R-:W-:Y:S02]  /*ad10*/  IADD3 R6, P6, R6, UR10, RZ ;  /* 0x0000000a06067c10 */ /* 0x000fe4000ffde0ff */
[----:B------:R-:W-:Y:S02]  /*ad20*/  LEA.HI.X R25, R222, R25, R44, 0x2, P4 ;  /* 0x00000019de197211 */ /* 0x000fe400020f142c */
[----:B------:R-:W-:Y:S02]  /*ad30*/  IADD3 R7, P3, R7, UR10, RZ ;  /* 0x0000000a07077c10 */ /* 0x000fe4000ff7e0ff */
[----:B------:R-:W-:Y:S02]  /*ad40*/  IADD3 R8, P4, R8, UR10, RZ ;  /* 0x0000000a08087c10 */ /* 0x000fe4000ff9e0ff */
[----:B------:R-:W-:-:S02]  /*ad50*/  IADD3.X R13, R13, UR11, RZ, P5, !PT ;  /* 0x0000000b0d0d7c10 */ /* 0x000fc4000affe4ff */
[----:B------:R-:W-:Y:S02]  /*ad60*/  IADD3 R9, P5, R9, UR10, RZ ;  /* 0x0000000a09097c10 */ /* 0x000fe4000ffbe0ff */
[----:B------:R-:W-:Y:S02]  /*ad70*/  IADD3.X R15, R15, UR11, RZ, P6, !PT ;  /* 0x0000000b0f0f7c10 */ /* 0x000fe4000b7fe4ff */
[----:B------:R-:W-:Y:S02]  /*ad80*/  IADD3 R11, P6, R11, UR10, RZ ;  /* 0x0000000a0b0b7c10 */ /* 0x000fe4000ffde0ff */
[----:B------:R-:W-:Y:S02]  /*ad90*/  IADD3.X R17, R17, UR11, RZ, P3, !PT ;  /* 0x0000000b11117c10 */ /* 0x000fe40009ffe4ff */
        /* <DEDUP_REMOVED lines=59> */
[----:B--2---:R-:W-:-:S04]  /*b150*/  LEA R182, P2, R4, R190, 0x3 ;  /* 0x000000be04b67211 */ /* 0x004fc800078418ff */
[----:B------:R-:W-:-:S05]  /*b160*/  IADD3 R182, P1, R182, UR6, RZ ;  /* 0x00000006b6b67c10 */ /* 0x000fca000ff3e0ff */
        /* <DEDUP_REMOVED lines=61> */
[----:B------:R-:W-:-:S03]  /*b540*/  IADD3.X R206, R206, UR11, RZ, P5, !PT ;  /* 0x0000000bcece7c10 */ /* 0x000fc6000affe4ff */
[----:B------:R-:W-:Y:S01]  /*b550*/  STL [R1+0x3a4], R198 ;  /* 0x0003a4c601007387 */ /* 0x000fe20000100800 */
[----:B------:R-:W-:-:S03]  /*b560*/  IADD3 R215, P5, R215, UR10, RZ ;  /* 0x0000000ad7d77c10 */ /* 0x000fc6000ffbe0ff */
[----:B------:R-:W-:Y:S01]  /*b570*/  STL [R1+0x3a8], R207 ;  /* 0x0003a8cf01007387 */ /* 0x000fe20000100800 */
[----:B------:R-:W-:-:S03]  /*b580*/  IADD3.X R208, R208, UR11, RZ, P6, !PT ;  /* 0x0000000bd0d07c10 */ /* 0x000fc6000b7fe4ff */
[----:B------:R-:W-:Y:S01]  /*b590*/  STL [R1+0x3ac], R200 ;  /* 0x0003acc801007387 */ /* 0x000fe20000100800 */
[----:B------:R-:W-:-:S03]  /*b5a0*/  IADD3 R217, P6, R217, UR10, RZ ;  /* 0x0000000ad9d97c10 */ /* 0x000fc6000ffde0ff */
[----:B------:R-:W-:Y:S01]  /*b5b0*/  STL [R1+0x3b0], R209 ;  /* 0x0003b0d101007387 */ /* 0x000fe20000100800 */
[----:B------:R-:W-:-:S03]  /*b5c0*/  IADD3.X R212, R212, UR11, RZ, P4, !PT ;  /* 0x0000000bd4d47c10 */ /* 0x000fc6000a7fe4ff */
[----:B------:R-:W-:Y:S01]  /*b5d0*/  STL [R1+0x3b4], R202 ;  /* 0x0003b4ca01007387 */ /* 0x000fe20000100800 */
[----:B------:R-:W-:-:S03]  /*b5e0*/  IADD3.X R210, R210, UR11, RZ, P3, !PT ;  /* 0x0000000bd2d27c10 */ /* 0x000fc60009ffe4ff */
[----:B------:R-:W-:Y:S01]  /*b5f0*/  STL [R1+0x3b8], R211 ;  /* 0x0003b8d301007387 */ /* 0x000fe20000100800 */
[----:B------:R-:W-:-:S03]  /*b600*/  IADD3 R221, P4, R221, UR10, RZ ;  /* 0x0000000adddd7c10 */ /* 0x000fc6000ff9e0ff */
        /* <DEDUP_REMOVED lines=9> */
[----:B------:R-:W-:Y:S02]  /*b6a0*/  IADD3.X R216, R216, UR11, RZ, P6, !PT ;  /* 0x0000000bd8d87c10 */ /* 0x000fe4000b7fe4ff */
[----:B------:R-:W-:Y:S01]  /*b6b0*/  IADD3 R230, P4, R230, UR10, RZ ;  /* 0x0000000ae6e67c10 */ /* 0x000fe2000ff9e0ff */
[----:B------:R-:W-:Y:S01]  /*b6c0*/  STL [R1+0x3d0], R217 ;  /* 0x0003d0d901007387 */ /* 0x000fe20000100800 */
[----:B------:R-:W-:-:S03]  /*b6d0*/  IADD3 R226, P6, R226, UR10, RZ ;  /* 0x0000000ae2e27c10 */ /* 0x000fc6000ffde0ff */
[----:B------:R-:W-:Y:S01]  /*b6e0*/  STL [R1+0x3d4], R210 ;  /* 0x0003d4d201007387 */ /* 0x000fe20000100800 */
[----:B------:R-:W-:-:S03]  /*b6f0*/  IADD3.X R218, R218, UR11, RZ, P3, !PT ;  /* 0x0000000bdada7c10 */ /* 0x000fc60009ffe4ff */
[----:B------:R-:W-:Y:S01]  /*b700*/  STL [R1+0x3d8], R219 ;  /* 0x0003d8db01007387 */ /* 0x000fe20000100800 */
[----:B------:R-:W-:-:S03]  /*b710*/  IADD3 R228, P3, R228, UR10, RZ ;  /* 0x0000000ae4e47c10 */ /* 0x000fc6000ff7e0ff */
[----:B------:R-:W-:Y:S01]  /*b720*/  STL [R1+0x3dc], R212 ;  /* 0x0003dcd401007387 */ /* 0x000fe20000100800 */
[----:B------:R-:W-:Y:S02]  /*b730*/  IADD3.X R223, R223, UR11, RZ, P5, !PT ;  /* 0x0000000bdfdf7c10 */ /* 0x000fe4000affe4ff */
[----:B------:R-:W-:Y:S01]  /*b740*/  IADD3.X R229, R229, UR11, RZ, P4, !PT ;  /* 0x0000000be5e57c10 */ /* 0x000fe2000a7fe4ff */
[----:B------:R-:W-:Y:S01]  /*b750*/  STL [R1+0x3e0], R221 ;  /* 0x0003e0dd01007387 */ /* 0x000fe20000100800 */
[----:B------:R-:W-:Y:S02]  /*b760*/  IADD3 R232, P5, R232, UR10, RZ ;  /* 0x0000000ae8e87c10 */ /* 0x000fe4000ffbe0ff */
[----:B------:R-:W-:Y:S01]  /*b770*/  IADD3.X R225, R225, UR11, RZ, P6, !PT ;  /* 0x0000000be1e17c10 */ /* 0x000fe2000b7fe4ff */
[----:B------:R-:W-:Y:S01]  /*b780*/  STL [R1+0x3e4], R214 ;  /* 0x0003e4d601007387 */ /* 0x000fe20000100800 */
[----:B------:R-:W-:Y:S02]  /*b790*/  IADD3 R238, P4, R238, UR10, RZ ;  /* 0x0000000aeeee7c10 */ /* 0x000fe4000ff9e0ff */
[----:B------:R-:W-:Y:S01]  /*b7a0*/  IADD3 R234, P6, R234, UR10, RZ ;  /* 0x0000000aeaea7c10 */ /* 0x000fe2000ffde0ff */
[----:B------:R-:W-:Y:S01]  /*b7b0*/  STL [R1+0x3e8], R224 ;  /* 0x0003e8e001007387 */ /* 0x000fe20000100800 */
[----:B------:R-:W-:-:S03]  /*b7c0*/  IADD3.X R231, R231, UR11, RZ, P5, !PT ;  /* 0x0000000be7e77c10 */ /* 0x000fc6000affe4ff */
[----:B------:R-:W-:Y:S01]  /*b7d0*/  STL [R1+0x3ec], R216 ;  /* 0x0003ecd801007387 */ /* 0x000fe20000100800 */
[----:B------:R-:W-:-:S03]  /*b7e0*/  IADD3.X R237, R237, UR11, RZ, P4, !PT ;  /* 0x0000000beded7c10 */ /* 0x000fc6000a7fe4ff */
[----:B------:R-:W-:Y:S01]  /*b7f0*/  STL [R1+0x3f0], R226 ;  /* 0x0003f0e201007387 */ /* 0x000fe20000100800 */
[----:B------:R-:W-:-:S03]  /*b800*/  IADD3.X R227, R227, UR11, RZ, P3, !PT ;  /* 0x0000000be3e37c10 */ /* 0x000fc60009ffe4ff */
[----:B------:R-:W-:Y:S01]  /*b810*/  STL [R1+0x3f4], R218 ;  /* 0x0003f4da01007387 */ /* 0x000fe20000100800 */
[----:B------:R-:W-:Y:S02]  /*b820*/  IADD3 R240, P5, R240, UR10, RZ ;  /* 0x0000000af0f07c10 */ /* 0x000fe4000ffbe0ff */
[----:B------:R-:W-:Y:S01]  /*b830*/  IADD3.X R233, R233, UR11, RZ, P6, !PT ;  /* 0x0000000be9e97c10 */ /* 0x000fe2000b7fe4ff */
[----:B------:R-:W-:Y:S01]  /*b840*/  STL [R1+0x3f8], R228 ;  /* 0x0003f8e401007387 */ /* 0x000fe20000100800 */
[----:B------:R-:W-:Y:S02]  /*b850*/  IADD3 R246, P4, R246, UR10, RZ ;  /* 0x0000000af6f67c10 */ /* 0x000fe4000ff9e0ff */
[----:B------:R-:W-:Y:S01]  /*b860*/  IADD3 R236, P3, R236, UR10, RZ ;  /* 0x0000000aecec7c10 */ /* 0x000fe2000ff7e0ff */
[----:B------:R-:W-:Y:S01]  /*b870*/  STL [R1+0x3fc], R220 ;  /* 0x0003fcdc01007387 */ /* 0x000fe20000100800 */
[----:B------:R-:W-:-:S03]  /*b880*/  IADD3 R242, P6, R242, UR10, RZ ;  /* 0x0000000af2f27c10 */ /* 0x000fc6000ffde0ff */
[----:B------:R-:W-:Y:S01]  /*b890*/  STL [R1+0x400], R230 ;  /* 0x000400e601007387 */ /* 0x000fe20000100800 */
[----:B------:R-:W-:-:S03]  /*b8a0*/  IADD3.X R239, R239, UR11, RZ, P5, !PT ;  /* 0x0000000befef7c10 */ /* 0x000fc6000affe4ff */
[----:B------:R-:W-:Y:S01]  /*b8b0*/  STL [R1+0x404], R223 ;  /* 0x000404df01007387 */ /* 0x000fe20000100800 */
[----:B------:R-:W-:-:S03]  /*b8c0*/  IADD3.X R245, R245, UR11, RZ, P4, !PT ;  /* 0x0000000bf5f57c10 */ /* 0x000fc6000a7fe4ff */
[----:B------:R-:W-:Y:S01]  /*b8d0*/  STL [R1+0x408], R232 ;  /* 0x000408e801007387 */ /* 0x000fe20000100800 */
[----:B------:R-:W-:Y:S02]  /*b8e0*/  IADD3.X R235, R235, UR11, RZ, P3, !PT ;  /* 0x0000000bebeb7c10 */ /* 0x000fe40009ffe4ff */
[----:B------:R-:W-:Y:S01]  /*b8f0*/  IADD3 R248, P5, R248, UR10, RZ ;  /* 0x0000000af8f87c10 */ /* 0x000fe2000ffbe0ff */
[----:B------:R-:W-:Y:S01]  /*b900*/  STL [R1+0x40c], R225 ;  /* 0x00040ce101007387 */ /* 0x000fe20000100800 */
[----:B------:R-:W-:Y:S02]  /*b910*/  IADD3.X R241, R241, UR11, RZ, P6, !PT ;  /* 0x0000000bf1f17c10 */ /* 0x000fe4000b7fe4ff */
[----:B------:R-:W-:Y:S01]  /*b920*/  IADD3 R0, P4, R42, UR10, RZ ;  /* 0x0000000a2a007c10 */ /* 0x000fe2000ff9e0ff */
        /* <DEDUP_REMOVED lines=11> */
[----:B------:R-:W-:-:S03]  /*b9e0*/  IADD3 R252, P3, R252, UR10, RZ ;  /* 0x0000000afcfc7c10 */ /* 0x000fc6000ff7e0ff */
[----:B------:R1:W-:Y:S01]  /*b9f0*/  STL [R1+0x4], R0 ;  /* 0x0000040001007387 */ /* 0x0003e20000100800 */
[----:B------:R-:W-:-:S03]  /*ba00*/  IADD3.X R251, R251, UR11, RZ, P3, !PT ;  /* 0x0000000bfbfb7c10 */ /* 0x000fc60009ffe4ff */
[----:B------:R2:W-:Y:S01]  /*ba10*/  STL [R1+0xc], R2 ;  /* 0x00000c0201007387 */ /* 0x0005e20000100800 */
[----:B-1----:R-:W-:Y:S02]  /*ba20*/  IADD3 R0, P6, R40, UR10, RZ ;  /* 0x0000000a28007c10 */ /* 0x002fe4000ffde0ff */
[----:B--2---:R-:W-:-:S03]  /*ba30*/  IADD3 R2, P3, R39, UR10, RZ ;  /* 0x0000000a27027c10 */ /* 0x004fc6000ff7e0ff */
[----:B------:R1:W-:Y:S04]  /*ba40*/  STL [R1+0x14], R0 ;  /* 0x0000140001007387 */ /* 0x0003e80000100800 */
[----:B------:R2:W-:Y:S01]  /*ba50*/  STL [R1+0x1c], R2 ;  /* 0x00001c0201007387 */ /* 0x0005e20000100800 */
[----:B-1----:R-:W-:Y:S02]  /*ba60*/  IADD3.X R0, R38, UR11, RZ, P4, !PT ;  /* 0x0000000b26007c10 */ /* 0x002fe4000a7fe4ff */
[----:B------:R-:W-:Y:S02]  /*ba70*/  IADD3 R3, P4, R37, UR10, RZ ;  /* 0x0000000a25037c10 */ /* 0x000fe4000ff9e0ff */
[----:B--2---:R-:W-:Y:S01]  /*ba80*/  IADD3.X R2, R36, UR11, RZ, P5, !PT ;  /* 0x0000000b24027c10 */ /* 0x004fe2000affe4ff */
[----:B------:R1:W-:Y:S04]  /*ba90*/  STL [R1], R0 ;  /* 0x0000000001007387 */ /* 0x0003e80000100800 */
[----:B------:R2:W-:Y:S01]  /*baa0*/  STL [R1+0x24], R3 ;  /* 0x0000240301007387 */ /* 0x0005e20000100800 */
[----:B-1----:R-:W-:-:S03]  /*bab0*/  IADD3 R0, P5, R35, UR10, RZ ;  /* 0x0000000a23007c10 */ /* 0x002fc6000ffbe0ff */
[----:B------:R1:W-:Y:S01]  /*bac0*/  STL [R1+0x8], R2 ;  /* 0x0000080201007387 */ /* 0x0003e20000100800 */
[----:B--2---:R-:W-:-:S03]  /*bad0*/  IADD3.X R3, R34, UR11, RZ, P6, !PT ;  /* 0x0000000b22037c10 */ /* 0x004fc6000b7fe4ff */
[----:B------:R2:W-:Y:S01]  /*bae0*/  STL [R1+0x2c], R0 ;  /* 0x00002c0001007387 */ /* 0x0005e20000100800 */
[----:B-1----:R-:W-:-:S03]  /*baf0*/  IADD3 R2, P6, R33, UR10, RZ ;  /* 0x0000000a21027c10 */ /* 0x002fc6000ffde0ff */
[----:B------:R1:W-:Y:S01]  /*bb00*/  STL [R1+0x10], R3 ;  /* 0x0000100301007387 */ /* 0x0003e20000100800 */
[----:B--2---:R-:W-:-:S03]  /*bb10*/  IADD3.X R0, R32, UR11, RZ, P3, !PT ;  /* 0x0000000b20007c10 */ /* 0x004fc60009ffe4ff */
[----:B------:R-:W-:Y:S04]  /*bb20*/  STL [R1+0x34], R2 ;  /* 0x0000340201007387 */ /* 0x000fe80000100800 */
[----:B------:R2:W-:Y:S01]  /*bb30*/  STL [R1+0x18], R0 ;  /* 0x0000180001007387 */ /* 0x0005e20000100800 */
[----:B-1----:R-:W-:Y:S02]  /*bb40*/  IADD3 R3, P3, R31, UR10, RZ ;  /* 0x0000000a1f037c10 */ /* 0x002fe4000ff7e0ff */
[----:B--2---:R-:W-:-:S03]  /*bb50*/  IADD3.X R0, R30, UR11, RZ, P4, !PT ;  /* 0x0000000b1e007c10 */ /* 0x004fc6000a7fe4ff */
[----:B------:R1:W-:Y:S01]  /*bb60*/  STL [R1+0x3c], R3 ;  /* 0x00003c0301007387 */ /* 0x0003e20000100800 */
[----:B------:R-:W-:-:S03]  /*bb70*/  IADD3 R2, P4, R29, UR10, RZ ;  /* 0x0000000a1d027c10 */ /* 0x000fc6000ff9e0ff */
[----:B------:R2:W-:Y:S04]  /*bb80*/  STL [R1+0x20], R0 ;  /* 0x0000200001007387 */ /* 0x0005e80000100800 */
[----:B------:R3:W-:Y:S01]  /*bb90*/  STL [R1+0x44], R2 ;  /* 0x0000440201007387 */ /* 0x0007e20000100800 */
[----:B-1----:R-:W-:Y:S02]  /*bba0*/  IADD3.X R3, R27, UR11, RZ, P6, !PT ;  /* 0x0000000b1b037c10 */ /* 0x002fe4000b7fe4ff */
[----:B--2---:R-:W-:Y:S02]  /*bbb0*/  IADD3.X R0, R28, UR11, RZ, P5, !PT ;  /* 0x0000000b1c007c10 */ /* 0x004fe4000affe4ff */
[----:B---3--:R-:W-:-:S03]  /*bbc0*/  IADD3.X R2, R26, UR11, RZ, P3, !PT ;  /* 0x0000000b1a027c10 */ /* 0x008fc60009ffe4ff */
[----:B------:R1:W-:Y:S04]  /*bbd0*/  STL [R1+0x28], R0 ;  /* 0x0000280001007387 */ /* 0x0003e80000100800 */
[----:B------:R2:W-:Y:S04]  /*bbe0*/  STL [R1+0x30], R3 ;  /* 0x0000300301007387 */ /* 0x0005e80000100800 */
[----:B------:R-:W3:Y:S01]  /*bbf0*/  LDL R229, [R1+0x180] ;  /* 0x0001800001e57983 */ /* 0x000ee20000100800 */
[----:B-1----:R-:W-:-:S03]  /*bc00*/  IADD3.X R0, R25, UR11, RZ, P4, !PT ;  /* 0x0000000b19007c10 */ /* 0x002fc6000a7fe4ff */
[----:B------:R-:W-:Y:S04]  /*bc10*/  STL [R1+0x38], R2 ;  /* 0x0000380201007387 */ /* 0x000fe80000100800 */
[----:B------:R-:W4:Y:S04]  /*bc20*/  LDL R236, [R1+0x184] ;  /* 0x0001840001ec7983 */ /* 0x000f280000100800 */
[----:B------:R1:W-:Y:S04]  /*bc30*/  STL [R1+0x40], R0 ;  /* 0x0000400001007387 */ /* 0x0003e80000100800 */
[----:B------:R-:W4:Y:S04]  /*bc40*/  LDL R227, [R1+0x188] ;  /* 0x0001880001e37983 */ /* 0x000f280000100800 */
        /* <DEDUP_REMOVED lines=57> */
[----:B--2---:R-:W2:Y:S04]  /*bfe0*/  LDL R3, [R1+0x240] ;  /* 0x0002400001037983 */ /* 0x004ea80000100800 */
[----:B-1----:R-:W2:Y:S01]  /*bff0*/  LDL R0, [R1+0x244] ;  /* 0x0002440001007983 */ /* 0x002ea20000100800 */
[----:B------:R-:W-:-:S04]  /*c000*/  SHF.R.S32.HI R238, RZ, 0x1f, R4 ;  /* 0x0000001fffee7819 */ /* 0x000fc80000011404 */
[C-C-:B------:R-:W-:Y:S02]  /*c010*/  LEA.HI.X R24, R4.reuse, R24, R238.reuse, 0x3, P2 ;  /* 0x0000001804187211 */ /* 0x140fe400010f1cee */
[----:B------:R-:W-:-:S06]  /*c020*/  SHF.L.U64.HI R238, R4, 0x2, R238 ;  /* 0x0000000204ee7819 */ /* 0x000fcc00000102ee */
[----:B------:R1:W5:Y:S01]  /*c030*/  LDL.LU R238, [R1+0x420] ;  /* 0x0004200001ee7983 */ /* 0x0003620000300800 */
[----:B---3--:R-:W-:-:S04]  /*c040*/  SHF.R.S32.HI R63, RZ, 0x1f, R229 ;  /* 0x0000001fff3f7819 */ /* 0x008fc800000114e5 */
[----:B------:R-:W-:Y:S02]  /*c050*/  SHF.L.U64.HI R229, R229, 0x2, R63 ;  /* 0x00000002e5e57819 */ /* 0x000fe4000001023f */
[----:B----4-:R-:W-:-:S03]  /*c060*/  SHF.R.S32.HI R64, RZ, 0x1f, R236 ;  /* 0x0000001fff407819 */ /* 0x010fc600000114ec */
[----:B------:R3:W-:Y:S01]  /*c070*/  STL [R1+0x54], R229 ;  /* 0x000054e501007387 */ /* 0x0007e20000100800 */
[----:B------:R-:W-:Y:S02]  /*c080*/  SHF.L.U64.HI R236, R236, 0x2, R64 ;  /* 0x00000002ecec7819 */ /* 0x000fe40000010240 */
[----:B------:R-:W-:Y:S01]  /*c090*/  SHF.R.S32.HI R65, RZ, 0x1f, R227 ;  /* 0x0000001fff417819 */ /* 0x000fe200000114e3 */
[----:B---3--:R1:W5:Y:S01]  /*c0a0*/  LDL.LU R229, [R1+0x41c] ;  /* 0x00041c0001e57983 */ /* 0x0083620000300800 */
[----:B------:R-:W-:Y:S02]  /*c0b0*/  SHF.R.S32.HI R66, RZ, 0x1f, R234 ;  /* 0x0000001fff427819 */ /* 0x000fe400000114ea */
[----:B------:R-:W-:Y:S02]  /*c0c0*/  SHF.L.U64.HI R227, R227, 0x2, R65 ;  /* 0x00000002e3e37819 */ /* 0x000fe40000010241 */
[----:B------:R-:W-:Y:S01]  /*c0d0*/  SHF.R.S32.HI R67, RZ, 0x1f, R225 ;  /* 0x0000001fff437819 */ /* 0x000fe200000114e1 */
[----:B------:R3:W-:Y:S01]  /*c0e0*/  STL [R1+0x5c], R236 ;  /* 0x00005cec01007387 */ /* 0x0007e20000100800 */
[----:B------:R-:W-:-:S02]  /*c0f0*/  SHF.L.U64.HI R234, R234, 0x2, R66 ;  /* 0x00000002eaea7819 */ /* 0x000fc40000010242 */
[----:B------:R-:W-:Y:S02]  /*c100*/  SHF.R.S32.HI R68, RZ, 0x1f, R232 ;  /* 0x0000001fff447819 */ /* 0x000fe400000114e8 */
[----:B------:R-:W-:Y:S02]  /*c110*/  SHF.L.U64.HI R225, R225, 0x2, R67 ;  /* 0x00000002e1e17819 */ /* 0x000fe40000010243 */
[----:B------:R-:W-:Y:S01]  /*c120*/  SHF.R.S32.HI R69, RZ, 0x1f, R223 ;  /* 0x0000001fff457819 */ /* 0x000fe200000114df */
[----:B---3--:R1:W5:Y:S01]  /*c130*/  LDL.LU R236, [R1+0x418] ;  /* 0x0004180001ec7983 */ /* 0x0083620000300800 */
[----:B------:R-:W-:Y:S02]  /*c140*/  SHF.R.S32.HI R70, RZ, 0x1f, R230 ;  /* 0x0000001fff467819 */ /* 0x000fe400000114e6 */
[----:B------:R-:W-:Y:S01]  /*c150*/  SHF.L.U64.HI R232, R232, 0x2, R68 ;  /* 0x00000002e8e87819 */ /* 0x000fe20000010244 */
[----:B------:R3:W-:Y:S01]  /*c160*/  STL [R1+0x60], R227 ;  /* 0x000060e301007387 */ /* 0x0007e20000100800 */
[----:B------:R-:W-:-:S02]  /*c170*/  SHF.R.S32.HI R71, RZ, 0x1f, R220 ;  /* 0x0000001fff477819 */ /* 0x000fc400000114dc */
[----:B------:R-:W-:Y:S02]  /*c180*/  SHF.L.U64.HI R223, R223, 0x2, R69 ;  /* 0x00000002dfdf7819 */ /* 0x000fe40000010245 */
[----:B------:R-:W-:Y:S01]  /*c190*/  SHF.R.S32.HI R72, RZ, 0x1f, R228 ;  /* 0x0000001fff487819 */ /* 0x000fe200000114e4 */
[----:B---3--:R1:W5:Y:S01]  /*c1a0*/  LDL.LU R227, [R1+0x414] ;  /* 0x0004140001e37983 */ /* 0x0083620000300800 */
[----:B------:R-:W-:-:S03]  /*c1b0*/  SHF.L.U64.HI R230, R230, 0x2, R70 ;  /* 0x00000002e6e67819 */ /* 0x000fc60000010246 */
[----:B------:R3:W-:Y:S01]  /*c1c0*/  STL [R1+0x64], R234 ;  /* 0x000064ea01007387 */ /* 0x0007e20000100800 */
[----:B------:R-:W-:Y:S02]  /*c1d0*/  SHF.R.S32.HI R73, RZ, 0x1f, R218 ;  /* 0x0000001fff497819 */ /* 0x000fe400000114da */
[----:B------:R-:W-:Y:S01]  /*c1e0*/  SHF.L.U64.HI R220, R220, 0x2, R71 ;  /* 0x00000002dcdc7819 */ /* 0x000fe20000010247 */
[----:B---3--:R1:W5:Y:S04]  /*c1f0*/  LDL.LU R234, [R1+0x410] ;  /* 0x0004100001ea7983 */ /* 0x0083680000300800 */
[----:B------:R3:W-:Y:S01]  /*c200*/  STL [R1+0x68], R225 ;  /* 0x000068e101007387 */ /* 0x0007e20000100800 */
[----:B------:R-:W-:Y:S02]  /*c210*/  SHF.R.S32.HI R74, RZ, 0x1f, R226 ;  /* 0x0000001fff4a7819 */ /* 0x000fe400000114e2 */
[----:B------:R-:W-:Y:S01]  /*c220*/  SHF.L.U64.HI R228, R228, 0x2, R72 ;  /* 0x00000002e4e47819 */ /* 0x000fe20000010248 */
[----:B---3--:R1:W5:Y:S04]  /*c230*/  LDL.LU R225, [R1+0x40c] ;  /* 0x00040c0001e17983 */ /* 0x0083680000300800 */
[----:B------:R3:W-:Y:S01]  /*c240*/  STL [R1+0x6c], R232 ;  /* 0x00006ce801007387 */ /* 0x0007e20000100800 */
[----:B------:R-:W-:-:S02]  /*c250*/  SHF.R.S32.HI R75, RZ, 0x1f, R216 ;  /* 0x0000001fff4b7819 */ /* 0x000fc400000114d8 */
        /* <DEDUP_REMOVED lines=51> */
[----:B------:R-:W-:Y:S02]  /*c590*/  SHF.L.U64.HI R213, R213, 0x2, R86 ;  /* 0x00000002d5d57819 */ /* 0x000fe40000010256 */
[----:B------:R-:W-:Y:S01]  /*c5a0*/  SHF.R.S32.HI R190, RZ, 0x1f, R211 ;  /* 0x0000001fffbe7819 */ /* 0x000fe200000114d3 */
[----:B---3--:R1:W5:Y:S04]  /*c5b0*/  LDL.LU R210, [R1+0x3d4] ;  /* 0x0003d40001d27983 */ /* 0x0083680000300800 */
[----:B------:R3:W-:Y:S01]  /*c5c0*/  STL [R1+0xa4], R217 ;  /* 0x0000a4d901007387 */ /* 0x0007e20000100800 */
[----:B------:R-:W-:-:S02]  /*c5d0*/  SHF.L.U64.HI R204, R204, 0x2, R87 ;  /* 0x00000002cccc7819 */ /* 0x000fc40000010257 */
[----:B------:R-:W-:Y:S01]  /*c5e0*/  SHF.L.U64.HI R190, R211, 0x2, R190 ;  /* 0x00000002d3be7819 */ /* 0x000fe200000102be */
[----:B---3--:R1:W5:Y:S04]  /*c5f0*/  LDL.LU R217, [R1+0x3d0] ;  /* 0x0003d00001d97983 */ /* 0x0083680000300800 */
[----:B------:R3:W-:Y:S01]  /*c600*/  STL [R1+0xa8], R208 ;  /* 0x0000a8d001007387 */ /* 0x0007e20000100800 */
[----:B------:R-:W-:-:S03]  /*c610*/  SHF.R.S32.HI R191, RZ, 0x1f, R202 ;  /* 0x0000001fffbf7819 */ /* 0x000fc600000114ca */
        /* <DEDUP_REMOVED lines=10> */
[----:B------:R3:W-:Y:S04]  /*c6c0*/  STL [R1+0xb8], R204 ;  /* 0x0000b8cc01007387 */ /* 0x0007e80000100800 */
[----:B---3--:R1:W5:Y:S04]  /*c6d0*/  LDL.LU R204, [R1+0x3bc] ;  /* 0x0003bc0001cc7983 */ /* 0x0083680000300800 */
[----:B------:R1:W5:Y:S04]  /*c6e0*/  LDL.LU R211, [R1+0x3b8] ;  /* 0x0003b80001d37983 */ /* 0x0003680000300800 */
[----:B------:R3:W-:Y:S01]  /*c6f0*/  STL [R1+0xbc], R190 ;  /* 0x0000bcbe01007387 */ /* 0x0007e20000100800 */
[----:B------:R-:W-:-:S02]  /*c700*/  SHF.R.S32.HI R196, RZ, 0x1f, R203 ;  /* 0x0000001fffc47819 */ /* 0x000fc400000114cb */
[----:B---3--:R-:W-:Y:S02]  /*c710*/  SHF.L.U64.HI R190, R202, 0x2, R191 ;  /* 0x00000002cabe7819 */ /* 0x008fe400000102bf */
[----:B------:R1:W5:Y:S01]  /*c720*/  LDL.LU R202, [R1+0x3b4] ;  /* 0x0003b40001ca7983 */ /* 0x0003620000300800 */
[----:B------:R-:W-:-:S03]  /*c730*/  SHF.L.U64.HI R191, R209, 0x2, R222 ;  /* 0x00000002d1bf7819 */ /* 0x000fc600000102de */
[----:B------:R1:W5:Y:S04]  /*c740*/  LDL.LU R209, [R1+0x3b0] ;  /* 0x0003b00001d17983 */ /* 0x0003680000300800 */
[----:B------:R3:W-:Y:S01]  /*c750*/  STL [R1+0xc0], R190 ;  /* 0x0000c0be01007387 */ /* 0x0007e20000100800 */
[----:B------:R-:W-:Y:S02]  /*c760*/  SHF.R.S32.HI R194, RZ, 0x1f, R201 ;  /* 0x0000001fffc27819 */ /* 0x000fe400000114c9 */
[----:B------:R-:W-:Y:S02]  /*c770*/  SHF.R.S32.HI R192, RZ, 0x1f, R199 ;  /* 0x0000001fffc07819 */ /* 0x000fe400000114c7 */
[----:B---3--:R-:W-:Y:S02]  /*c780*/  SHF.L.U64.HI R190, R207, 0x2, R200 ;  /* 0x00000002cfbe7819 */ /* 0x008fe400000102c8 */
[----:B------:R1:W5:Y:S04]  /*c790*/  LDL.LU R200, [R1+0x3ac] ;  /* 0x0003ac0001c87983 */ /* 0x0003680000300800 */
[----:B------:R3:W-:Y:S04]  /*c7a0*/  STL [R1+0xc4], R191 ;  /* 0x0000c4bf01007387 */ /* 0x0007e80000100800 */
[----:B------:R1:W5:Y:S01]  /*c7b0*/  LDL.LU R207, [R1+0x3a8] ;  /* 0x0003a80001cf7983 */ /* 0x0003620000300800 */
[----:B---3--:R-:W-:-:S03]  /*c7c0*/  SHF.L.U64.HI R191, R205, 0x2, R198 ;  /* 0x00000002cdbf7819 */ /* 0x008fc600000102c6 */
[----:B------:R1:W5:Y:S04]  /*c7d0*/  LDL.LU R198, [R1+0x3a4] ;  /* 0x0003a40001c67983 */ /* 0x0003680000300800 */
[----:B------:R3:W-:Y:S04]  /*c7e0*/  STL [R1+0xc8], R190 ;  /* 0x0000c8be01007387 */ /* 0x0007e80000100800 */
[----:B------:R1:W5:Y:S01]  /*c7f0*/  LDL.LU R205, [R1+0x3a0] ;  /* 0x0003a00001cd7983 */ /* 0x0003620000300800 */
[----:B------:R-:W-:Y:S02]  /*c800*/  SHF.R.S32.HI R181, RZ, 0x1f, R197 ;  /* 0x0000001fffb57819 */ /* 0x000fe400000114c5 */
[----:B---3--:R-:W-:-:S02]  /*c810*/  SHF.L.U64.HI R190, R203, 0x2, R196 ;  /* 0x00000002cbbe7819 */ /* 0x008fc400000102c4 */
        /* <DEDUP_REMOVED lines=133> */
[----:B--2---:R-:W-:Y:S02]  /*d070*/  SHF.R.S32.HI R5, RZ, 0x1f, R3 ;  /* 0x0000001fff057819 */ /* 0x004fe40000011403 */
[----:B---3--:R-:W-:-:S02]  /*d080*/  SHF.L.U64.HI R191, R8, 0x2, R13 ;  /* 0x0000000208bf7819 */ /* 0x008fc4000001020d */
[----:B------:R1:W5:Y:S04]  /*d090*/  LDL.LU R13, [R1+0x2c4] ;  /* 0x0002c400010d7983 */ /* 0x0003680000300800 */
[----:B------:R2:W-:Y:S04]  /*d0a0*/  STL [R1+0x138], R190 ;  /* 0x000138be01007387 */ /* 0x0005e80000100800 */
[----:B------:R1:W5:Y:S01]  /*d0b0*/  LDL.LU R8, [R1+0x2c0] ;  /* 0x0002c00001087983 */ /* 0x0003620000300800 */
[----:B------:R-:W-:Y:S02]  /*d0c0*/  SHF.R.S32.HI R2, RZ, 0x1f, R0 ;  /* 0x0000001fff027819 */ /* 0x000fe40000011400 */
[----:B--2---:R-:W-:-:S02]  /*d0d0*/  SHF.L.U64.HI R190, R6, 0x2, R7 ;  /* 0x0000000206be7819 */ /* 0x004fc40000010207 */
[----:B------:R1:W5:Y:S04]  /*d0e0*/  LDL.LU R7, [R1+0x2bc] ;  /* 0x0002bc0001077983 */ /* 0x0003680000300800 */
[----:B------:R2:W-:Y:S04]  /*d0f0*/  STL [R1+0x13c], R191 ;  /* 0x00013cbf01007387 */ /* 0x0005e80000100800 */
[----:B------:R1:W5:Y:S01]  /*d100*/  LDL.LU R6, [R1+0x2b8] ;  /* 0x0002b80001067983 */ /* 0x0003620000300800 */
[----:B--2---:R-:W-:-:S03]  /*d110*/  SHF.L.U64.HI R191, R182, 0x2, R187 ;  /* 0x00000002b6bf7819 */ /* 0x004fc600000102bb */
        /* <DEDUP_REMOVED lines=11> */
[----:B--2---:R-:W-:-:S03]  /*d1d0*/  SHF.R.S32.HI R190, RZ, 0x6, R62 ;  /* 0x00000006ffbe7819 */ /* 0x004fc6000001143e */
[----:B------:R-:W-:Y:S04]  /*d1e0*/  STL [R1+0x14c], R191 ;  /* 0x00014cbf01007387 */ /* 0x000fe80000100800 */
[----:B------:R2:W-:Y:S02]  /*d1f0*/  STL [R1+0x50], R190 ;  /* 0x000050be01007387 */ /* 0x0005e40000100800 */
[----:B--2---:R-:W-:-:S05]  /*d200*/  VIADD R190, R190, 0xfffffffe ;  /* 0xfffffffebebe7836 */ /* 0x004fca0000000000 */
[----:B------:R1:W-:Y:S01]  /*d210*/  STL [R1+0x248], R190 ;  /* 0x000248be01007387 */ /* 0x0003e20000100800 */
[----:B------:R-:W-:Y:S01]  /*d220*/  IADD3.X R184, R24, UR7, RZ, P1, !PT ;  /* 0x0000000718b87c10 */ /* 0x000fe20008ffe4ff */
[----:B------:R-:W-:Y:S01]  /*d230*/  IMAD.MOV.U32 R188, RZ, RZ, RZ ;  /* 0x000000ffffbc7224 */ /* 0x000fe200078e00ff */
[C---:B------:R-:W-:Y:S01]  /*d240*/  SHF.L.U64.HI R185, R186.reuse, 0x2, R185 ;  /* 0x00000002bab97819 */ /* 0x040fe200000102b9 */
[----:B------:R-:W-:Y:S01]  /*d250*/  IMAD.SHL.U32 R186, R186, 0x4, RZ ;  /* 0x00000004baba7824 */ /* 0x000fe200078e00ff */
        /* <DEDUP_REMOVED lines=63> */
[----:B------:R-:W-:Y:S01]  /*d650*/  CS2R R86, SRZ ;  /* 0x0000000000567805 */ /* 0x000fe2000001ff00 */
[----:B------:R-:W-:Y:S01]  /*d660*/  UMOV UR10, 0x1 ;  /* 0x00000001000a7882 */ /* 0x000fe20000000000 */
[----:B-1----:R-:W-:-:S05]  /*d670*/  UMOV UR9, 0xffffffff ;  /* 0xffffffff00097882 */ /* 0x002fca0000000000 */
.L_x_1:
[----:B------:R-:W-:Y:S01]  /*d680*/  UIADD3 UR9, UR9, 0x1, URZ ;  /* 0x0000000109097890 */ /* 0x000fe2000fffe03f */
[----:B------:R-:W-:-:S04]  /*d690*/  DEPBAR.LE SB0, 0x2 ;  /* 0x000080800000791a */ /* 0x000fc80000000000 */
[----:B------:R-:W-:Y:S01]  /*d6a0*/  BAR.SYNC.DEFER_BLOCKING 0x0 ;  /* 0x0000000000007b1d */ /* 0x000fe20000010000 */
[----:B------:R-:W-:-:S04]  /*d6b0*/  UISETP.GT.AND UP0, UPT, UR9, 0x2, UPT ;  /* 0x000000020900788c */ /* 0x000fc8000bf04270 */
[----:B------:R-:W-:Y:S01]  /*d6c0*/  USEL UR9, UR9, URZ, !UP0 ;  /* 0x0000003f09097287 */ /* 0x000fe2000c000000 */
[----:B------:R-:W2:Y:S03]  /*d6d0*/  LDL R190, [R1+0x248] ;  /* 0x0002480001be7983 */ /* 0x000ea60000100800 */
[----:B------:R-:W-:Y:S01]  /*d6e0*/  ULEA UR4, UR9, UR8, 0xf ;  /* 0x0000000809047291 */ /* 0x000fe2000f8e783f */
[----:B------:R-:W-:Y:S01]  /*d6f0*/  ISETP.GT.AND P2, PT, R183, RZ, PT ;  /* 0x000000ffb700720c */ /* 0x000fe20003f44270 */
[----:B------:R-:W-:Y:S01]  /*d700*/  UMOV UR7, 0x40000040 ;  /* 0x4000004000077882 */ /* 0x000fe20000000000 */
[----:B------:R-:W-:Y:S01]  /*d710*/  UIADD3 UR10, UR10, 0x1, URZ ;  /* 0x000000010a0a7890 */ /* 0x000fe2000fffe03f */
[----:B------:R1:W-:Y:S01]  /*d720*/  STL [R1+0x2b4], R4 ;  /* 0x0002b40401007387 */ /* 0x0003e20000100800 */
[----:B------:R-:W-:Y:S02]  /*d730*/  UIADD3 UR5, UR4, 0x18000, URZ ;  /* 0x0001800004057890 */ /* 0x000fe4000fffe03f */
[----:B------:R-:W-:Y:S01]  /*d740*/  USHF.R.U32.HI UR4, URZ, 0x4, UR4 ;  /* 0x000000043f047899 */ /* 0x000fe20008011604 */
[----:B-----5:R3:W-:Y:S01]  /*d750*/  STL [R1+0x2a0], R0 ;  /* 0x0002a00001007387 */ /* 0x0207e20000100800 */
[----:B------:R-:W-:-:S02]  /*d760*/  USHF.R.U32.HI UR5, URZ, 0x4, UR5 ;  /* 0x000000043f057899 */ /* 0x000fc40008011605 */
[----:B------:R-:W-:Y:S02]  /*d770*/  USGXT.U32 UR4, UR4, 0xe ;  /* 0x0000000e0404789a */ /* 0x000fe40008000000 */
[----:B------:R-:W-:Y:S01]  /*d780*/  USGXT.U32 UR6, UR5, 0xe ;  /* 0x0000000e0506789a */ /* 0x000fe20008000000 */
[----:B-1----:R-:W4:Y:S01]  /*d790*/  LDL R4, [R1+0x150] ;  /* 0x0001500001047983 */ /* 0x002f220000100800 */
[----:B------:R-:W-:Y:S01]  /*d7a0*/  WARPGROUP.ARRIVE ;  /* 0x00000000000079c5 */ /* 0x000fe20000000000 */
[----:B------:R-:W-:Y:S01]  /*d7b0*/  UMOV UR5, 0x40000040 ;  /* 0x4000004000057882 */ /* 0x000fe20000000000 */
[----:B------:R-:W-:Y:S01]  /*d7c0*/  UIADD3 UR12, UP0, UR4, 0x2, URZ ;  /* 0x00000002040c7890 */ /* 0x000fe2000ff1e03f */
[----:B---3--:R-:W3:Y:S01]  /*d7d0*/  LDL R0, [R1+0x148] ;  /* 0x0001480001007983 */ /* 0x008ee20000100800 */
[----:B------:R-:W-:-:S03]  /*d7e0*/  UIADD3 UR14, UP1, UR6, 0x2, URZ ;  /* 0x00000002060e7890 */ /* 0x000fc6000ff3e03f */
[----:B------:R-:W-:Y:S01]  /*d7f0*/  HGMMA.64x128x8.F32.TF32 R88, gdesc[UR4], R88 ;  /* 0x05e00000045879f0 */ /* 0x000fe20008702858 */
[----:B------:R-:W-:Y:S01]  /*d800*/  UMOV UR4, URZ ;  /* 0x0000003f00047c82 */ /* 0x000fe20008000000 */
[----:B------:R-:W-:Y:S01]  /*d810*/  UMOV UR5, URZ ;  /* 0x0000003f00057c82 */ /* 0x000fe20008000000 */
[----:B------:R-:W-:Y:S02]  /*d820*/  UIADD3.X UR13, UR4, 0x40000040, URZ, UP0, !UPT ;  /* 0x40000040040d7890 */ /* 0x000fe400087fe43f */
[----:B------:R-:W-:Y:S02]  /*d830*/  UIADD3.X UR15, UR5, 0x40000040, URZ, UP1, !UPT ;  /* 0x40000040050f7890 */ /* 0x000fe40008ffe43f */
[----:B------:R-:W-:Y:S02]  /*d840*/  UIADD3.64 UR40, UR12, 0x2, URZ ;  /* 0x000000020c287897 */ /* 0x000fe4000fffe03f */
[----:B------:R-:W-:Y:S02]  /*d850*/  UIADD3.64 UR42, UR14, 0x2, URZ ;  /* 0x000000020e2a7897 */ /* 0x000fe4000fffe03f */
[----:B------:R-:W-:-:S02]  /*d860*/  UIADD3.64 UR36, UR12, 0x4, URZ ;  /* 0x000000040c247897 */ /* 0x000fc4000fffe03f */
[----:B------:R-:W-:Y:S02]  /*d870*/  UIADD3.64 UR38, UR14, 0x4, URZ ;  /* 0x000000040e267897 */ /* 0x000fe4000fffe03f */
[----:B------:R-:W-:Y:S02]  /*d880*/  UIADD3.64 UR32, UR12, 0x3fe, URZ ;  /* 0x000003fe0c207897 */ /* 0x000fe4000fffe03f */
[----:B------:R-:W-:Y:S02]  /*d890*/  UIADD3.64 UR34, UR14, 0x3fe, URZ ;  /* 0x000003fe0e227897 */ /* 0x000fe4000fffe03f */
[----:B------:R-:W-:Y:S02]  /*d8a0*/  UIADD3.64 UR28, UR12, 0x400, URZ ;  /* 0x000004000c1c7897 */ /* 0x000fe4000fffe03f */
[----:B------:R-:W-:Y:S02]  /*d8b0*/  UIADD3.64 UR30, UR14, 0x400, URZ ;  /* 0x000004000e1e7897 */ /* 0x000fe4000fffe03f */
[----:B------:R-:W-:-:S02]  /*d8c0*/  UIADD3.64 UR24, UR12, 0x402, URZ ;  /* 0x000004020c187897 */ /* 0x000fc4000fffe03f */
[----:B------:R-:W-:Y:S02]  /*d8d0*/  UIADD3.64 UR26, UR14, 0x402, URZ ;  /* 0x000004020e1a7897 */ /* 0x000fe4000fffe03f */
[----:B------:R-:W-:Y:S02]  /*d8e0*/  UIADD3.64 UR20, UR12, 0x404, URZ ;  /* 0x000004040c147897 */ /* 0x000fe4000fffe03f */
[----:B------:R-:W-:Y:S02]  /*d8f0*/  UIADD3.64 UR22, UR14, 0x404, URZ ;  /* 0x000004040e167897 */ /* 0x000fe4000fffe03f */
[----:B------:R-:W-:Y:S02]  /*d900*/  UIADD3.64 UR4, UR12, 0x1fe, URZ ;  /* 0x000001fe0c047897 */ /* 0x000fe4000fffe03f */
[----:B------:R-:W-:-:S12]  /*d910*/  HGMMA.64x128x8.F32.TF32 R88, gdesc[UR12], R88 ;  /* 0x05e000000c5879f0 */ /* 0x000fd80008702858 */
[----:B------:R-:W-:Y:S01]  /*d920*/  HGMMA.64x128x8.F32.TF32 R88, gdesc[UR40], R88 ;  /* 0x05e00000285879f0 */ /* 0x000fe20008702858 */
[----:B------:R-:W-:Y:S01]  /*d930*/  UIADD3.64 UR40, UR12, 0x202, URZ ;  /* 0x000002020c287897 */ /* 0x000fe2000fffe03f */
[----:B------:R-:W-:Y:S01]  /*d940*/  IMAD.MOV.U32 R191, RZ, RZ, R184 ;  /* 0x000000ffffbf7224 */ /* 0x000fe200078e00b8 */
[----:B--2---:R-:W-:-:S09]  /*d950*/  ISETP.GE.AND P1, PT, R188, R190, PT ;  /* 0x000000bebc00720c */ /* 0x004fd20003f26270 */
[----:B------:R-:W-:Y:S01]  /*d960*/  HGMMA.64x128x8.F32.TF32 R88, gdesc[UR36], R88 ;  /* 0x05e00000245879f0 */ /* 0x000fe20008702858 */
[----:B------:R-:W-:-:S11]  /*d970*/  UIADD3.64 UR36, UR12, 0x204, URZ ;  /* 0x000002040c247897 */ /* 0x000fd6000fffe03f */
[----:B------:R-:W-:Y:S01]  /*d980*/  HGMMA.64x128x8.F32.TF32 R88, gdesc[UR32], R88 ;  /* 0x05e00000205879f0 */ /* 0x000fe20008702858 */
[----:B------:R-:W-:-:S11]  /*d990*/  UIADD3.64 UR32, UR12, 0x5fe, URZ ;  /* 0x000005fe0c207897 */ /* 0x000fd6000fffe03f */
[----:B------:R-:W-:Y:S01]  /*d9a0*/  HGMMA.64x128x8.F32.TF32 R88, gdesc[UR28], R88 ;  /* 0x05e000001c5879f0 */ /* 0x000fe20008702858 */
[----:B------:R-:W-:-:S11]  /*d9b0*/  UIADD3.64 UR28, UR12, 0x600, URZ ;  /* 0x000006000c1c7897 */ /* 0x000fd6000fffe03f */
[----:B------:R-:W-:Y:S01]  /*d9c0*/  HGMMA.64x128x8.F32.TF32 R88, gdesc[UR24], R88 ;  /* 0x05e00000185879f0 */ /* 0x000fe20008702858 */
[----:B------:R-:W-:Y:S01]  /*d9d0*/  UISETP.GT.AND UP0, UPT, UR10, 0x2, UPT ;  /* 0x000000020a00788c */ /* 0x000fe2000bf04270 */
[----:B------:R1:W-:Y:S01]  /*d9e0*/  STL [R1+0x2a4], R2 ;  /* 0x0002a40201007387 */ /* 0x0003e20000100800 */
[----:B------:R-:W-:-:S09]  /*d9f0*/  UIADD3.64 UR24, UR12, 0x602, URZ ;  /* 0x000006020c187897 */ /* 0x000fd2000fffe03f */
[----:B------:R-:W-:-:S12]  /*da00*/  HGMMA.64x128x8.F32.TF32 R88, gdesc[UR20], R88 ;  /* 0x05e00000145879f0 */ /* 0x000fd80008702858 */
[----:B------:R-:W-:Y:S01]  /*da10*/  HGMMA.64x128x8.F32.TF32 R24, gdesc[UR4], R24 ;  /* 0x05e00000041879f0 */ /* 0x000fe20008702818 */
[----:B------:R-:W-:Y:S01]  /*da20*/  UIADD3.64 UR4, UR12, 0x200, URZ ;  /* 0x000002000c047897 */ /* 0x000fe2000fffe03f */
[----:B------:R-:W-:Y:S01]  /*da30*/  UMOV UR6, UR14 ;  /* 0x0000000e00067c82 */ /* 0x000fe20008000000 */
[----:B------:R-:W-:Y:S01]  /*da40*/  UMOV UR7, UR15 ;  /* 0x0000000f00077c82 */ /* 0x000fe20008000000 */
[----:B------:R-:W-:Y:S02]  /*da50*/  USEL UR10, UR10, URZ, !UP0 ;  /* 0x0000003f0a0a7287 */ /* 0x000fe4000c000000 */
[----:B------:R-:W-:Y:S01]  /*da60*/  UIADD3.64 UR12, UR12, 0x604, URZ ;  /* 0x000006040c0c7897 */ /* 0x000fe2000fffe03f */
[----:B------:R-:W-:Y:S01]  /*da70*/  UMOV UR14, UR22 ;  /* 0x00000016000e7c82 */ /* 0x000fe20008000000 */
[----:B------:R-:W-:-:S04]  /*da80*/  UMOV UR15, UR23 ;  /* 0x00000017000f7c82 */ /* 0x000fc80008000000 */
[----:B------:R-:W-:-:S12]  /*da90*/  HGMMA.64x128x8.F32.TF32 R24, gdesc[UR4], R24 ;  /* 0x05e00000041879f0 */ /* 0x000fd80008702818 */
[----:B------:R-:W-:-:S12]  /*daa0*/  HGMMA.64x128x8.F32.TF32 R24, gdesc[UR40], R24 ;  /* 0x05e00000281879f0 */ /* 0x000fd80008702818 */
[----:B------:R-:W-:-:S12]  /*dab0*/  HGMMA.64x128x8.F32.TF32 R24, gdesc[UR36], R24 ;  /* 0x05e00000241879f0 */ /* 0x000fd80008702818 */
[----:B------:R-:W-:Y:S01]  /*dac0*/  HGMMA.64x128x8.F32.TF32 R24, gdesc[UR32], R24 ;  /* 0x05e00000201879f0 */ /* 0x000fe20008702818 */
[----:B------:R-:W-:-:S06]  /*dad0*/  ULEA UR4, UR10, UR8, 0xf ;  /* 0x000000080a047291 */ /* 0x000fcc000f8e783f */
[----:B------:R-:W-:Y:S02]  /*dae0*/  VIADD R222, R2, UR4 ;  /* 0x0000000402de7c36 */ /* 0x000fe40008000000 */
[----:B-1----:R-:W2:Y:S03]  /*daf0*/  LDL R2, [R1+0x4c] ;  /* 0x00004c0001027983 */ /* 0x002ea60000100800 */
[----:B------:R-:W-:-:S12]  /*db00*/  HGMMA.64x128x8.F32.TF32 R24, gdesc[UR28], R24 ;  /* 0x05e000001c1879f0 */ /* 0x000fd80008702818 */
[----:B------:R-:W-:-:S12]  /*db10*/  HGMMA.64x128x8.F32.TF32 R24, gdesc[UR24], R24 ;  /* 0x05e00000181879f0 */ /* 0x000fd80008702818 */
[----:B------:R-:W-:Y:S01]  /*db20*/  HGMMA.64x128x8.F32.TF32 R24, gdesc[UR12], R24, gsb0 ;  /* 0x05e000000c1879f0 */ /* 0x000fe20008002818 */
[----:B------:R-:W-:-:S04]  /*db30*/  SEL R190, RZ, 0x4, !P2 ;  /* 0x00000004ffbe7807 */ /* 0x000fc80005000000 */
[----:B------:R-:W-:-:S04]  /*db40*/  SEL R190, R190, RZ, !P1 ;  /* 0x000000ffbebe7207 */ /* 0x000fc80004800000 */
[----:B------:R-:W-:Y:S01]  /*db50*/  ISETP.NE.U32.AND P2, PT, R190, RZ, PT ;  /* 0x000000ffbe00720c */ /* 0x000fe20003f45070 */
[----:B------:R-:W-:Y:S01]  /*db60*/  IMAD.MOV.U32 R190, RZ, RZ, R182 ;  /* 0x000000ffffbe7224 */ /* 0x000fe200078e00b6 */
[----:B------:R-:W-:Y:S02]  /*db70*/  WARPGROUP.DEPBAR.LE gsb0, 0x1 ;  /* 0x00008000000079c5 */ /* 0x000fe40000010100 */
[----:B------:R-:W-:Y:S09]  /*db80*/  BAR.SYNC.DEFER_BLOCKING 0x0 ;  /* 0x0000000000007b1d */ /* 0x000ff20000010000 */
[----:B------:R-:W-:Y:S01]  /*db90*/  @!PT LDS RZ, [RZ] ;  /* 0x00000000fffff984 */ /* 0x000fe20000000800 */
[----:B------:R-:W-:Y:S01]  /*dba0*/  @!PT LDS RZ, [RZ] ;  /* 0x00000000fffff984 */ /* 0x000fe20000000800 */
[----:B------:R-:W-:Y:S01]  /*dbb0*/  @!PT LDS RZ, [RZ] ;  /* 0x00000000fffff984 */ /* 0x000fe20000000800 */
[----:B------:R1:W-:Y:S01]  /*dbc0*/  LDGSTS.E [R222], desc[UR16][R190.64], P2 ;  /* 0x00000000bede7fae */ /* 0x0003e20009121850 */
[----:B------:R-:W-:-:S04]  /*dbd0*/  ISETP.GT.AND P2, PT, R183, 0x1, PT ;  /* 0x00000001b700780c */ /* 0x000fc80003f44270 */
[----:B-1----:R-:W-:-:S04]  /*dbe0*/  SEL R190, RZ, 0x4, !P2 ;  /* 0x00000004ffbe7807 */ /* 0x002fc80005000000 */
[----:B------:R-:W-:-:S04]  /*dbf0*/  SEL R190, R190, RZ, !P1 ;  /* 0x000000ffbebe7207 */ /* 0x000fc80004800000 */
[----:B------:R-:W-:Y:S02]  /*dc00*/  ISETP.NE.U32.AND P2, PT, R190, RZ, PT ;  /* 0x000000ffbe00720c */ /* 0x000fe40003f45070 */
[----:B--2---:R-:W-:-:S05]  /*dc10*/  IADD3 R190, P3, R2, R182, RZ ;  /* 0x000000b602be7210 */ /* 0x004fca0007f7e0ff */
[----:B----4-:R-:W-:Y:S02]  /*dc20*/  IMAD.X R191, R184, 0x1, R4, P3 ;  /* 0x00000001b8bf7824 */ /* 0x010fe400018e0604 */
[----:B------:R-:W2:Y:S04]  /*dc30*/  LDL R4, [R1+0xd4] ;  /* 0x0000d40001047983 */ /* 0x000ea80000100800 */
[----:B------:R1:W-:Y:S04]  /*dc40*/  LDGSTS.E [R222+0x4], desc[UR16][R190.64], P2 ;  /* 0x00004000bede7fae */ /* 0x0003e80009121850 */
[----:B------:R-:W4:Y:S01]  /*dc50*/  LDL R191, [R1+0x244] ;  /* 0x0002440001bf7983 */ /* 0x000f220000100800 */
[----:B------:R-:W-:-:S04]  /*dc60*/  ISETP.GT.AND P2, PT, R183, 0x2, PT ;  /* 0x00000002b700780c */ /* 0x000fc80003f44270 */
[----:B-1----:R-:W-:-:S04]  /*dc70*/  SEL R190, RZ, 0x4, !P2 ;  /* 0x00000004ffbe7807 */ /* 0x002fc80005000000 */
[----:B------:R-:W-:-:S04]  /*dc80*/  SEL R190, R190, RZ, !P1 ;  /* 0x000000ffbebe7207 */ /* 0x000fc80004800000 */
[----:B------:R-:W-:Y:S02]  /*dc90*/  ISETP.NE.U32.AND P2, PT, R190, RZ, PT ;  /* 0x000000ffbe00720c */ /* 0x000fe40003f45070 */
[----:B----4-:R-:W-:Y:S02]  /*dca0*/  LEA R190, P3, R191, R182, 0x2 ;  /* 0x000000b6bfbe7211 */ /* 0x010fe400078610ff */
[----:B------:R-:W4:Y:S03]  /*dcb0*/  LDL R191, [R1+0x14c] ;  /* 0x00014c0001bf7983 */ /* 0x000f260000100800 */
[----:B----4-:R-:W-:-:S06]  /*dcc0*/  IMAD.X R191, R184, 0x1, R191, P3 ;  /* 0x00000001b8bf7824 */ /* 0x010fcc00018e06bf */
[----:B------:R1:W-:Y:S04]  /*dcd0*/  LDGSTS.E [R222+0x8], desc[UR16][R190.64], P2 ;  /* 0x00008000bede7fae */ /* 0x0003e80009121850 */
[----:B------:R-:W4:Y:S01]  /*dce0*/  LDL R191, [R1+0x240] ;  /* 0x0002400001bf7983 */ /* 0x000f220000100800 */
[----:B------:R-:W-:-:S04]  /*dcf0*/  ISETP.GT.AND P2, PT, R183, 0x3, PT ;  /* 0x00000003b700780c */ /* 0x000fc80003f44270 */
[----:B-1----:R-:W-:-:S04]  /*dd00*/  SEL R190, RZ, 0x4, !P2 ;  /* 0x00000004ffbe7807 */ /* 0x002fc80005000000 */
[----:B------:R-:W-:-:S04]  /*dd10*/  SEL R190, R190, RZ, !P1 ;  /* 0x000000ffbebe7207 */ /* 0x000fc80004800000 */
[----:B------:R-:W-:Y:S02]  /*dd20*/  ISETP.NE.U32.AND P2, PT, R190, RZ, PT ;  /* 0x000000ffbe00720c */ /* 0x000fe40003f45070 */
[----:B----4-:R-:W-:-:S05]  /*dd30*/  LEA R190, P3, R191, R182, 0x2 ;  /* 0x000000b6bfbe7211 */ /* 0x010fca00078610ff */
[----:B---3--:R-:W-:Y:S02]  /*dd40*/  IMAD.X R191, R184, 0x1, R0, P3 ;  /* 0x00000001b8bf7824 */ /* 0x008fe400018e0600 */
[----:B------:R-:W3:Y:S04]  /*dd50*/  LDL R0, [R1+0xcc] ;  /* 0x0000cc0001007983 */ /* 0x000ee80000100800 */
[----:B------:R1:W-:Y:S04]  /*dd60*/  LDGSTS.E [R222+0xc], desc[UR16][R190.64], P2 ;  /* 0x0000c000bede7fae */ /* 0x0003e80009121850 */
[----:B------:R-:W4:Y:S01]  /*dd70*/  LDL R191, [R1+0x1e0] ;  /* 0x0001e00001bf7983 */ /* 0x000f220000100800 */
[----:B------:R-:W-:-:S04]  /*dd80*/  ISETP.GT.AND P2, PT, R183, 0x20, PT ;  /* 0x00000020b700780c */ /* 0x000fc80003f44270 */
[----:B-1----:R-:W-:-:S04]  /*dd90*/  SEL R190, RZ, 0x4, !P2 ;  /* 0x00000004ffbe7807 */ /* 0x002fc80005000000 */
[----:B------:R-:W-:-:S04]  /*dda0*/  SEL R190, R190, RZ, !P1 ;  /* 0x000000ffbebe7207 */ /* 0x000fc80004800000 */
[----:B------:R-:W-:Y:S02]  /*ddb0*/  ISETP.NE.U32.AND P2, PT, R190, RZ, PT ;  /* 0x000000ffbe00720c */ /* 0x000fe40003f45070 */
[----:B----4-:R-:W-:-:S05]  /*ddc0*/  LEA R190, P3, R191, R182, 0x2 ;  /* 0x000000b6bfbe7211 */ /* 0x010fca00078610ff */
[----:B--2---:R-:W-:Y:S02]  /*ddd0*/  IMAD.X R191, R184, 0x1, R4, P3 ;  /* 0x00000001b8bf7824 */ /* 0x004fe400018e0604 */
        /* <DEDUP_REMOVED lines=34> */
[----:B------:R-:W-:Y:S02]  /*e000*/  LEA R190, P3, R2, R182, 0x2 ;  /* 0x000000b602be7211 */ /* 0x000fe400078610ff */
[----:B------:R-:W2:Y:S03]  /*e010*/  LDL R2, [R1+0x238] ;  /* 0x0002380001027983 */ /* 0x000ea60000100800 */
[----:B---3--:R-:W-:Y:S02]  /*e020*/  IMAD.X R191, R184, 0x1, R0, P3 ;  /* 0x00000001b8bf7824 */ /* 0x008fe400018e0600 */
[----:B------:R-:W3:Y:S01]  /*e030*/  LDL R0, [R1+0x13c] ;  /* 0x00013c0001007983 */ /* 0x000ee20000100800 */
[----:B----4-:R-:W-:-:S05]  /*e040*/  VIADD R222, R222, UR4 ;  /* 0x00000004dede7c36 */ /* 0x010fca0008000000 */
[----:B------:R1:W-:Y:S04]  /*e050*/  LDGSTS.E [R222], desc[UR16][R190.64], P2 ;  /* 0x00000000bede7fae */ /* 0x0003e80009121850 */
        /* <DEDUP_REMOVED lines=8> */
[----:B------:R1:W-:Y:S01]  /*e0e0*/  LDGSTS.E [R222+0x4], desc[UR16][R190.64], P2 ;  /* 0x00004000bede7fae */ /* 0x0003e20009121850 */
[----:B------:R-:W-:-:S04]  /*e0f0*/  ISETP.GT.AND P2, PT, R183, 0x6, PT ;  /* 0x00000006b700780c */ /* 0x000fc80003f44270 */
[----:B-1----:R-:W-:-:S04]  /*e100*/  SEL R190, RZ, 0x4, !P2 ;  /* 0x00000004ffbe7807 */ /* 0x002fc80005000000 */
[----:B------:R-:W-:-:S04]  /*e110*/  SEL R190, R190, RZ, !P1 ;  /* 0x000000ffbebe7207 */ /* 0x000fc80004800000 */
[----:B------:R-:W-:Y:S02]  /*e120*/  ISETP.NE.U32.AND P2, PT, R190, RZ, PT ;  /* 0x000000ffbe00720c */ /* 0x000fe40003f45070 */
[----:B------:R-:W-:Y:S02]  /*e130*/  LEA R190, P3, R2, R182, 0x2 ;  /* 0x000000b602be7211 */ /* 0x000fe400078610ff */
[----:B------:R-:W4:Y:S03]  /*e140*/  LDL R2, [R1+0xc4] ;  /* 0x0000c40001027983 */ /* 0x000f260000100800 */
[----:B---3--:R-:W-:Y:S02]  /*e150*/  IMAD.X R191, R184, 0x1, R0, P3 ;  /* 0x00000001b8bf7824 */ /* 0x008fe400018e0600 */
[----:B------:R-:W3:Y:S04]  /*e160*/  LDL R0, [R1+0x1d0] ;  /* 0x0001d00001007983 */ /* 0x000ee80000100800 */
[----:B------:R1:W-:Y:S04]  /*e170*/  LDGSTS.E [R222+0x8], desc[UR16][R190.64], P2 ;  /* 0x00008000bede7fae */ /* 0x0003e80009121850 */
[----:B------:R-:W2:Y:S01]  /*e180*/  LDL R191, [R1+0x234] ;  /* 0x0002340001bf7983 */ /* 0x000ea20000100800 */
[----:B------:R-:W-:-:S04]  /*e190*/  ISETP.GT.AND P2, PT, R183, 0x7, PT ;  /* 0x00000007b700780c */ /* 0x000fc80003f44270 */
[----:B-1----:R-:W-:-:S04]  /*e1a0*/  SEL R190, RZ, 0x4, !P2 ;  /* 0x00000004ffbe7807 */ /* 0x002fc80005000000 */
[----:B------:R-:W-:-:S04]  /*e1b0*/  SEL R190, R190, RZ, !P1 ;  /* 0x000000ffbebe7207 */ /* 0x000fc80004800000 */
[----:B------:R-:W-:Y:S02]  /*e1c0*/  ISETP.NE.U32.AND P2, PT, R190, RZ, PT ;  /* 0x000000ffbe00720c */ /* 0x000fe40003f45070 */
[----:B--2---:R-:W-:Y:S02]  /*e1d0*/  LEA R190, P3, R191, R182, 0x2 ;  /* 0x000000b6bfbe7211 */ /* 0x004fe400078610ff */
[----:B------:R-:W2:Y:S03]  /*e1e0*/  LDL R191, [R1+0x138] ;  /* 0x0001380001bf7983 */ /* 0x000ea60000100800 */
[----:B--2---:R-:W-:-:S06]  /*e1f0*/  IMAD.X R191, R184, 0x1, R191, P3 ;  /* 0x00000001b8bf7824 */ /* 0x004fcc00018e06bf */
[----:B------:R1:W-:Y:S01]  /*e200*/  LDGSTS.E [R222+0xc], desc[UR16][R190.64], P2 ;  /* 0x0000c000bede7fae */ /* 0x0003e20009121850 */
[----:B------:R-:W-:-:S04]  /*e210*/  ISETP.GT.AND P2, PT, R183, 0x24, PT ;  /* 0x00000024b700780c */ /* 0x000fc80003f44270 */
[----:B-1----:R-:W-:-:S04]  /*e220*/  SEL R190, RZ, 0x4, !P2 ;  /* 0x00000004ffbe7807 */ /* 0x002fc80005000000 */
[----:B------:R-:W-:-:S04]  /*e230*/  SEL R190, R190, RZ, !P1 ;  /* 0x000000ffbebe7207 */ /* 0x000fc80004800000 */
[----:B------:R-:W-:Y:S02]  /*e240*/  ISETP.NE.U32.AND P2, PT, R190, RZ, PT ;  /* 0x000000ffbe00720c */ /* 0x000fe40003f45070 */
[----:B------:R-:W-:Y:S02]  /*e250*/  LEA R190, P3, R4, R182, 0x2 ;  /* 0x000000b604be7211 */ /* 0x000fe400078610ff */
[----:B------:R-:W2:Y:S03]  /*e260*/  LDL R4, [R1+0xbc] ;  /* 0x0000bc0001047983 */ /* 0x000ea60000100800 */
[----:B----4-:R-:W-:Y:S02]  /*e270*/  IMAD.X R191, R184, 0x1, R2, P3 ;  /* 0x00000001b8bf7824 */ /* 0x010fe400018e0602 */
[----:B------:R-:W4:Y:S04]  /*e280*/  LDL R2, [R1+0x1c8] ;  /* 0x0001c80001027983 */ /* 0x000f280000100800 */
[----:B------:R1:W-:Y:S04]  /*e290*/  LDGSTS.E [R222+0x4000], desc[UR16][R190.64], P2 ;  /* 0x04000000bede7fae */ /* 0x0003e80009121850 */
[----:B------:R-:W2:Y:S01]  /*e2a0*/  LDL R191, [R1+0xc0] ;  /* 0x0000c00001bf7983 */ /* 0x000ea20000100800 */
[----:B------:R-:W-:-:S04]  /*e2b0*/  ISETP.GT.AND P2, PT, R183, 0x25, PT ;  /* 0x00000025b700780c */ /* 0x000fc80003f44270 */
[----:B-1----:R-:W-:-:S04]  /*e2c0*/  SEL R190, RZ, 0x4, !P2 ;  /* 0x00000004ffbe7807 */ /* 0x002fc80005000000 */
[----:B------:R-:W-:-:S04]  /*e2d0*/  SEL R190, R190, RZ, !P1 ;  /* 0x000000ffbebe7207 */ /* 0x000fc80004800000 */
[----:B------:R-:W-:Y:S02]  /*e2e0*/  ISETP.NE.U32.AND P2, PT, R190, RZ, PT ;  /* 0x000000ffbe00720c */ /* 0x000fe40003f45070 */
[----:B---3--:R-:W-:Y:S02]  /*e2f0*/  LEA R190, P3, R0, R182, 0x2 ;  /* 0x000000b600be7211 */ /* 0x008fe400078610ff */
[----:B------:R-:W3:Y:S03]  /*e300*/  LDL R0, [R1+0xb8] ;  /* 0x0000b80001007983 */ /* 0x000ee60000100800 */
[----:B--2---:R-:W-:-:S06]  /*e310*/  IMAD.X R191, R184, 0x1, R191, P3 ;  /* 0x00000001b8bf7824 */ /* 0x004fcc00018e06bf */
[----:B------:R1:W-:Y:S04]  /*e320*/  LDGSTS.E [R222+0x4004], desc[UR16][R190.64], P2 ;  /* 0x04004000bede7fae */ /* 0x0003e80009121850 */
[----:B------:R-:W2:Y:S01]  /*e330*/  LDL R191, [R1+0x1cc] ;  /* 0x0001cc0001bf7983 */ /* 0x000ea20000100800 */
[----:B------:R-:W-:-:S04]  /*e340*/  ISETP.GT.AND P2, PT, R183, 0x26, PT ;  /* 0x00000026b700780c */ /* 0x000fc80003f44270 */
[----:B-1----:R-:W-:-:S04]  /*e350*/  SEL R190, RZ, 0x4, !P2 ;  /* 0x00000004ffbe7807 */ /* 0x002fc80005000000 */
[----:B------:R-:W-:-:S04]  /*e360*/  SEL R190, R190, RZ, !P1 ;  /* 0x000000ffbebe7207 */ /* 0x000fc80004800000 */
[----:B------:R-:W-:Y:S02]  /*e370*/  ISETP.NE.U32.AND P2, PT, R190, RZ, PT ;  /* 0x000000ffbe00720c */ /* 0x000fe40003f45070 */
[----:B--2---:R-:W-:-:S05]  /*e380*/  LEA R190, P3, R191, R182, 0x2 ;  /* 0x000000b6bfbe7211 */ /* 0x004fca00078610ff */
[----:B------:R-:W-:Y:S02]  /*e390*/  IMAD.X R191, R184, 0x1, R4, P3 ;  /* 0x00000001b8bf7824 */ /* 0x000fe400018e0604 */
[----:B------:R-:W2:Y:S04]  /*e3a0*/  LDL R4, [R1+0x134] ;  /* 0x0001340001047983 */ /* 0x000ea80000100800 */
[----:B------:R1:W-:Y:S01]  /*e3b0*/  LDGSTS.E [R222+0x4008], desc[UR16][R190.64], P2 ;  /* 0x04008000bede7fae */ /* 0x0003e20009121850 */
[----:B------:R-:W-:-:S04]  /*e3c0*/  ISETP.GT.AND P2, PT, R183, 0x27, PT ;  /* 0x00000027b700780c */ /* 0x000fc80003f44270 */
[----:B-1----:R-:W-:-:S04]  /*e3d0*/  SEL R190, RZ, 0x4, !P2 ;  /* 0x00000004ffbe7807 */ /* 0x002fc80005000000 */
[----:B------:R-:W-:-:S04]  /*e3e0*/  SEL R190, R190, RZ, !P1 ;  /* 0x000000ffbebe7207 */ /* 0x000fc80004800000 */
[----:B------:R-:W-:Y:S02]  /*e3f0*/  ISETP.NE.U32.AND P2, PT, R190, RZ, PT ;  /* 0x000000ffbe00720c */ /* 0x000fe40003f45070 */
[----:B----4-:R-:W-:Y:S02]  /*e400*/  LEA R190, P3, R2, R182, 0x2 ;  /* 0x000000b602be7211 */ /* 0x010fe400078610ff */
[----:B------:R-:W4:Y:S03]  /*e410*/  LDL R2, [R1+0x22c] ;  /* 0x00022c0001027983 */ /* 0x000f260000100800 */
[----:B---3--:R-:W-:Y:S02]  /*e420*/  IMAD.X R191, R184, 0x1, R0, P3 ;  /* 0x00000001b8bf7824 */ /* 0x008fe400018e0600 */
[----:B------:R-:W3:Y:S04]  /*e430*/  LDL R0, [R1+0x130] ;  /* 0x0001300001007983 */ /* 0x000ee80000100800 */
[----:B------:R1:W-:Y:S04]  /*e440*/  LDGSTS.E [R222+0x400c], desc[UR16][R190.64], P2 ;  /* 0x0400c000bede7fae */ /* 0x0003e80009121850 */
[----:B------:R-:W2:Y:S04]  /*e450*/  LDL R191, [R1+0x230] ;  /* 0x0002300001bf7983 */ /* 0x000ea80000100800 */
[----:B------:R-:W4:Y:S01]  /*e460*/  LDL R222, [R1+0x298] ;  /* 0x0002980001de7983 */ /* 0x000f220000100800 */
[----:B------:R-:W-:-:S04]  /*e470*/  ISETP.GT.AND P2, PT, R183, 0x8, PT ;  /* 0x00000008b700780c */ /* 0x000fc80003f44270 */
[----:B-1----:R-:W-:-:S04]  /*e480*/  SEL R190, RZ, 0x4, !P2 ;  /* 0x00000004ffbe7807 */ /* 0x002fc80005000000 */
[----:B------:R-:W-:-:S04]  /*e490*/  SEL R190, R190, RZ, !P1 ;  /* 0x000000ffbebe7207 */ /* 0x000fc80004800000 */
[----:B------:R-:W-:Y:S02]  /*e4a0*/  ISETP.NE.U32.AND P2, PT, R190, RZ, PT ;  /* 0x000000ffbe00720c */ /* 0x000fe40003f45070 */
[----:B--2---:R-:W-:Y:S01]  /*e4b0*/  LEA R190, P3, R191, R182, 0x2 ;  /* 0x000000b6bfbe7211 */ /* 0x004fe200078610ff */
[----:B----4-:R-:W-:-:S04]  /*e4c0*/  VIADD R222, R222, UR4 ;  /* 0x00000004dede7c36 */ /* 0x010fc80008000000 */
[----:B------:R-:W-:Y:S02]  /*e4d0*/  IMAD.X R191, R184, 0x1, R4, P3 ;  /* 0x00000001b8bf7824 */ /* 0x000fe400018e0604 */
[----:B------:R-:W2:Y:S04]  /*e4e0*/  LDL R4, [R1+0x12c] ;  /* 0x00012c0001047983 */ /* 0x000ea80000100800 */
[----:B------:R1:W-:Y:S01]  /*e4f0*/  LDGSTS.E [R222], desc[UR16][R190.64], P2 ;  /* 0x00000000bede7fae */ /* 0x0003e20009121850 */
        /* <DEDUP_REMOVED lines=17> */
[----:B------:R1:W-:Y:S04]  /*e610*/  LDGSTS.E [R222+0x8], desc[UR16][R190.64], P2 ;  /* 0x00008000bede7fae */ /* 0x0003e80009121850 */
[----:B------:R-:W4:Y:S01]  /*e620*/  LDL R191, [R1+0x224] ;  /* 0x0002240001bf7983 */ /* 0x000f220000100800 */
[----:B------:R-:W-:-:S04]  /*e630*/  ISETP.GT.AND P2, PT, R183, 0xb, PT ;  /* 0x0000000bb700780c */ /* 0x000fc80003f44270 */
[----:B-1----:R-:W-:-:S04]  /*e640*/  SEL R190, RZ, 0x4, !P2 ;  /* 0x00000004ffbe7807 */ /* 0x002fc80005000000 */
[----:B------:R-:W-:-:S04]  /*e650*/  SEL R190, R190, RZ, !P1 ;  /* 0x000000ffbebe7207 */ /* 0x000fc80004800000 */
[----:B------:R-:W-:Y:S02]  /*e660*/  ISETP.NE.U32.AND P2, PT, R190, RZ, PT ;  /* 0x000000ffbe00720c */ /* 0x000fe40003f45070 */
[----:B----4-:R-:W-:-:S05]  /*e670*/  LEA R190, P3, R191, R182, 0x2 ;  /* 0x000000b6bfbe7211 */ /* 0x010fca00078610ff */
[----:B------:R-:W-:Y:S02]  /*e680*/  IMAD.X R191, R184, 0x1, R2, P3 ;  /* 0x00000001b8bf7824 */ /* 0x000fe400018e0602 */
        /* <DEDUP_REMOVED lines=16> */
[----:B------:R-:W-:Y:S02]  /*e790*/  LEA R190, P3, R4, R182, 0x2 ;  /* 0x000000b604be7211 */ /* 0x000fe400078610ff */
[----:B------:R-:W3:Y:S03]  /*e7a0*/  LDL R4, [R1+0xa8] ;  /* 0x0000a80001047983 */ /* 0x000ee60000100800 */
[----:B--2---:R-:W-:-:S06]  /*e7b0*/  IMAD.X R191, R184, 0x1, R191, P3 ;  /* 0x00000001b8bf7824 */ /* 0x004fcc00018e06bf */
[----:B------:R1:W-:Y:S01]  /*e7c0*/  LDGSTS.E [R222+0x4004], desc[UR16][R190.64], P2 ;  /* 0x04004000bede7fae */ /* 0x0003e20009121850 */
[----:B------:R-:W-:-:S04]  /*e7d0*/  ISETP.GT.AND P2, PT, R183, 0x2a, PT ;  /* 0x0000002ab700780c */ /* 0x000fc80003f44270 */
[----:B-1----:R-:W-:-:S04]  /*e7e0*/  SEL R190, RZ, 0x4, !P2 ;  /* 0x00000004ffbe7807 */ /* 0x002fc80005000000 */
[----:B------:R-:W-:-:S04]  /*e7f0*/  SEL R190, R190, RZ, !P1 ;  /* 0x000000ffbebe7207 */ /* 0x000fc80004800000 */
[----:B------:R-:W-:Y:S02]  /*e800*/  ISETP.NE.U32.AND P2, PT, R190, RZ, PT ;  /* 0x000000ffbe00720c */ /* 0x000fe40003f45070 */
[----:B----4-:R-:W-:Y:S02]  /*e810*/  LEA R190, P3, R2, R182, 0x2 ;  /* 0x000000b602be7211 */ /* 0x010fe400078610ff */
[----:B------:R-:W2:Y:S03]  /*e820*/  LDL R2, [R1+0x17c] ;  /* 0x00017c0001027983 */ /* 0x000ea60000100800 */
        /* <DEDUP_REMOVED lines=12> */
[----:B------:R-:W4:Y:S01]  /*e8f0*/  LDL R222, [R1+0x294] ;  /* 0x0002940001de7983 */ /* 0x000f220000100800 */
[----:B------:R-:W-:-:S04]  /*e900*/  ISETP.GT.AND P2, PT, R183, 0xc, PT ;  /* 0x0000000cb700780c */ /* 0x000fc80003f44270 */
[----:B-1----:R-:W-:-:S04]  /*e910*/  SEL R190, RZ, 0x4, !P2 ;  /* 0x00000004ffbe7807 */ /* 0x002fc80005000000 */
[----:B------:R-:W-:-:S04]  /*e920*/  SEL R190, R190, RZ, !P1 ;  /* 0x000000ffbebe7207 */ /* 0x000fc80004800000 */
[----:B------:R-:W-:Y:S02]  /*e930*/  ISETP.NE.U32.AND P2, PT, R190, RZ, PT ;  /* 0x000000ffbe00720c */ /* 0x000fe40003f45070 */
[----:B--2---:R-:W-:Y:S02]  /*e940*/  LEA R190, P3, R2, R182, 0x2 ;  /* 0x000000b602be7211 */ /* 0x004fe400078610ff */
        /* <DEDUP_REMOVED lines=13> */
[----:B------:R1:W-:Y:S01]  /*ea20*/  LDGSTS.E [R222+0x4], desc[UR16][R190.64], P2 ;  /* 0x00004000bede7fae */ /* 0x0003e20009121850 */
[----:B------:R-:W-:-:S04]  /*ea30*/  ISETP.GT.AND P2, PT, R183, 0xe, PT ;  /* 0x0000000eb700780c */ /* 0x000fc80003f44270 */
[----:B-1----:R-:W-:-:S04]  /*ea40*/  SEL R190, RZ, 0x4, !P2 ;  /* 0x00000004ffbe7807 */ /* 0x002fc80005000000 */
[----:B------:R-:W-:-:S04]  /*ea50*/  SEL R190, R190, RZ, !P1 ;  /* 0x000000ffbebe7207 */ /* 0x000fc80004800000 */
[----:B------:R-:W-:Y:S02]  /*ea60*/  ISETP.NE.U32.AND P2, PT, R190, RZ, PT ;  /* 0x000000ffbe00720c */ /* 0x000fe40003f45070 */
[----:B--2---:R-:W-:Y:S02]  /*ea70*/  LEA R190, P3, R2, R182, 0x2 ;  /* 0x000000b602be7211 */ /* 0x004fe400078610ff */
        /* <DEDUP_REMOVED lines=12> */
[----:B------:R1:W-:Y:S01]  /*eb40*/  LDGSTS.E [R222+0xc], desc[UR16][R190.64], P2 ;  /* 0x0000c000bede7fae */ /* 0x0003e20009121850 */
[----:B------:R-:W-:-:S04]  /*eb50*/  ISETP.GT.AND P2, PT, R183, 0x2c, PT ;  /* 0x0000002cb700780c */ /* 0x000fc80003f44270 */
[----:B-1----:R-:W-:-:S04]  /*eb60*/  SEL R190, RZ, 0x4, !P2 ;  /* 0x00000004ffbe7807 */ /* 0x002fc80005000000 */
[----:B------:R-:W-:-:S04]  /*eb70*/  SEL R190, R190, RZ, !P1 ;  /* 0x000000ffbebe7207 */ /* 0x000fc80004800000 */
[----:B------:R-:W-:Y:S02]  /*eb80*/  ISETP.NE.U32.AND P2, PT, R190, RZ, PT ;  /* 0x000000ffbe00720c */ /* 0x000fe40003f45070 */
[----:B------:R-:W-:Y:S02]  /*eb90*/  LEA R190, P3, R4, R182, 0x2 ;  /* 0x000000b604be7211 */ /* 0x000fe400078610ff */
[----:B------:R-:W4:Y:S03]  /*eba0*/  LDL R4, [R1+0x9c] ;  /* 0x00009c0001047983 */ /* 0x000f260000100800 */
        /* <DEDUP_REMOVED lines=8> */
[----:B---3--:R-:W-:Y:S02]  /*ec30*/  LEA R190, P3, R0, R182, 0x2 ;  /* 0x000000b600be7211 */ /* 0x008fe400078610ff */
[----:B------:R-:W3:Y:S03]  /*ec40*/  LDL R0, [R1+0x98] ;  /* 0x0000980001007983 */ /* 0x000ee60000100800 */
        /* <DEDUP_REMOVED lines=20> */
[----:B------:R-:W4:Y:S04]  /*ed90*/  LDL R191, [R1+0x214] ;  /* 0x0002140001bf7983 */ /* 0x000f280000100800 */
[----:B------:R-:W2:Y:S01]  /*eda0*/  LDL R222, [R1+0x290] ;  /* 0x0002900001de7983 */ /* 0x000ea20000100800 */
[----:B------:R-:W-:-:S04]  /*edb0*/  ISETP.GT.AND P2, PT, R183, 0x10, PT ;  /* 0x00000010b700780c */ /* 0x000fc80003f44270 */
[----:B-1----:R-:W-:-:S04]  /*edc0*/  SEL R190, RZ, 0x4, !P2 ;  /* 0x00000004ffbe7807 */ /* 0x002fc80005000000 */
[----:B------:R-:W-:-:S04]  /*edd0*/  SEL R190, R190, RZ, !P1 ;  /* 0x000000ffbebe7207 */ /* 0x000fc80004800000 */
[----:B------:R-:W-:Y:S02]  /*ede0*/  ISETP.NE.U32.AND P2, PT, R190, RZ, PT ;  /* 0x000000ffbe00720c */ /* 0x000fe40003f45070 */
[----:B----4-:R-:W-:Y:S01]  /*edf0*/  LEA R190, P3, R191, R182, 0x2 ;  /* 0x000000b6bfbe7211 */ /* 0x010fe200078610ff */
[----:B--2---:R-:W-:-:S04]  /*ee00*/  VIADD R222, R222, UR4 ;  /* 0x00000004dede7c36 */ /* 0x004fc80008000000 */
        /* <DEDUP_REMOVED lines=214> */
[----:B------:R-:W3:Y:S01]  /*fb70*/  LDL R222, [R1+0xe4] ;  /* 0x0000e40001de7983 */ /* 0x000ee20000100800 */
[----:B------:R-:W-:-:S04]  /*fb80*/  ISETP.GT.AND P2, PT, R183, 0x1c, PT ;  /* 0x0000001cb700780c */ /* 0x000fc80003f44270 */
[----:B-1----:R-:W-:-:S04]  /*fb90*/  SEL R190, RZ, 0x4, !P2 ;  /* 0x00000004ffbe7807 */ /* 0x002fc80005000000 */
[----:B------:R-:W-:-:S04]  /*fba0*/  SEL R190, R190, RZ, !P1 ;  /* 0x000000ffbebe7207 */ /* 0x000fc80004800000 */
[----:B------:R-:W-:Y:S02]  /*fbb0*/  ISETP.NE.U32.AND P2, PT, R190, RZ, PT ;  /* 0x000000ffbe00720c */ /* 0x000fe40003f45070 */
[----:B--2---:R-:W-:Y:S02]  /*fbc0*/  LEA R190, P3, R2, R182, 0x2 ;  /* 0x000000b602be7211 */ /* 0x004fe400078610ff */
[----:B------:R-:W2:Y:S03]  /*fbd0*/  LDL R2, [R1+0x1e8] ;  /* 0x0001e80001027983 */ /* 0x000ea60000100800 */
[----:B---3--:R-:W-:Y:S02]  /*fbe0*/  IMAD.X R191, R184, 0x1, R222, P3 ;  /* 0x00000001b8bf7824 */ /* 0x008fe400018e06de */
[----:B------:R-:W-:Y:S02]  /*fbf0*/  VIADD R222, R0, UR4 ;  /* 0x0000000400de7c36 */ /* 0x000fe40008000000 */
[----:B------:R-:W3:Y:S04]  /*fc00*/  LDL R0, [R1+0x1e4] ;  /* 0x0001e40001007983 */ /* 0x000ee80000100800 */
        /* <DEDUP_REMOVED lines=17> */
[----:B---3--:R-:W-:-:S06]  /*fd20*/  IMAD.X R191, R184, 0x1, R191, P3 ;  /* 0x00000001b8bf7824 */ /* 0x008fcc00018e06bf */
[----:B------:R1:W-:Y:S04]  /*fd30*/  LDGSTS.E [R222+0x8], desc[UR16][R190.64], P2 ;  /* 0x00008000bede7fae */ /* 0x0003e80009121850 */
[----:B------:R-:W3:Y:S01]  /*fd40*/  LDL R191, [R1+0xd8] ;  /* 0x0000d80001bf7983 */ /* 0x000ee20000100800 */
[----:B------:R-:W-:-:S04]  /*fd50*/  ISETP.GT.AND P2, PT, R183, 0x1f, PT ;  /* 0x0000001fb700780c */ /* 0x000fc80003f44270 */
[----:B-1----:R-:W-:-:S04]  /*fd60*/  SEL R190, RZ, 0x4, !P2 ;  /* 0x00000004ffbe7807 */ /* 0x002fc80005000000 */
[----:B------:R-:W-:-:S04]  /*fd70*/  SEL R190, R190, RZ, !P1 ;  /* 0x000000ffbebe7207 */ /* 0x000fc80004800000 */
[----:B------:R-:W-:Y:S02]  /*fd80*/  ISETP.NE.U32.AND P2, PT, R190, RZ, PT ;  /* 0x000000ffbe00720c */ /* 0x000fe40003f45070 */
[----:B------:R-:W-:Y:S02]  /*fd90*/  LEA R190, P3, R0, R182, 0x2 ;  /* 0x000000b600be7211 */ /* 0x000fe400078610ff */
[----:B------:R-:W2:Y:S03]  /*fda0*/  LDL R0, [R1+0x60] ;  /* 0x0000600001007983 */ /* 0x000ea60000100800 */
[----:B---3--:R-:W-:-:S06]  /*fdb0*/  IMAD.X R191, R184, 0x1, R191, P3 ;  /* 0x00000001b8bf7824 */ /* 0x008fcc00018e06bf */
[----:B------:R1:W-:Y:S01]  /*fdc0*/  LDGSTS.E [R222+0xc], desc[UR16][R190.64], P2 ;  /* 0x0000c000bede7fae */ /* 0x0003e20009121850 */
[----:B------:R-:W-:-:S04]  /*fdd0*/  ISETP.GT.AND P2, PT, R183, 0x3c, PT ;  /* 0x0000003cb700780c */ /* 0x000fc80003f44270 */
[----:B-1----:R-:W-:-:S04]  /*fde0*/  SEL R190, RZ, 0x4, !P2 ;  /* 0x00000004ffbe7807 */ /* 0x002fc80005000000 */
[----:B------:R-:W-:-:S04]  /*fdf0*/  SEL R190, R190, RZ, !P1 ;  /* 0x000000ffbebe7207 */ /* 0x000fc80004800000 */
[----:B------:R-:W-:Y:S02]  /*fe00*/  ISETP.NE.U32.AND P2, PT, R190, RZ, PT ;  /* 0x000000ffbe00720c */ /* 0x000fe40003f45070 */
[----:B----4-:R-:W-:Y:S02]  /*fe10*/  LEA R190, P3, R4, R182, 0x2 ;  /* 0x000000b604be7211 */ /* 0x010fe400078610ff */
[----:B------:R-:W3:Y:S03]  /*fe20*/  LDL R4, [R1+0x5c] ;  /* 0x00005c0001047983 */ /* 0x000ee60000100800 */
        /* <DEDUP_REMOVED lines=10> */
[----:B------:R-:W4:Y:S04]  /*fed0*/  LDL.LU R0, [R1+0x40] ;  /* 0x0000400001007983 */ /* 0x000f280000300800 */
[----:B------:R1:W-:Y:S04]  /*fee0*/  LDGSTS.E [R222+0x4004], desc[UR16][R190.64], P2 ;  /* 0x04004000bede7fae */ /* 0x0003e80009121850 */
[----:B------:R-:W3:Y:S01]  /*fef0*/  LDL R191, [R1+0x184] ;  /* 0x0001840001bf7983 */ /* 0x000ee20000100800 */
[----:B------:R-:W-:-:S04]  /*ff00*/  ISETP.GT.AND P2, PT, R183, 0x3e, PT ;  /* 0x0000003eb700780c */ /* 0x000fc80003f44270 */
[----:B-1----:R-:W-:-:S04]  /*ff10*/  SEL R190, RZ, 0x4, !P2 ;  /* 0x00000004ffbe7807 */ /* 0x002fc80005000000 */
[----:B------:R-:W-:-:S04]  /*ff20*/  SEL R190, R190, RZ, !P1 ;  /* 0x000000ffbebe7207 */ /* 0x000fc80004800000 */
[----:B------:R-:W-:Y:S02]  /*ff30*/  ISETP.NE.U32.AND P2, PT, R190, RZ, PT ;  /* 0x000000ffbe00720c */ /* 0x000fe40003f45070 */
[----:B---3--:R-:W-:-:S05]  /*ff40*/  LEA R190, P3, R191, R182, 0x2 ;  /* 0x000000b6bfbe7211 */ /* 0x008fca00078610ff */
[----:B------:R-:W-:-:S06]  /*ff50*/  IMAD.X R191, R184, 0x1, R4, P3 ;  /* 0x00000001b8bf7824 */ /* 0x000fcc00018e0604 */
[----:B------:R1:W-:Y:S01]  /*ff60*/  LDGSTS.E [R222+0x4008], desc[UR16][R190.64], P2 ;  /* 0x04008000bede7fae */ /* 0x0003e20009121850 */
[----:B------:R-:W-:-:S03]  /*ff70*/  ISETP.GT.AND P2, PT, R183, 0x3f, PT ;  /* 0x0000003fb700780c */ /* 0x000fc60003f44270 */
[----:B------:R-:W3:Y:S01]  /*ff80*/  LDL R191, [R1+0x54] ;  /* 0x0000540001bf7983 */ /* 0x000ee20000100800 */
[----:B-1----:R-:W-:-:S04]  /*ff90*/  SEL R190, RZ, 0x4, !P2 ;  /* 0x00000004ffbe7807 */ /* 0x002fc80005000000 */
[----:B------:R-:W-:-:S04]  /*ffa0*/  SEL R190, R190, RZ, !P1 ;  /* 0x000000ffbebe7207 */ /* 0x000fc80004800000 */
[----:B------:R-:W-:Y:S02]  /*ffb0*/  ISETP.NE.U32.AND P2, PT, R190, RZ, PT ;  /* 0x000000ffbe00720c */ /* 0x000fe40003f45070 */
[----:B--2---:R-:W-:Y:S02]  /*ffc0*/  LEA R190, P3, R2, R182, 0x2 ;  /* 0x000000b602be7211 */ /* 0x004fe400078610ff */
[----:B------:R-:W2:Y:S04]  /*ffd0*/  LDL R2, [R1+0x48] ;  /* 0x0000480001027983 */ /* 0x000ea80000100800 */
[----:B------:R1:W-:Y:S04]  /*ffe0*/  STL [R1+0x2b8], R182 ;  /* 0x0002b8b601007387 */ /* 0x0003e80000100800 */
[----:B-1----:R-:W4:Y:S01]  /*fff0*/  LDL R182, [R1+0x44] ;  /* 0x0000440001b67983 */ /* 0x002f220000100800 */
[----:B------:R-:W1:Y:S03]  /*10000*/  S2R R4, SR_TID.X ;  /* 0x0000000000047919 */ /* 0x000e660000002100 */
[----:B------:R3:W-:Y:S01]  /*10010*/  STL [R1+0x2a8], R184 ;  /* 0x0002a8b801007387 */ /* 0x0007e20000100800 */
[----:B-1----:R-:W-:Y:S01]  /*10020*/  LOP3.LUT R4, R4, 0x3f, RZ, 0xc0, !PT ;  /* 0x0000003f04047812 */ /* 0x002fe200078ec0ff */
[----:B---3--:R-:W-:-:S02]  /*10030*/  IMAD.X R191, R184, 0x1, R191, P3 ;  /* 0x00000001b8bf7824 */ /* 0x008fc400018e06bf */
[----:B------:R-:W3:Y:S04]  /*10040*/  LDL R184, [R1+0x4] ;  /* 0x0000040001b87983 */ /* 0x000ee80000100800 */
[----:B------:R1:W-:Y:S01]  /*10050*/  LDGSTS.E [R222+0x400c], desc[UR16][R190.64], P2 ;  /* 0x0400c000bede7fae */ /* 0x0003e20009121850 */
[----:B------:R-:W-:-:S03]  /*10060*/  ISETP.GE.AND P2, PT, R4, R183, PT ;  /* 0x000000b70400720c */ /* 0x000fc60003f46270 */
[----:B------:R-:W3:Y:S04]  /*10070*/  LDL R4, [R1] ;  /* 0x0000000001047983 */ /* 0x000ee80000100800 */
[----:B------:R-:W0:Y:S01]  /*10080*/  LDGDEPBAR ;  /* 0x00000000000079af */ /* 0x000e220000000000 */
[----:B-1----:R-:W-:-:S04]  /*10090*/  SEL R190, RZ, 0x4, P2 ;  /* 0x00000004ffbe7807 */ /* 0x002fc80001000000 */
[----:B------:R-:W-:Y:S01]  /*100a0*/  SEL R190, R190, RZ, !P1 ;  /* 0x000000ffbebe7207 */ /* 0x000fe20004800000 */
[----:B------:R1:W-:Y:S03]  /*100b0*/  STL [R1+0x2bc], R183 ;  /* 0x0002bcb701007387 */ /* 0x0003e60000100800 */
[----:B------:R-:W-:Y:S02]  /*100c0*/  ISETP.NE.U32.AND P1, PT, R190, RZ, PT ;  /* 0x000000ffbe00720c */ /* 0x000fe40003f25070 */
[----:B----4-:R-:W-:Y:S01]  /*100d0*/  IADD3 R190, P2, R3, R182, RZ ;  /* 0x000000b603be7210 */ /* 0x010fe20007f5e0ff */
[----:B-1----:R-:W4:Y:S04]  /*100e0*/  LDL R183, [R1+0x24] ;  /* 0x0000240001b77983 */ /* 0x002f280000100800 */
[----:B------:R-:W-:Y:S01]  /*100f0*/  IMAD.X R191, R0, 0x1, R5, P2 ;  /* 0x0000000100bf7824 */ /* 0x000fe200010e0605 */
[----:B------:R1:W-:Y:S04]  /*10100*/  STL [R1+0x2ac], R0 ;  /* 0x0002ac0001007387 */ /* 0x0003e80000100800 */
[----:B-1----:R-:W3:Y:S04]  /*10110*/  LDL.LU R0, [R1+0x20] ;  /* 0x0000200001007983 */ /* 0x002ee80000300800 */
[----:B------:R-:W3:Y:S01]  /*10120*/  LDL.LU R182, [R1+0x3c] ;  /* 0x00003c0001b67983 */ /* 0x000ee20000300800 */
[----:B--2---:R-:W-:-:S03]  /*10130*/  VIADD R222, R2, UR4 ;  /* 0x0000000402de7c36 */ /* 0x004fc60008000000 */
[----:B------:R-:W2:Y:S04]  /*10140*/  LDL.LU R2, [R1+0x38] ;  /* 0x0000380001027983 */ /* 0x000ea80000300800 */
[----:B------:R4:W-:Y:S02]  /*10150*/  LDGSTS.E [R222+0x18000], desc[UR16][R190.64], P1 ;  /* 0x18000000bede7fae */ /* 0x0009e40008921850 */
[----:B----4-:R-:W-:-:S05]  /*10160*/  IADD3 R190, P2, R3, R183, RZ ;  /* 0x000000b703be7210 */ /* 0x010fca0007f5e0ff */
[----:B---3--:R-:W-:-:S05]  /*10170*/  IMAD.X R191, R0, 0x1, R5, P2 ;  /* 0x0000000100bf7824 */ /* 0x008fca00010e0605 */
[----:B------:R1:W-:Y:S02]  /*10180*/  LDGSTS.E [R222+0x18400], desc[UR16][R190.64], P1 ;  /* 0x18400000bede7fae */ /* 0x0003e40008921850 */
[----:B-1----:R-:W-:-:S05]  /*10190*/  IADD3 R190, P2, R3, R184, RZ ;  /* 0x000000b803be7210 */ /* 0x002fca0007f5e0ff */
[----:B------:R-:W-:-:S05]  /*101a0*/  IMAD.X R191, R4, 0x1, R5, P2 ;  /* 0x0000000104bf7824 */ /* 0x000fca00010e0605 */
[----:B------:R1:W-:Y:S04]  /*101b0*/  LDGSTS.E [R222+0x18800], desc[UR16][R190.64], P1 ;  /* 0x18800000bede7fae */ /* 0x0003e80008921850 */
[----:B------:R3:W-:Y:S04]  /*101c0*/  STL [R1+0x2c0], R0 ;  /* 0x0002c00001007387 */ /* 0x0007e80000100800 */
[----:B------:R-:W4:Y:S01]  /*101d0*/  LDL R183, [R1+0x1c] ;  /* 0x00001c0001b77983 */ /* 0x000f220000100800 */
[----:B-1----:R-:W-:-:S03]  /*101e0*/  IADD3 R190, P2, R3, R246, RZ ;  /* 0x000000f603be7210 */ /* 0x002fc60007f5e0ff */
[----:B---3--:R-:W3:Y:S02]  /*101f0*/  LDL R0, [R1+0x284] ;  /* 0x0002840001007983 */ /* 0x008ee40000100800 */
[----:B------:R-:W-:-:S05]  /*10200*/  IMAD.X R191, R245, 0x1, R5, P2 ;  /* 0x00000001f5bf7824 */ /* 0x000fca00010e0605 */
[----:B------:R1:W-:Y:S02]  /*10210*/  LDGSTS.E [R222+0x18c00], desc[UR16][R190.64], P1 ;  /* 0x18c00000bede7fae */ /* 0x0003e40008921850 */
[----:B-1----:R-:W-:-:S05]  /*10220*/  IADD3 R190, P2, R3, R238, RZ ;  /* 0x000000ee03be7210 */ /* 0x002fca0007f5e0ff */
        /* <DEDUP_REMOVED lines=33> */
[----:B------:R-:W-:Y:S01]  /*10440*/  IMAD.X R191, R19, 0x1, R5, P2 ;  /* 0x0000000113bf7824 */ /* 0x000fe200010e0605 */
[----:B------:R-:W-:Y:S04]  /*10450*/  STL [R1+0x2d4], R245 ;  /* 0x0002d4f501007387 */ /* 0x000fe80000100800 */
[----:B------:R1:W-:Y:S04]  /*10460*/  LDGSTS.E [R222+0x1bc00], desc[UR16][R190.64], P1 ;  /* 0x1bc00000bede7fae */ /* 0x0003e80008921850 */
[----:B------:R-:W-:Y:S01]  /*10470*/  STL [R1+0x2c4], R182 ;  /* 0x0002c4b601007387 */ /* 0x000fe20000100800 */
[----:B-1----:R-:W-:-:S03]  /*10480*/  IADD3 R190, P2, R3, R182, RZ ;  /* 0x000000b603be7210 */ /* 0x002fc60007f5e0ff */
[----:B--2---:R1:W-:Y:S02]  /*10490*/  STL [R1+0x2b0], R2 ;  /* 0x0002b00201007387 */ /* 0x0043e40000100800 */
[----:B------:R-:W-:Y:S02]  /*104a0*/  IMAD.X R191, R2, 0x1, R5, P2 ;  /* 0x0000000102bf7824 */ /* 0x000fe400010e0605 */
[----:B-1----:R-:W2:Y:S01]  /*104b0*/  LDL.LU R2, [R1+0x18] ;  /* 0x0000180001027983 */ /* 0x002ea20000300800 */
[----:B---3--:R-:W-:-:S03]  /*104c0*/  VIADD R222, R0, UR4 ;  /* 0x0000000400de7c36 */ /* 0x008fc60008000000 */
[----:B------:R-:W3:Y:S04]  /*104d0*/  LDL.LU R0, [R1+0x34] ;  /* 0x0000340001007983 */ /* 0x000ee80000300800 */
[----:B------:R4:W-:Y:S04]  /*104e0*/  LDGSTS.E [R222+0x18100], desc[UR16][R190.64], P1 ;  /* 0x18100000bede7fae */ /* 0x0009e80008921850 */
[----:B------:R-:W3:Y:S04]  /*104f0*/  LDL.LU R4, [R1+0x10] ;  /* 0x0000100001047983 */ /* 0x000ee80000300800 */
[----:B------:R-:W3:Y:S01]  /*10500*/  LDL R184, [R1+0x30] ;  /* 0x0000300001b87983 */ /* 0x000ee20000100800 */
[----:B----4-:R-:W-:-:S03]  /*10510*/  IADD3 R190, P2, R3, R183, RZ ;  /* 0x000000b703be7210 */ /* 0x010fc60007f5e0ff */
[----:B------:R-:W4:Y:S04]  /*10520*/  LDL R182, [R1+0x14] ;  /* 0x0000140001b67983 */ /* 0x000f280000100800 */
[----:B------:R-:W4:Y:S01]  /*10530*/  LDL R183, [R1+0x280] ;  /* 0x0002800001b77983 */ /* 0x000f220000100800 */
[----:B--2---:R-:W-:-:S05]  /*10540*/  IMAD.X R191, R2, 0x1, R5, P2 ;  /* 0x0000000102bf7824 */ /* 0x004fca00010e0605 */
        /* <DEDUP_REMOVED lines=40> */
[----:B-1----:R-:W-:Y:S02]  /*107d0*/  IADD3 R190, P2, R3, R7, RZ ;  /* 0x0000000703be7210 */ /* 0x002fe40007f5e0ff */
[----:B------:R1:W-:Y:S03]  /*107e0*/  STL [R1+0x2c8], R2 ;  /* 0x0002c80201007387 */ /* 0x0003e60000100800 */
[----:B------:R-:W-:Y:S01]  /*107f0*/  IMAD.X R191, R17, 0x1, R5, P2 ;  /* 0x0000000111bf7824 */ /* 0x000fe200010e0605 */
[----:B------:R-:W-:Y:S04]  /*10800*/  STL [R1+0x2cc], R251 ;  /* 0x0002ccfb01007387 */ /* 0x000fe80000100800 */
[----:B------:R2:W-:Y:S04]  /*10810*/  LDGSTS.E [R222+0x1bd00], desc[UR16][R190.64], P1 ;  /* 0x1bd00000bede7fae */ /* 0x0005e80008921850 */
[----:B------:R-:W-:Y:S04]  /*10820*/  STL [R1+0x2d8], R243 ;  /* 0x0002d8f301007387 */ /* 0x000fe80000100800 */
[----:B---3--:R3:W-:Y:S01]  /*10830*/  STL [R1+0x2d0], R0 ;  /* 0x0002d00001007387 */ /* 0x0087e20000100800 */
[----:B--2---:R-:W-:-:S03]  /*10840*/  IADD3 R190, P2, R3, R0, RZ ;  /* 0x0000000003be7210 */ /* 0x004fc60007f5e0ff */
[----:B-1----:R-:W2:Y:S01]  /*10850*/  LDL.LU R2, [R1+0x2c] ;  /* 0x00002c0001027983 */ /* 0x002ea20000300800 */
[----:B----4-:R-:W-:Y:S02]  /*10860*/  VIADD R222, R183, UR4 ;  /* 0x00000004b7de7c36 */ /* 0x010fe40008000000 */
[----:B------:R-:W-:Y:S01]  /*10870*/  IMAD.X R191, R184, 0x1, R5, P2 ;  /* 0x00000001b8bf7824 */ /* 0x000fe200010e0605 */
[----:B------:R-:W4:Y:S04]  /*10880*/  LDL.LU R183, [R1+0x8] ;  /* 0x0000080001b77983 */ /* 0x000f280000300800 */
[----:B------:R-:W4:Y:S04]  /*10890*/  LDL.LU R184, [R1+0x28] ;  /* 0x0000280001b87983 */ /* 0x000f280000300800 */
[----:B---3--:R-:W3:Y:S04]  /*108a0*/  LDL R0, [R1+0x274] ;  /* 0x0002740001007983 */ /* 0x008ee80000100800 */
[----:B------:R-:W4:Y:S04]  /*108b0*/  LDL.LU R245, [R1+0xc] ;  /* 0x00000c0001f57983 */ /* 0x000f280000300800 */
[----:B------:R1:W-:Y:S04]  /*108c0*/  LDGSTS.E [R222+0x18200], desc[UR16][R190.64], P1 ;  /* 0x18200000bede7fae */ /* 0x0003e80008921850 */
[----:B------:R-:W4:Y:S01]  /*108d0*/  LDL.LU R243, [R1+0x4] ;  /* 0x0000040001f37983 */ /* 0x000f220000300800 */
        /* <DEDUP_REMOVED lines=45> */
[----:B--2---:R-:W-:Y:S01]  /*10bb0*/  IADD3 R190, P2, R3, R2, RZ ;  /* 0x0000000203be7210 */ /* 0x004fe20007f5e0ff */
[----:B---3--:R-:W-:Y:S01]  /*10bc0*/  VIADD R222, R0, UR4 ;  /* 0x0000000400de7c36 */ /* 0x008fe20008000000 */
[-C--:B------:R-:W-:Y:S01]  /*10bd0*/  IADD3 R6, P5, R6, R186.reuse, RZ ;  /* 0x000000ba06067210 */ /* 0x080fe20007fbe0ff */
[----:B------:R-:W2:Y:S02]  /*10be0*/  LDL.LU R0, [R1+0x1c] ;  /* 0x00001c0001007983 */ /* 0x000ea40000300800 */
[----:B----4-:R-:W-:Y:S02]  /*10bf0*/  IMAD.X R191, R184, 0x1, R5, P2 ;  /* 0x00000001b8bf7824 */ /* 0x010fe400010e0605 */
[----:B------:R-:W-:Y:S01]  /*10c00*/  IMAD.X R15, R15, 0x1, R185, P5 ;  /* 0x000000010f0f7824 */ /* 0x000fe200028e06b9 */
[----:B------:R-:W3:Y:S04]  /*10c10*/  LDL.LU R251, [R1+0x24] ;  /* 0x0000240001fb7983 */ /* 0x000ee80000300800 */
[----:B------:R1:W-:Y:S01]  /*10c20*/  LDGSTS.E [R222+0x18300], desc[UR16][R190.64], P1 ;  /* 0x18300000bede7fae */ /* 0x0003e20008921850 */
[----:B------:R-:W-:-:S03]  /*10c30*/  IADD3 R12, P5, R12, R186, RZ ;  /* 0x000000ba0c0c7210 */ /* 0x000fc60007fbe0ff */
[----:B------:R-:W4:Y:S01]  /*10c40*/  LDL.LU R182, [R1] ;  /* 0x0000000001b67983 */ /* 0x000f220000300800 */
        /* <DEDUP_REMOVED lines=29> */
[----:B------:R1:W-:Y:S01]  /*10e20*/  LDGSTS.E [R222+0x1ab00], desc[UR16][R190.64], P1 ;  /* 0x1ab00000bede7fae */ /* 0x0003e20008921850 */
[----:B------:R-:W-:Y:S01]  /*10e30*/  IMAD.X R155, R155, 0x1, R185, P5 ;  /* 0x000000019b9b7824 */ /* 0x000fe200028e06b9 */
[----:B-1----:R-:W-:-:S05]  /*10e40*/  IADD3 R190, P2, R3, R158, RZ ;  /* 0x0000009e03be7210 */ /* 0x002fca0007f5e0ff */
[----:B------:R-:W-:Y:S01]  /*10e50*/  IMAD.X R191, R173, 0x1, R5, P2 ;  /* 0x00000001adbf7824 */ /* 0x000fe200010e0605 */
[----:B------:R-:W-:-:S04]  /*10e60*/  IADD3 R152, P5, R152, R186, RZ ;  /* 0x000000ba98987210 */ /* 0x000fc80007fbe0ff */
[----:B------:R1:W-:Y:S01]  /*10e70*/  LDGSTS.E [R222+0x1af00], desc[UR16][R190.64], P1 ;  /* 0x1af00000bede7fae */ /* 0x0003e20008921850 */
[----:B------:R-:W-:Y:S01]  /*10e80*/  IMAD.X R167, R167, 0x1, R185, P5 ;  /* 0x00000001a7a77824 */ /* 0x000fe200028e06b9 */
[----:B------:R-:W-:Y:S02]  /*10e90*/  IADD3 R164, P5, R164, R186, RZ ;  /* 0x000000baa4a47210 */ /* 0x000fe40007fbe0ff */
[----:B-1----:R-:W-:-:S05]  /*10ea0*/  IADD3 R190, P2, R3, R22, RZ ;  /* 0x0000001603be7210 */ /* 0x002fca0007f5e0ff */
[----:B------:R-:W-:Y:S02]  /*10eb0*/  IMAD.X R191, R165, 0x1, R5, P2 ;  /* 0x00000001a5bf7824 */ /* 0x000fe400010e0605 */
[--C-:B------:R-:W-:Y:S01]  /*10ec0*/  IMAD.X R176, R176, 0x1, R185.reuse, P5 ;  /* 0x00000001b0b07824 */ /* 0x100fe200028e06b9 */
[-C--:B------:R-:W-:Y:S02]  /*10ed0*/  IADD3 R193, P5, R193, R186.reuse, RZ ;  /* 0x000000bac1c17210 */ /* 0x080fe40007fbe0ff */
[----:B------:R1:W-:Y:S03]  /*10ee0*/  LDGSTS.E [R222+0x1b300], desc[UR16][R190.64], P1 ;  /* 0x1b300000bede7fae */ /* 0x0003e60008921850 */
[----:B------:R-:W-:Y:S01]  /*10ef0*/  IMAD.X R192, R192, 0x1, R185, P5 ;  /* 0x00000001c0c07824 */ /* 0x000fe200028e06b9 */
[----:B------:R-:W-:Y:S02]  /*10f00*/  IADD3 R205, P5, R205, R186, RZ ;  /* 0x000000bacdcd7210 */ /* 0x000fe40007fbe0ff */
[----:B-1----:R-:W-:-:S05]  /*10f10*/  IADD3 R190, P2, R3, R14, RZ ;  /* 0x0000000e03be7210 */ /* 0x002fca0007f5e0ff */
[----:B------:R-:W-:Y:S02]  /*10f20*/  IMAD.X R191, R157, 0x1, R5, P2 ;  /* 0x000000019dbf7824 */ /* 0x000fe400010e0605 */
[----:B------:R-:W-:-:S03]  /*10f30*/  IMAD.X R204, R204, 0x1, R185, P5 ;  /* 0x00000001cccc7824 */ /* 0x000fc600028e06b9 */
[----:B------:R1:W-:Y:S01]  /*10f40*/  LDGSTS.E [R222+0x1b700], desc[UR16][R190.64], P1 ;  /* 0x1b700000bede7fae */ /* 0x0003e20008921850 */
[----:B------:R-:W-:Y:S02]  /*10f50*/  IADD3 R217, P5, R217, R186, RZ ;  /* 0x000000bad9d97210 */ /* 0x000fe40007fbe0ff */
[----:B-1----:R-:W-:-:S03]  /*10f60*/  IADD3 R190, P2, R3, R9, RZ ;  /* 0x0000000903be7210 */ /* 0x002fc60007f5e0ff */
[----:B------:R-:W-:Y:S01]  /*10f70*/  IMAD.X R216, R216, 0x1, R185, P5 ;  /* 0x00000001d8d87824 */ /* 0x000fe200028e06b9 */
[----:B------:R-:W-:Y:S01]  /*10f80*/  IADD3 R230, P5, R230, R186, RZ ;  /* 0x000000bae6e67210 */ /* 0x000fe20007fbe0ff */
[----:B------:R-:W-:-:S04]  /*10f90*/  IMAD.X R191, R21, 0x1, R5, P2 ;  /* 0x0000000115bf7824 */ /* 0x000fc800010e0605 */
[----:B------:R-:W-:Y:S01]  /*10fa0*/  IMAD.X R229, R229, 0x1, R185, P5 ;  /* 0x00000001e5e57824 */ /* 0x000fe200028e06b9 */
[----:B------:R1:W-:Y:S01]  /*10fb0*/  LDGSTS.E [R222+0x1bb00], desc[UR16][R190.64], P1 ;  /* 0x1bb00000bede7fae */ /* 0x0003e20008921850 */
[----:B------:R-:W-:Y:S02]  /*10fc0*/  IADD3 R242, P5, R242, R186, RZ ;  /* 0x000000baf2f27210 */ /* 0x000fe40007fbe0ff */
[----:B-1----:R-:W-:-:S03]  /*10fd0*/  IADD3 R190, P2, R3, R187, RZ ;  /* 0x000000bb03be7210 */ /* 0x002fc60007f5e0ff */
[----:B------:R-:W-:Y:S02]  /*10fe0*/  IMAD.X R241, R241, 0x1, R185, P5 ;  /* 0x00000001f1f17824 */ /* 0x000fe400028e06b9 */
[----:B------:R-:W-:Y:S01]  /*10ff0*/  IMAD.X R191, R13, 0x1, R5, P2 ;  /* 0x000000010dbf7824 */ /* 0x000fe200010e0605 */
[----:B------:R-:W-:-:S04]  /*11000*/  IADD3 R243, P5, R243, R186, RZ ;  /* 0x000000baf3f37210 */ /* 0x000fc80007fbe0ff */
[----:B------:R1:W-:Y:S04]  /*11010*/  LDGSTS.E [R222+0x1bf00], desc[UR16][R190.64], P1 ;  /* 0x1bf00000bede7fae */ /* 0x0003e80008921850 */
[----:B------:R-:W1:Y:S04]  /*11020*/  LDL.LU R190, [R1+0x14] ;  /* 0x0000140001be7983 */ /* 0x000e680000300800 */
[----:B------:R-:W3:Y:S04]  /*11030*/  LDL.LU R222, [R1+0x44] ;  /* 0x0000440001de7983 */ /* 0x000ee80000300800 */
[----:B------:R-:W3:Y:S04]  /*11040*/  LDL.LU R191, [R1+0x30] ;  /* 0x0000300001bf7983 */ /* 0x000ee80000300800 */
[----:B------:R2:W-:Y:S01]  /*11050*/  STL [R1+0x4], R243 ;  /* 0x000004f301007387 */ /* 0x0005e20000100800 */
[----:B------:R-:W-:-:S02]  /*11060*/  IADD3 R7, P4, R7, R186, RZ ;  /* 0x000000ba07077210 */ /* 0x000fc40007f9e0ff */
[-C--:B------:R-:W-:Y:S02]  /*11070*/  IADD3 R8, P3, R8, R186.reuse, RZ ;  /* 0x000000ba08087210 */ /* 0x080fe40007f7e0ff */
[-C--:B------:R-:W-:Y:S02]  /*11080*/  IADD3 R9, P2, R9, R186.reuse, RZ ;  /* 0x000000ba09097210 */ /* 0x080fe40007f5e0ff */
[-C--:B------:R-:W-:Y:S01]  /*11090*/  IADD3 R187, P6, R187, R186.reuse, RZ ;  /* 0x000000babbbb7210 */ /* 0x080fe20007fde0ff */
[--C-:B----4-:R-:W-:Y:S01]  /*110a0*/  IMAD.X R182, R182, 0x1, R185.reuse, P5 ;  /* 0x00000001b6b67824 */ /* 0x110fe200028e06b9 */
[-C--:B------:R-:W-:Y:S01]  /*110b0*/  IADD3 R11, P1, R11, R186.reuse, RZ ;  /* 0x000000ba0b0b7210 */ /* 0x080fe20007f3e0ff */
[----:B--2---:R-:W2:Y:S01]  /*110c0*/  LDL.LU R243, [R1+0x2d8] ;  /* 0x0002d80001f37983 */ /* 0x004ea20000300800 */
[--C-:B------:R-:W-:Y:S01]  /*110d0*/  IMAD.X R17, R17, 0x1, R185.reuse, P4 ;  /* 0x0000000111117824 */ /* 0x100fe200020e06b9 */
[-C--:B------:R-:W-:Y:S01]  /*110e0*/  IADD3 R14, P4, R14, R186.reuse, RZ ;  /* 0x000000ba0e0e7210 */ /* 0x080fe20007f9e0ff */
[----:B------:R-:W-:Y:S01]  /*110f0*/  VIADD R188, R188, 0x1 ;  /* 0x00000001bcbc7836 */ /* 0x000fe20000000000 */
[----:B------:R-:W0:Y:S03]  /*11100*/  LDGDEPBAR ;  /* 0x00000000000079af */ /* 0x000e260000000000 */
[----:B------:R-:W-:Y:S01]  /*11110*/  IMAD.X R157, R157, 0x1, R185, P4 ;  /* 0x000000019d9d7824 */ /* 0x000fe200020e06b9 */
[----:B------:R-:W-:-:S05]  /*11120*/  IADD3 R154, P4, R154, R186, RZ ;  /* 0x000000ba9a9a7210 */ /* 0x000fca0007f9e0ff */
        /* <DEDUP_REMOVED lines=12> */
[----:B--2---:R-:W-:Y:S01]  /*111f0*/  IMAD.X R243, R243, 0x1, R185, P4 ;  /* 0x00000001f3f37824 */ /* 0x004fe200020e06b9 */
[----:B------:R-:W-:-:S05]  /*11200*/  IADD3 R245, P4, R245, R186, RZ ;  /* 0x000000baf5f57210 */ /* 0x000fca0007f9e0ff */
[----:B------:R2:W-:Y:S04]  /*11210*/  STL [R1+0xc], R245 ;  /* 0x00000cf501007387 */ /* 0x0005e80000100800 */
[----:B--2---:R-:W2:Y:S01]  /*11220*/  LDL.LU R245, [R1+0x2d4] ;  /* 0x0002d40001f57983 */ /* 0x004ea20000300800 */
[--C-:B------:R-:W-:Y:S01]  /*11230*/  IMAD.X R19, R19, 0x1, R185.reuse, P3 ;  /* 0x0000000113137824 */ /* 0x100fe200018e06b9 */
[-C--:B------:R-:W-:Y:S01]  /*11240*/  IADD3 R16, P3, R16, R186.reuse, RZ ;  /* 0x000000ba10107210 */ /* 0x080fe20007f7e0ff */
        /* <DEDUP_REMOVED lines=44> */
[----:B------:R-:W-:Y:S01]  /*11510*/  IMAD.X R237, R237, 0x1, R185, P1 ;  /* 0x00000001eded7824 */ /* 0x000fe200008e06b9 */
[----:B------:R-:W-:-:S03]  /*11520*/  IADD3 R250, P1, R250, R186, RZ ;  /* 0x000000bafafa7210 */ /* 0x000fc60007f3e0ff */
[--C-:B------:R-:W-:Y:S01]  /*11530*/  IMAD.X R247, R247, 0x1, R185.reuse, P2 ;  /* 0x00000001f7f77824 */ /* 0x100fe200010e06b9 */
[-C--:B------:R-:W-:Y:S01]  /*11540*/  IADD3 R0, P2, R0, R186.reuse, RZ ;  /* 0x000000ba00007210 */ /* 0x080fe20007f5e0ff */
[--C-:B------:R-:W-:Y:S01]  /*11550*/  IMAD.X R249, R249, 0x1, R185.reuse, P1 ;  /* 0x00000001f9f97824 */ /* 0x100fe200008e06b9 */
[-C--:B---3--:R-:W-:Y:S01]  /*11560*/  IADD3 R251, P1, R251, R186.reuse, RZ ;  /* 0x000000bafbfb7210 */ /* 0x088fe20007f3e0ff */
[----:B--2---:R-:W-:Y:S01]  /*11570*/  IMAD.X R245, R245, 0x1, R185, P3 ;  /* 0x00000001f5f57824 */ /* 0x004fe200018e06b9 */
[----:B-1----:R-:W-:-:S05]  /*11580*/  IADD3 R190, P3, R190, R186, RZ ;  /* 0x000000babebe7210 */ /* 0x002fca0007f7e0ff */
[----:B------:R1:W-:Y:S04]  /*11590*/  STL [R1+0x14], R190 ;  /* 0x000014be01007387 */ /* 0x0003e80000100800 */
[----:B-1----:R-:W2:Y:S04]  /*115a0*/  LDL R190, [R1+0x50] ;  /* 0x0000500001be7983 */ /* 0x002ea80000100800 */
[----:B------:R1:W-:Y:S04]  /*115b0*/  STL [R1+0x1c], R0 ;  /* 0x00001c0001007387 */ /* 0x0003e80000100800 */
[----:B-1----:R-:W3:Y:S04]  /*115c0*/  LDL.LU R0, [R1+0x2d0] ;  /* 0x0002d00001007983 */ /* 0x002ee80000300800 */
[----:B------:R1:W-:Y:S04]  /*115d0*/  STL [R1+0x24], R251 ;  /* 0x000024fb01007387 */ /* 0x0003e80000100800 */
[----:B-1----:R-:W4:Y:S01]  /*115e0*/  LDL.LU R251, [R1+0x2cc] ;  /* 0x0002cc0001fb7983 */ /* 0x002f220000300800 */
        /* <DEDUP_REMOVED lines=17> */
[-C--:B------:R-:W-:Y:S02]  /*11700*/  IADD3 R252, P6, R252, R186.reuse, RZ ;  /* 0x000000bafcfc7210 */ /* 0x080fe40007fde0ff */
[----:B---3--:R-:W-:-:S03]  /*11710*/  IADD3 R0, P5, R0, R186, RZ ;  /* 0x000000ba00007210 */ /* 0x008fc60007fbe0ff */
[----:B----4-:R-:W-:Y:S01]  /*11720*/  IMAD.X R251, R251, 0x1, R185, P6 ;  /* 0x00000001fbfb7824 */ /* 0x010fe200030e06b9 */
[----:B------:R-:W-:-:S05]  /*11730*/  IADD3 R2, P6, R2, R186, RZ ;  /* 0x000000ba02027210 */ /* 0x000fca0007fde0ff */
[----:B------:R1:W-:Y:S04]  /*11740*/  STL [R1+0x2c], R2 ;  /* 0x00002c0201007387 */ /* 0x0003e80000100800 */
[----:B-1----:R-:W3:Y:S04]  /*11750*/  LDL.LU R2, [R1+0x2c8] ;  /* 0x0002c80001027983 */ /* 0x002ee80000300800 */
[----:B------:R1:W-:Y:S04]  /*11760*/  STL [R1], R182 ;  /* 0x000000b601007387 */ /* 0x0003e80000100800 */
[----:B-1----:R-:W4:Y:S04]  /*11770*/  LDL.LU R182, [R1+0x2c4] ;  /* 0x0002c40001b67983 */ /* 0x002f280000300800 */
[----:B------:R1:W-:Y:S04]  /*11780*/  STL [R1+0x34], R0 ;  /* 0x0000340001007387 */ /* 0x0003e80000100800 */
[----:B-1----:R-:W2:Y:S01]  /*11790*/  LDL.LU R0, [R1+0x2c0] ;  /* 0x0002c00001007983 */ /* 0x002ea20000300800 */
[----:B------:R-:W-:-:S02]  /*117a0*/  IMAD.X R183, R183, 0x1, R185, P4 ;  /* 0x00000001b7b77824 */ /* 0x000fc400020e06b9 */
[----:B------:R-:W-:-:S03]  /*117b0*/  IMAD.X R4, R4, 0x1, R185, P3 ;  /* 0x0000000104047824 */ /* 0x000fc600018e06b9 */
[----:B------:R1:W-:Y:S01]  /*117c0*/  STL [R1+0x8], R183 ;  /* 0x000008b701007387 */ /* 0x0003e20000100800 */
[----:B------:R-:W-:-:S03]  /*117d0*/  IADD3 R222, P3, R222, R186, RZ ;  /* 0x000000badede7210 */ /* 0x000fc60007f7e0ff */
[----:B-1----:R-:W2:Y:S01]  /*117e0*/  LDL.LU R183, [R1+0x2bc] ;  /* 0x0002bc0001b77983 */ /* 0x002ea20000300800 */
[----:B---3--:R-:W-:Y:S01]  /*117f0*/  IMAD.X R2, R2, 0x1, R185, P2 ;  /* 0x0000000102027824 */ /* 0x008fe200010e06b9 */
[----:B----4-:R-:W-:-:S05]  /*11800*/  IADD3 R182, P4, R182, R186, RZ ;  /* 0x000000bab6b67210 */ /* 0x010fca0007f9e0ff */
[----:B------:R1:W-:Y:S01]  /*11810*/  STL [R1+0x3c], R182 ;  /* 0x00003cb601007387 */ /* 0x0003e20000100800 */
[----:B--2---:R-:W-:-:S03]  /*11820*/  IMAD.X R0, R0, 0x1, R185, P1 ;  /* 0x0000000100007824 */ /* 0x004fc600008e06b9 */
[----:B-1----:R-:W2:Y:S04]  /*11830*/  LDL.LU R182, [R1+0x2b8] ;  /* 0x0002b80001b67983 */ /* 0x002ea80000300800 */
[----:B------:R1:W-:Y:S04]  /*11840*/  STL [R1+0x10], R4 ;  /* 0x0000100401007387 */ /* 0x0003e80000100800 */
[----:B-1----:R-:W3:Y:S04]  /*11850*/  LDL.LU R4, [R1+0x2b4] ;  /* 0x0002b40001047983 */ /* 0x002ee80000300800 */
[----:B------:R1:W-:Y:S04]  /*11860*/  STL [R1+0x18], R2 ;  /* 0x0000180201007387 */ /* 0x0003e80000100800 */
[----:B-1----:R-:W4:Y:S04]  /*11870*/  LDL.LU R2, [R1+0x2b0] ;  /* 0x0002b00001027983 */ /* 0x002f280000300800 */
[----:B------:R-:W-:Y:S04]  /*11880*/  STL [R1+0x44], R222 ;  /* 0x000044de01007387 */ /* 0x000fe80000100800 */
[----:B------:R1:W-:Y:S04]  /*11890*/  STL [R1+0x20], R0 ;  /* 0x0000200001007387 */ /* 0x0003e80000100800 */
[----:B-1----:R-:W2:Y:S01]  /*118a0*/  LDL.LU R0, [R1+0x2ac] ;  /* 0x0002ac0001007983 */ /* 0x002ea20000300800 */
[----:B------:R-:W-:-:S02]  /*118b0*/  IMAD.X R184, R184, 0x1, R185, P6 ;  /* 0x00000001b8b87824 */ /* 0x000fc400030e06b9 */
[----:B------:R-:W-:-:S03]  /*118c0*/  IMAD.X R191, R191, 0x1, R185, P5 ;  /* 0x00000001bfbf7824 */ /* 0x000fc600028e06b9 */
[----:B------:R1:W-:Y:S04]  /*118d0*/  STL [R1+0x28], R184 ;  /* 0x000028b801007387 */ /* 0x0003e80000100800 */
[----:B-1----:R-:W3:Y:S01]  /*118e0*/  LDL.LU R184, [R1+0x2a8] ;  /* 0x0002a80001b87983 */ /* 0x002ee20000300800 */
[----:B----4-:R-:W-:-:S05]  /*118f0*/  IMAD.X R2, R2, 0x1, R185, P4 ;  /* 0x0000000102027824 */ /* 0x010fca00020e06b9 */
[----:B------:R1:W-:Y:S04]  /*11900*/  STL [R1+0x38], R2 ;  /* 0x0000380201007387 */ /* 0x0003e80000100800 */
[----:B-1----:R1:W5:Y:S01]  /*11910*/  LDL.LU R2, [R1+0x2a4] ;  /* 0x0002a40001027983 */ /* 0x0023620000300800 */
[----:B--2---:R-:W-:-:S03]  /*11920*/  IMAD.X R0, R0, 0x1, R185, P3 ;  /* 0x0000000100007824 */ /* 0x004fc600018e06b9 */
[----:B------:R-:W-:Y:S04]  /*11930*/  STL [R1+0x30], R191 ;  /* 0x000030bf01007387 */ /* 0x000fe80000100800 */
[----:B------:R2:W-:Y:S04]  /*11940*/  STL [R1+0x40], R0 ;  /* 0x0000400001007387 */ /* 0x0005e80000100800 */
[----:B--2---:R1:W5:Y:S01]  /*11950*/  LDL.LU R0, [R1+0x2a0] ;  /* 0x0002a00001007983 */ /* 0x0043620000300800 */
[----:B------:R-:W-:Y:S02]  /*11960*/  ISETP.NE.U32.AND P1, PT, R190, R188, PT ;  /* 0x000000bcbe00720c */ /* 0x000fe40003f25070 */
[----:B---3--:R-:W-:-:S02]  /*11970*/  SHF.R.S32.HI R190, RZ, 0x1f, R4 ;  /* 0x0000001fffbe7819 */ /* 0x008fc40000011404 */
[C---:B------:R-:W-:Y:S02]  /*11980*/  LEA R182, P2, R4.reuse, R182, 0x2 ;  /* 0x000000b604b67211 */ /* 0x040fe400078410ff */
[----:B------:R-:W-:Y:S01]  /*11990*/  SHF.L.U64.HI R190, R4, 0x2, R190 ;  /* 0x0000000204be7819 */ /* 0x000fe200000102be */
[----:B------:R-:W-:-:S04]  /*119a0*/  VIADD R183, R183, 0xffffffc0 ;  /* 0xffffffc0b7b77836 */ /* 0x000fc80000000000 */
[----:B------:R-:W-:Y:S02]  /*119b0*/  IMAD.X R184, R184, 0x1, R190, P2 ;  /* 0x00000001b8b87824 */ /* 0x000fe400010e06be */
[----:B-1----:R-:W-:Y:S05]  /*119c0*/  @P1 BRA `(.L_x_1) ;  /* 0xffffffbc002c1947 */ /* 0x002fea000383ffff */
.L_x_0:
[----:B------:R-:W1:Y:S01]  /*119d0*/  S2R R190, SR_TID.X ;  /* 0x0000000000be7919 */ /* 0x000e620000002100 */
[----:B------:R-:W-:Y:S02]  /*119e0*/  WARPGROUP.DEPBAR.LE gsb0, 0x0 ;  /* 0x00008000000079c5 */ /* 0x000fe40000010000 */
[----:B------:R-:W-:-:S04]  /*119f0*/  DEPBAR.LE SB0, 0x0 ;  /* 0x000080000000791a */ /* 0x000fc80000000000 */
[C---:B-----5:R-:W-:Y:S01]  /*11a00*/  VIADD R4, R0.reuse, 0x1 ;  /* 0x0000000100047836 */ /* 0x060fe20000000000 */
[----:B------:R-:W-:Y:S01]  /*11a10*/  ULDC UR5, c[0x0][0x22c] ;  /* 0x00008b0000057ab9 */ /* 0x000fe20000000800 */
[----:B------:R-:W-:Y:S01]  /*11a20*/  ULDC UR4, c[0x0][0x22c] ;  /* 0x00008b0000047ab9 */ /* 0x000fe20000000800 */
[----:B------:R-:W-:Y:S01]  /*11a30*/  VIADD R5, R0, 0x3 ;  /* 0x0000000300057836 */ /* 0x000fe20000000000 */
[----:B------:R-:W-:Y:S01]  /*11a40*/  ULDC.64 UR6, c[0x0][0x220] ;  /* 0x0000880000067ab9 */ /* 0x000fe20000000a00 */
[C---:B-1----:R-:W-:Y:S02]  /*11a50*/  IMAD.SHL.U32 R191, R190.reuse, 0x40, RZ ;  /* 0x00000040bebf7824 */ /* 0x042fe400078e00ff */
[C---:B------:R-:W-:Y:S02]  /*11a60*/  IMAD.SHL.U32 R222, R190.reuse, 0x10, RZ ;  /* 0x00000010bede7824 */ /* 0x040fe400078e00ff */
[----:B------:R-:W-:Y:S01]  /*11a70*/  IMAD.SHL.U32 R188, R190, 0x8, RZ ;  /* 0x00000008bebc7824 */ /* 0x000fe200078e00ff */
[----:B------:R-:W-:Y:S01]  /*11a80*/  LOP3.LUT R191, R191, 0x400, RZ, 0xc0, !PT ;  /* 0x00000400bfbf7812 */ /* 0x000fe200078ec0ff */
[----:B------:R-:W2:Y:S01]  /*11a90*/  LDL.LU R190, [R1+0x24c] ;  /* 0x00024c0001be7983 */ /* 0x000ea20000300800 */
[----:B------:R-:W-:-:S02]  /*11aa0*/  LOP3.LUT R222, R222, 0xf0, RZ, 0xc0, !PT ;  /* 0x000000f0dede7812 */ /* 0x000fc400078ec0ff */
[----:B------:R-:W-:Y:S01]  /*11ab0*/  LOP3.LUT R2, R188, 0x300, RZ, 0xc0, !PT ;  /* 0x00000300bc027812 */ /* 0x000fe200078ec0ff */
[----:B------:R-:W-:Y:S01]  /*11ac0*/  IMAD.MOV.U32 R8, RZ, RZ, R88 ;  /* 0x000000ffff087224 */ /* 0x000fe200078e0058 */
[----:B------:R-:W-:Y:S01]  /*11ad0*/  IADD3 R3, R191, UR8, R222 ;  /* 0x00000008bf037c10 */ /* 0x000fe2000fffe0de */
[----:B------:R-:W-:Y:S02]  /*11ae0*/  IMAD.MOV.U32 R9, RZ, RZ, R90 ;  /* 0x000000ffff097224 */ /* 0x000fe400078e005a */
[----:B------:R-:W-:Y:S02]  /*11af0*/  IMAD.MOV.U32 R10, RZ, RZ, R24 ;  /* 0x000000ffff0a7224 */ /* 0x000fe400078e0018 */
[----:B------:R-:W-:Y:S01]  /*11b00*/  IMAD.MOV.U32 R11, RZ, RZ, R26 ;  /* 0x000000ffff0b7224 */ /* 0x000fe200078e001a */
[----:B------:R-:W-:Y:S01]  /*11b10*/  ISETP.LT.AND P1, PT, R4, UR4, !P0 ;  /* 0x0000000404007c0c */ /* 0x000fe2000c721270 */
[----:B------:R-:W-:Y:S01]  /*11b20*/  IMAD.IADD R2, R2, 0x1, R3 ;  /* 0x0000000102027824 */ /* 0x000fe200078e0203 */
[----:B------:R-:W-:Y:S01]  /*11b30*/  BAR.SYNC.DEFER_BLOCKING 0x0 ;  /* 0x0000000000007b1d */ /* 0x000fe20000010000 */
[----:B------:R-:W-:-:S05]  /*11b40*/  VIADD R3, R0, 0x2 ;  /* 0x0000000200037836 */ /* 0x000fca0000000000 */
[----:B------:R-:W-:Y:S01]  /*11b50*/  ISETP.LT.AND P5, PT, R3, UR5, !P0 ;  /* 0x0000000503007c0c */ /* 0x000fe2000c7a1270 */
[----:B------:R-:W-:Y:S01]  /*11b60*/  VIADD R4, R0, 0x4 ;  /* 0x0000000400047836 */ /* 0x000fe20000000000 */
[----:B------:R-:W-:Y:S01]  /*11b70*/  ULDC UR4, c[0x0][0x22c] ;  /* 0x00008b0000047ab9 */ /* 0x000fe20000000800 */
[----:B------:R-:W-:Y:S01]  /*11b80*/  ULDC UR5, c[0x0][0x22c] ;  /* 0x00008b0000057ab9 */ /* 0x000fe20000000800 */
[----:B------:R-:W-:Y:S01]  /*11b90*/  IMAD.MOV.U32 R16, RZ, RZ, R89 ;  /* 0x000000ffff107224 */ /* 0x000fe200078e0059 */
[----:B------:R-:W3:Y:S04]  /*11ba0*/  LDL.LU R152, [R1+0x26c] ;  /* 0x00026c0001987983 */ /* 0x000ee80000300800 */
[----:B------:R-:W-:Y:S01]  /*11bb0*/  STSM.16.M88.4 [R2], R8 ;  /* 0x0000000802007844 */ /* 0x000fe20000000200 */
[----:B------:R-:W-:-:S02]  /*11bc0*/  ISETP.LT.AND P4, PT, R5, UR4, !P0 ;  /* 0x0000000405007c0c */ /* 0x000fc4000c781270 */
[----:B------:R-:W-:Y:S01]  /*11bd0*/  ISETP.LT.AND P3, PT, R4, UR5, !P0 ;  /* 0x0000000504007c0c */ /* 0x000fe2000c761270 */
[----:B------:R-:W-:Y:S01]  /*11be0*/  IMAD.MOV.U32 R17, RZ, RZ, R91 ;  /* 0x000000ffff117224 */ /* 0x000fe200078e005b */
[----:B------:R-:W-:Y:S01]  /*11bf0*/  ULDC UR5, c[0x0][0x244] ;  /* 0x0000910000057ab9 */ /* 0x000fe20000000800 */
[----:B------:R-:W-:Y:S01]  /*11c00*/  IMAD.MOV.U32 R18, RZ, RZ, R25 ;  /* 0x000000ffff127224 */ /* 0x000fe200078e0019 */
[----:B------:R-:W-:Y:S01]  /*11c10*/  ULDC UR4, c[0x0][0x248] ;  /* 0x0000920000047ab9 */ /* 0x000fe20000000800 */
[----:B------:R-:W-:Y:S01]  /*11c20*/  IMAD.MOV.U32 R19, RZ, RZ, R27 ;  /* 0x000000ffff137224 */ /* 0x000fe200078e001b */
[----:B------:R-:W-:Y:S01]  /*11c30*/  BAR.SYNC.DEFER_BLOCKING 0x0 ;  /* 0x0000000000007b1d */ /* 0x000fe20000010000 */
[----:B------:R-:W-:Y:S02]  /*11c40*/  IMAD.MOV.U32 R20, RZ, RZ, R92 ;  /* 0x000000ffff147224 */ /* 0x000fe400078e005c */
[----:B------:R-:W-:Y:S02]  /*11c50*/  IMAD.MOV.U32 R21, RZ, RZ, R94 ;  /* 0x000000ffff157224 */ /* 0x000fe400078e005e */
[----:B------:R-:W-:-:S02]  /*11c60*/  IMAD.MOV.U32 R22, RZ, RZ, R28 ;  /* 0x000000ffff167224 */ /* 0x000fc400078e001c */
[----:B------:R-:W-:Y:S02]  /*11c70*/  IMAD.MOV.U32 R23, RZ, RZ, R30 ;  /* 0x000000ffff177224 */ /* 0x000fe400078e001e */
[----:B------:R-:W-:Y:S02]  /*11c80*/  IMAD.MOV.U32 R24, RZ, RZ, R93 ;  /* 0x000000ffff187224 */ /* 0x000fe400078e005d */
[----:B------:R-:W-:Y:S02]  /*11c90*/  IMAD.MOV.U32 R25, RZ, RZ, R95 ;  /* 0x000000ffff197224 */ /* 0x000fe400078e005f */
[----:B------:R-:W-:Y:S02]  /*11ca0*/  IMAD.MOV.U32 R26, RZ, RZ, R29 ;  /* 0x000000ffff1a7224 */ /* 0x000fe400078e001d */
[----:B------:R-:W-:Y:S02]  /*11cb0*/  IMAD.MOV.U32 R27, RZ, RZ, R31 ;  /* 0x000000ffff1b7224 */ /* 0x000fe400078e001f */
[----:B------:R-:W-:-:S02]  /*11cc0*/  IMAD.MOV.U32 R28, RZ, RZ, R96 ;  /* 0x000000ffff1c7224 */ /* 0x000fc400078e0060 */
[----:B------:R-:W-:Y:S02]  /*11cd0*/  IMAD.MOV.U32 R29, RZ, RZ, R98 ;  /* 0x000000ffff1d7224 */ /* 0x000fe400078e0062 */
[----:B------:R-:W-:Y:S02]  /*11ce0*/  IMAD.MOV.U32 R30, RZ, RZ, R32 ;  /* 0x000000ffff1e7224 */ /* 0x000fe400078e0020 */
[----:B------:R-:W-:Y:S01]  /*11cf0*/  IMAD.MOV.U32 R31, RZ, RZ, R34 ;  /* 0x000000ffff1f7224 */ /* 0x000fe200078e0022 */
[----:B--2---:R-:W-:Y:S02]  /*11d00*/  ISETP.LT.AND P2, PT, R0, R190, !P0 ;  /* 0x000000be0000720c */ /* 0x004fe40004741270 */
[----:B------:R-:W1:Y:S02]  /*11d10*/  S2R R190, SR_TID.X ;  /* 0x0000000000be7919 */ /* 0x000e640000002100 */
[----:B-1----:R-:W-:-:S04]  /*11d20*/  LOP3.LUT R3, R190, 0x7f, RZ, 0xc0, !PT ;  /* 0x0000007fbe037812 */ /* 0x002fc800078ec0ff */
[----:B------:R-:W-:-:S05]  /*11d30*/  LEA R3, R3, UR8, 0x4 ;  /* 0x0000000803037c11 */ /* 0x000fca000f8e20ff */
[----:B------:R-:W1:Y:S01]  /*11d40*/  LDS.128 R4, [R3] ;  /* 0x0000000003047984 */ /* 0x000e620000000c00 */
[----:B------:R-:W-:Y:S06]  /*11d50*/  BAR.SYNC.DEFER_BLOCKING 0x0 ;  /* 0x0000000000007b1d */ /* 0x000fec0000010000 */
[----:B------:R-:W-:Y:S02]  /*11d60*/  STSM.16.M88.4 [R2], R16 ;  /* 0x0000001002007844 */ /* 0x000fe40000000200 */
[----:B------:R-:W-:Y:S06]  /*11d70*/  BAR.SYNC.DEFER_BLOCKING 0x0 ;  /* 0x0000000000007b1d */ /* 0x000fec0000010000 */
[----:B------:R-:W2:Y:S02]  /*11d80*/  LDS.128 R12, [R3] ;  /* 0x00000000030c7984 */ /* 0x000ea40000000c00 */
[----:B------:R-:W-:Y:S06]  /*11d90*/  BAR.SYNC.DEFER_BLOCKING 0x0 ;  /* 0x0000000000007b1d */ /* 0x000fec0000010000 */
[----:B------:R-:W-:Y:S02]  /*11da0*/  STSM.16.M88.4 [R2], R20 ;  /* 0x0000001402007844 */ /* 0x000fe40000000200 */
[----:B------:R-:W-:Y:S06]  /*11db0*/  BAR.SYNC.DEFER_BLOCKING 0x0 ;  /* 0x0000000000007b1d */ /* 0x000fec0000010000 */
[----:B------:R-:W4:Y:S02]  /*11dc0*/  LDS.128 R8, [R3] ;  /* 0x0000000003087984 */ /* 0x000f240000000c00 */
[----:B------:R-:W-:Y:S06]  /*11dd0*/  BAR.SYNC.DEFER_BLOCKING 0x0 ;  /* 0x0000000000007b1d */ /* 0x000fec0000010000 */
[----:B------:R-:W-:Y:S02]  /*11de0*/  STSM.16.M88.4 [R2], R24 ;  /* 0x0000001802007844 */ /* 0x000fe40000000200 */
[----:B------:R-:W-:Y:S06]  /*11df0*/  BAR.SYNC.DEFER_BLOCKING 0x0 ;  /* 0x0000000000007b1d */ /* 0x000fec0000010000 */
[----:B------:R-:W4:Y:S02]  /*11e00*/  LDS.128 R20, [R3] ;  /* 0x0000000003147984 */ /* 0x000f240000000c00 */
[----:B------:R-:W-:Y:S06]  /*11e10*/  BAR.SYNC.DEFER_BLOCKING 0x0 ;  /* 0x0000000000007b1d */ /* 0x000fec0000010000 */
[----:B------:R-:W-:Y:S02]  /*11e20*/  STSM.16.M88.4 [R2], R28 ;  /* 0x0000001c02007844 */ /* 0x000fe40000000200 */
[----:B------:R-:W-:Y:S01]  /*11e30*/  BAR.SYNC.DEFER_BLOCKING 0x0 ;  /* 0x0000000000007b1d */ /* 0x000fe20000010000 */
[----:B------:R-:W-:-:S02]  /*11e40*/  IMAD.MOV.U32 R88, RZ, RZ, R97 ;  /* 0x000000ffff587224 */ /* 0x000fc400078e0061 */
[----:B------:R-:W-:-:S03]  /*11e50*/  IMAD.MOV.U32 R89, RZ, RZ, R99 ;  /* 0x000000ffff597224 */ /* 0x000fc600078e0063 */
[----:B------:R-:W4:Y:S01]  /*11e60*/  LDS.128 R16, [R3] ;  /* 0x0000000003107984 */ /* 0x000f220000000c00 */
[----:B------:R-:W-:Y:S02]  /*11e70*/  IMAD.MOV.U32 R90, RZ, RZ, R33 ;  /* 0x000000ffff5a7224 */ /* 0x000fe400078e0021 */
[----:B------:R-:W-:Y:S01]  /*11e80*/  IMAD.MOV.U32 R91, RZ, RZ, R35 ;  /* 0x000000ffff5b7224 */ /* 0x000fe200078e0023 */
[----:B------:R-:W-:Y:S06]  /*11e90*/  BAR.SYNC.DEFER_BLOCKING 0x0 ;  /* 0x0000000000007b1d */ /* 0x000fec0000010000 */
[----:B------:R3:W-:Y:S02]  /*11ea0*/  STSM.16.M88.4 [R2], R88 ;  /* 0x0000005802007844 */ /* 0x0007e40000000200 */
[----:B------:R-:W-:Y:S01]  /*11eb0*/  BAR.SYNC.DEFER_BLOCKING 0x0 ;  /* 0x0000000000007b1d */ /* 0x000fe20000010000 */
[----:B------:R-:W-:-:S02]  /*11ec0*/  IMAD.MOV.U32 R32, RZ, RZ, R100 ;  /* 0x000000ffff207224 */ /* 0x000fc400078e0064 */
[----:B------:R-:W-:-:S03]  /*11ed0*/  IMAD.MOV.U32 R33, RZ, RZ, R102 ;  /* 0x000000ffff217224 */ /* 0x000fc600078e0066 */
[----:B------:R-:W4:Y:S01]  /*11ee0*/  LDS.128 R28, [R3] ;  /* 0x00000000031c7984 */ /* 0x000f220000000c00 */
[----:B------:R-:W-:Y:S02]  /*11ef0*/  IMAD.MOV.U32 R34, RZ, RZ, R36 ;  /* 0x000000ffff227224 */ /* 0x000fe400078e0024 */
[----:B------:R-:W-:Y:S01]  /*11f00*/  IMAD.MOV.U32 R35, RZ, RZ, R38 ;  /* 0x000000ffff237224 */ /* 0x000fe200078e0026 */
        /* <DEDUP_REMOVED lines=11> */
[----:B---3--:R-:W-:-:S02]  /*11fc0*/  IMAD.MOV.U32 R88, RZ, RZ, R104 ;  /* 0x000000ffff587224 */ /* 0x008fc400078e0068 */
[----:B------:R-:W-:-:S03]  /*11fd0*/  IMAD.MOV.U32 R89, RZ, RZ, R106 ;  /* 0x000000ffff597224 */ /* 0x000fc600078e006a */
[----:B------:R-:W3:Y:S01]  /*11fe0*/  LDS.128 R36, [R3] ;  /* 0x0000000003247984 */ /* 0x000ee20000000c00 */
[----:B------:R-:W-:Y:S02]  /*11ff0*/  IMAD.MOV.U32 R90, RZ, RZ, R40 ;  /* 0x000000ffff5a7224 */ /* 0x000fe400078e0028 */
[----:B------:R-:W-:Y:S01]  /*12000*/  IMAD.MOV.U32 R91, RZ, RZ, R42 ;  /* 0x000000ffff5b7224 */ /* 0x000fe200078e002a */
[----:B------:R-:W-:Y:S06]  /*12010*/  BAR.SYNC.DEFER_BLOCKING 0x0 ;  /* 0x0000000000007b1d */ /* 0x000fec0000010000 */
[----:B------:R-:W-:Y:S02]  /*12020*/  STSM.16.M88.4 [R2], R88 ;  /* 0x0000005802007844 */ /* 0x000fe40000000200 */
[----:B------:R-:W-:Y:S01]  /*12030*/  BAR.SYNC.DEFER_BLOCKING 0x0 ;  /* 0x0000000000007b1d */ /* 0x000fe20000010000 */
[----:B------:R-:W-:-:S02]  /*12040*/  IMAD.MOV.U32 R96, RZ, RZ, R105 ;  /* 0x000000ffff607224 */ /* 0x000fc400078e0069 */
[----:B------:R-:W-:-:S03]  /*12050*/  IMAD.MOV.U32 R97, RZ, RZ, R107 ;  /* 0x000000ffff617224 */ /* 0x000fc600078e006b */
[----:B------:R-:W3:Y:S01]  /*12060*/  LDS.128 R32, [R3] ;  /* 0x0000000003207984 */ /* 0x000ee20000000c00 */
[----:B------:R-:W-:Y:S02]  /*12070*/  IMAD.MOV.U32 R98, RZ, RZ, R41 ;  /* 0x000000ffff627224 */ /* 0x000fe400078e0029 */
[----:B------:R-:W-:Y:S01]  /*12080*/  IMAD.MOV.U32 R99, RZ, RZ, R43 ;  /* 0x000000ffff637224 */ /* 0x000fe200078e002b */
[----:B------:R-:W-:Y:S06]  /*12090*/  BAR.SYNC.DEFER_BLOCKING 0x0 ;  /* 0x0000000000007b1d */ /* 0x000fec0000010000 */
[----:B------:R2:W-:Y:S01]  /*120a0*/  STSM.16.M88.4 [R2], R96 ;  /* 0x0000006002007844 */ /* 0x0005e20000000200 */
[----:B-1----:R-:W-:-:S02]  /*120b0*/  IMAD.MOV.U32 R94, RZ, RZ, R44 ;  /* 0x000000ffff5e7224 */ /* 0x002fc400078e002c */
[----:B------:R-:W-:Y:S02]  /*120c0*/  IMAD.MOV.U32 R95, RZ, RZ, R46 ;  /* 0x000000ffff5f7224 */ /* 0x000fe400078e002e */
[----:B------:R-:W-:Y:S02]  /*120d0*/  IMAD.MOV.U32 R102, RZ, RZ, R45 ;  /* 0x000000ffff667224 */ /* 0x000fe400078e002d */
[----:B------:R-:W-:Y:S01]  /*120e0*/  IMAD.MOV.U32 R103, RZ, RZ, R47 ;  /* 0x000000ffff677224 */ /* 0x000fe200078e002f */
[----:B------:R-:W-:Y:S01]  /*120f0*/  BAR.SYNC.DEFER_BLOCKING 0x0 ;  /* 0x0000000000007b1d */ /* 0x000fe20000010000 */
[----:B------:R-:W-:Y:S02]  /*12100*/  IMAD.MOV.U32 R92, RZ, RZ, R108 ;  /* 0x000000ffff5c7224 */ /* 0x000fe400078e006c */
[----:B------:R-:W-:-:S03]  /*12110*/  IMAD.MOV.U32 R93, RZ, RZ, R110 ;  /* 0x000000ffff5d7224 */ /* 0x000fc600078e006e */
[----:B------:R-:W1:Y:S02]  /*12120*/  LDS.128 R44, [R3] ;  /* 0x00000000032c7984 */ /* 0x000e640000000c00 */
[----:B------:R-:W-:Y:S06]  /*12130*/  BAR.SYNC.DEFER_BLOCKING 0x0 ;  /* 0x0000000000007b1d */ /* 0x000fec0000010000 */
[----:B------:R-:W-:Y:S02]  /*12140*/  STSM.16.M88.4 [R2], R92 ;  /* 0x0000005c02007844 */ /* 0x000fe40000000200 */
[----:B------:R-:W-:Y:S01]  /*12150*/  BAR.SYNC.DEFER_BLOCKING 0x0 ;  /* 0x0000000000007b1d */ /* 0x000fe20000010000 */
[----:B------:R-:W-:-:S02]  /*12160*/  IMAD.MOV.U32 R100, RZ, RZ, R109 ;  /* 0x000000ffff647224 */ /* 0x000fc400078e006d */
[----:B------:R-:W-:-:S03]  /*12170*/  IMAD.MOV.U32 R101, RZ, RZ, R111 ;  /* 0x000000ffff657224 */ /* 0x000fc600078e006f */
[----:B------:R-:W1:Y:S02]  /*12180*/  LDS.128 R40, [R3] ;  /* 0x0000000003287984 */ /* 0x000e640000000c00 */
[----:B------:R-:W-:Y:S06]  /*12190*/  BAR.SYNC.DEFER_BLOCKING 0x0 ;  /* 0x0000000000007b1d */ /* 0x000fec0000010000 */
[----:B------:R4:W-:Y:S02]  /*121a0*/  STSM.16.M88.4 [R2], R100 ;  /* 0x0000006402007844 */ /* 0x0009e40000000200 */
[----:B------:R-:W-:Y:S01]  /*121b0*/  BAR.SYNC.DEFER_BLOCKING 0x0 ;  /* 0x0000000000007b1d */ /* 0x000fe20000010000 */
[----:B--2---:R-:W-:-:S02]  /*121c0*/  IMAD.MOV.U32 R96, RZ, RZ, R112 ;  /* 0x000000ffff607224 */ /* 0x004fc400078e0070 */
[----:B------:R-:W-:-:S03]  /*121d0*/  IMAD.MOV.U32 R97, RZ, RZ, R114 ;  /* 0x000000ffff617224 */ /* 0x000fc600078e0072 */
[----:B------:R-:W2:Y:S01]  /*121e0*/  LDS.128 R88, [R3] ;  /* 0x0000000003587984 */ /* 0x000ea20000000c00 */
[----:B------:R-:W-:Y:S02]  /*121f0*/  IMAD.MOV.U32 R98, RZ, RZ, R48 ;  /* 0x000000ffff627224 */ /* 0x000fe400078e0030 */
[----:B------:R-:W-:Y:S01]  /*12200*/  IMAD.MOV.U32 R99, RZ, RZ, R50 ;  /* 0x000000ffff637224 */ /* 0x000fe200078e0032 */
[----:B------:R-:W-:Y:S06]  /*12210*/  BAR.SYNC.DEFER_BLOCKING 0x0 ;  /* 0x0000000000007b1d */ /* 0x000fec0000010000 */
[----:B------:R-:W-:Y:S02]  /*12220*/  STSM.16.M88.4 [R2], R96 ;  /* 0x0000006002007844 */ /* 0x000fe40000000200 */
[----:B------:R-:W-:Y:S01]  /*12230*/  BAR.SYNC.DEFER_BLOCKING 0x0 ;  /* 0x0000000000007b1d */ /* 0x000fe20000010000 */
[----:B------:R-:W-:-:S02]  /*12240*/  IMAD.MOV.U32 R106, RZ, RZ, R49 ;  /* 0x000000ffff6a7224 */ /* 0x000fc400078e0031 */
[----:B------:R-:W-:-:S03]  /*12250*/  IMAD.MOV.U32 R107, RZ, RZ, R51 ;  /* 0x000000ffff6b7224 */ /* 0x000fc600078e0033 */
[----:B------:R-:W2:Y:S01]  /*12260*/  LDS.128 R48, [R3] ;  /* 0x0000000003307984 */ /* 0x000ea20000000c00 */
[----:B------:R-:W-:Y:S02]  /*12270*/  IMAD.MOV.U32 R104, RZ, RZ, R113 ;  /* 0x000000ffff687224 */ /* 0x000fe400078e0071 */
[----:B------:R-:W-:Y:S01]  /*12280*/  IMAD.MOV.U32 R105, RZ, RZ, R115 ;  /* 0x000000ffff697224 */ /* 0x000fe200078e0073 */
[----:B------:R-:W-:Y:S06]  /*12290*/  BAR.SYNC.DEFER_BLOCKING 0x0 ;  /* 0x0000000000007b1d */ /* 0x000fec0000010000 */
[----:B------:R3:W-:Y:S02]  /*122a0*/  STSM.16.M88.4 [R2], R104 ;  /* 0x0000006802007844 */ /* 0x0007e40000000200 */
[----:B------:R-:W-:Y:S01]  /*122b0*/  BAR.SYNC.DEFER_BLOCKING 0x0 ;  /* 0x0000000000007b1d */ /* 0x000fe20000010000 */
[----:B----4-:R-:W-:-:S02]  /*122c0*/  IMAD.MOV.U32 R100, RZ, RZ, R116 ;  /* 0x000000ffff647224 */ /* 0x010fc400078e0074 */
        /* <DEDUP_REMOVED lines=29> */
[----:B------:R2:W-:Y:S02]  /*124a0*/  STSM.16.M88.4 [R2], R112 ;  /* 0x0000007002007844 */ /* 0x0005e40000000200 */
[----:B------:R-:W-:Y:S01]  /*124b0*/  BAR.SYNC.DEFER_BLOCKING 0x0 ;  /* 0x0000000000007b1d */ /* 0x000fe20000010000 */
[----:B-1----:R-:W-:-:S02]  /*124c0*/  IMAD.MOV.U32 R108, RZ, RZ, R124 ;  /* 0x000000ffff6c7224 */ /* 0x002fc400078e007c */
[----:B------:R-:W-:-:S03]  /*124d0*/  IMAD.MOV.U32 R109, RZ, RZ, R126 ;  /* 0x000000ffff6d7224 */ /* 0x000fc600078e007e */
[----:B------:R-:W1:Y:S01]  /*124e0*/  LDS.128 R100, [R3] ;  /* 0x0000000003647984 */ /* 0x000e620000000c00 */
[----:B------:R-:W-:Y:S02]  /*124f0*/  IMAD.MOV.U32 R110, RZ, RZ, R60 ;  /* 0x000000ffff6e7224 */ /* 0x000fe400078e003c */
[----:B------:R-:W-:Y:S01]  /*12500*/  IMAD.MOV.U32 R111, RZ, RZ, R62 ;  /* 0x000000ffff6f7224 */ /* 0x000fe200078e003e */
[----:B------:R-:W-:Y:S06]  /*12510*/  BAR.SYNC.DEFER_BLOCKING 0x0 ;  /* 0x0000000000007b1d */ /* 0x000fec0000010000 */
[----:B------:R-:W-:Y:S02]  /*12520*/  STSM.16.M88.4 [R2], R108 ;  /* 0x0000006c02007844 */ /* 0x000fe40000000200 */
[----:B------:R-:W-:Y:S01]  /*12530*/  BAR.SYNC.DEFER_BLOCKING 0x0 ;  /* 0x0000000000007b1d */ /* 0x000fe20000010000 */
[----:B------:R-:W-:-:S02]  /*12540*/  IMAD.MOV.U32 R118, RZ, RZ, R61 ;  /* 0x000000ffff767224 */ /* 0x000fc400078e003d */
[----:B------:R-:W-:-:S03]  /*12550*/  IMAD.MOV.U32 R119, RZ, RZ, R63 ;  /* 0x000000ffff777224 */ /* 0x000fc600078e003f */
[----:B------:R-:W1:Y:S01]  /*12560*/  LDS.128 R60, [R3] ;  /* 0x00000000033c7984 */ /* 0x000e620000000c00 */
[----:B------:R-:W-:Y:S02]  /*12570*/  IMAD.MOV.U32 R116, RZ, RZ, R125 ;  /* 0x000000ffff747224 */ /* 0x000fe400078e007d */
[----:B------:R-:W-:Y:S01]  /*12580*/  IMAD.MOV.U32 R117, RZ, RZ, R127 ;  /* 0x000000ffff757224 */ /* 0x000fe200078e007f */
        /* <DEDUP_REMOVED lines=49> */
[----:B------:R-:W-:Y:S02]  /*128a0*/  STSM.16.M88.4 [R2], R128 ;  /* 0x0000008002007844 */ /* 0x000fe40000000200 */
        /* <DEDUP_REMOVED lines=23> */
[----:B------:R-:W-:Y:S01]  /*12a20*/  STSM.16.M88.4 [R2], R136 ;  /* 0x0000008802007844 */ /* 0x000fe20000000200 */
[----:B------:R-:W-:-:S02]  /*12a30*/  IMAD.MOV.U32 R142, RZ, RZ, R81 ;  /* 0x000000ffff8e7224 */ /* 0x000fc400078e0051 */
[----:B------:R-:W-:Y:S01]  /*12a40*/  IMAD.MOV.U32 R143, RZ, RZ, R83 ;  /* 0x000000ffff8f7224 */ /* 0x000fe200078e0053 */
[----:B------:R-:W-:Y:S01]  /*12a50*/  BAR.SYNC.DEFER_BLOCKING 0x0 ;  /* 0x0000000000007b1d */ /* 0x000fe20000010000 */
[----:B------:R-:W-:Y:S02]  /*12a60*/  IMAD.MOV.U32 R140, RZ, RZ, R145 ;  /* 0x000000ffff8c7224 */ /* 0x000fe400078e0091 */
[----:B------:R-:W-:-:S03]  /*12a70*/  IMAD.MOV.U32 R141, RZ, RZ, R147 ;  /* 0x000000ffff8d7224 */ /* 0x000fc600078e0093 */
[----:B------:R-:W1:Y:S02]  /*12a80*/  LDS.128 R80, [R3] ;  /* 0x0000000003507984 */ /* 0x000e640000000c00 */
[----:B------:R-:W-:Y:S06]  /*12a90*/  BAR.SYNC.DEFER_BLOCKING 0x0 ;  /* 0x0000000000007b1d */ /* 0x000fec0000010000 */
[----:B------:R2:W-:Y:S02]  /*12aa0*/  STSM.16.M88.4 [R2], R140 ;  /* 0x0000008c02007844 */ /* 0x0005e40000000200 */
        /* <DEDUP_REMOVED lines=8> */
[----:B--2---:R-:W-:-:S02]  /*12b30*/  IMAD.MOV.U32 R142, RZ, RZ, R85 ;  /* 0x000000ffff8e7224 */ /* 0x004fc400078e0055 */
[----:B------:R-:W-:Y:S01]  /*12b40*/  IMAD.MOV.U32 R143, RZ, RZ, R87 ;  /* 0x000000ffff8f7224 */ /* 0x000fe200078e0057 */
[----:B------:R-:W-:Y:S01]  /*12b50*/  BAR.SYNC.DEFER_BLOCKING 0x0 ;  /* 0x0000000000007b1d */ /* 0x000fe20000010000 */
[----:B------:R-:W-:Y:S02]  /*12b60*/  IMAD.MOV.U32 R140, RZ, RZ, R149 ;  /* 0x000000ffff8c7224 */ /* 0x000fe400078e0095 */
[----:B------:R-:W-:-:S03]  /*12b70*/  IMAD.MOV.U32 R141, RZ, RZ, R151 ;  /* 0x000000ffff8d7224 */ /* 0x000fc600078e0097 */
[----:B------:R-:W2:Y:S02]  /*12b80*/  LDS.128 R84, [R3] ;  /* 0x0000000003547984 */ /* 0x000ea40000000c00 */
[----:B------:R-:W-:Y:S01]  /*12b90*/  BAR.SYNC.DEFER_BLOCKING 0x0 ;  /* 0x0000000000007b1d */ /* 0x000fe20000010000 */
[----:B------:R-:W-:Y:S02]  /*12ba0*/  IMAD R129, R152, UR5, RZ ;  /* 0x0000000598817c24 */ /* 0x000fe4000f8e02ff */
[----:B------:R-:W-:-:S03]  /*12bb0*/  IMAD R131, R0, UR4, RZ ;  /* 0x0000000400837c24 */ /* 0x000fc6000f8e02ff */
[C---:B------:R-:W-:Y:S01]  /*12bc0*/  LEA R128, P6, R129.reuse, UR6, 0x2 ;  /* 0x0000000681807c11 */ /* 0x040fe2000f8c10ff */
[----:B------:R4:W-:Y:S03]  /*12bd0*/  STSM.16.M88.4 [R2], R140 ;  /* 0x0000008c02007844 */ /* 0x0009e60000000200 */
[----:B------:R-:W-:Y:S01]  /*12be0*/  LEA.HI.X.SX32 R129, R129, UR7, 0x2, P6 ;  /* 0x0000000781817c11 */ /* 0x000fe2000b0f16ff */
[----:B------:R-:W-:Y:S01]  /*12bf0*/  VIADD R133, R0, 0x5 ;  /* 0x0000000500857836 */ /* 0x000fe20000000000 */
[----:B------:R-:W-:Y:S01]  /*12c00*/  BAR.SYNC.DEFER_BLOCKING 0x0 ;  /* 0x0000000000007b1d */ /* 0x000fe20000010000 */
[C---:B------:R-:W-:Y:S01]  /*12c10*/  LEA R130, P6, R131.reuse, R128, 0x2 ;  /* 0x0000008083827211 */ /* 0x040fe200078c10ff */
[----:B------:R-:W-:-:S03]  /*12c20*/  VIADD R134, R131, UR4 ;  /* 0x0000000483867c36 */ /* 0x000fc60008000000 */
[-C--:B------:R-:W-:Y:S01]  /*12c30*/  LEA.HI.X.SX32 R131, R131, R129.reuse, 0x2, P6 ;  /* 0x0000008183837211 */ /* 0x080fe200030f16ff */
[----:B------:R-:W-:Y:S01]  /*12c40*/  ULDC UR5, c[0x0][0x22c] ;  /* 0x00008b0000057ab9 */ /* 0x000fe20000000800 */
[C---:B------:R-:W-:Y:S01]  /*12c50*/  LEA R132, P6, R134.reuse, R128, 0x2 ;  /* 0x0000008086847211 */ /* 0x040fe200078c10ff */
[----:B------:R-:W-:Y:S02]  /*12c60*/  VIADD R136, R134, UR4 ;  /* 0x0000000486887c36 */ /* 0x000fe40008000000 */
[----:B------:R-:W-:Y:S02]  /*12c70*/  VIADD R135, R0, 0x6 ;  /* 0x0000000600877836 */ /* 0x000fe40000000000 */
[----:B------:R-:W-:Y:S01]  /*12c80*/  VIADD R137, R136, UR4 ;  /* 0x0000000488897c36 */ /* 0x000fe20008000000 */
[----:B------:R3:W-:Y:S01]  /*12c90*/  @P2 STG.E desc[UR16][R130.64], R4 ;  /* 0x0000000482002986 */ /* 0x0007e2000c101910 */
[----:B------:R-:W-:Y:S01]  /*12ca0*/  ISETP.LT.AND P2, PT, R133, UR5, !P0 ;  /* 0x0000000585007c0c */ /* 0x000fe2000c741270 */
[----:B------:R-:W-:Y:S01]  /*12cb0*/  ULDC UR5, c[0x0][0x22c] ;  /* 0x00008b0000057ab9 */ /* 0x000fe20000000800 */
[----:B------:R-:W-:-:S02]  /*12cc0*/  LEA.HI.X.SX32 R133, R134, R129, 0x2, P6 ;  /* 0x0000008186857211 */ /* 0x000fc400030f16ff */
[----:B------:R-:W-:-:S03]  /*12cd0*/  LEA R134, P6, R136, R128, 0x2 ;  /* 0x0000008088867211 */ /* 0x000fc600078c10ff */
[----:B------:R1:W-:Y:S01]  /*12ce0*/  @P1 STG.E desc[UR16][R132.64], R12 ;  /* 0x0000000c84001986 */ /* 0x0003e2000c101910 */
[----:B------:R-:W-:Y:S01]  /*12cf0*/  ISETP.LT.AND P1, PT, R135, UR5, !P0 ;  /* 0x0000000587007c0c */ /* 0x000fe2000c721270 */
[----:B----4-:R-:W-:Y:S01]  /*12d00*/  VIADD R2, R0, 0x7 ;  /* 0x0000000700027836 */ /* 0x010fe20000000000 */
[----:B------:R-:W-:Y:S01]  /*12d10*/  LEA.HI.X.SX32 R135, R136, R129, 0x2, P6 ;  /* 0x0000008188877211 */ /* 0x000fe200030f16ff */
[C---:B---3--:R-:W-:Y:S01]  /*12d20*/  VIADD R4, R137.reuse, UR4 ;  /* 0x0000000489047c36 */ /* 0x048fe20008000000 */
[----:B------:R-:W-:Y:S01]  /*12d30*/  LEA R130, P6, R137, R128, 0x2 ;  /* 0x0000008089827211 */ /* 0x000fe200078c10ff */
[----:B------:R-:W-:-:S03]  /*12d40*/  ULDC UR5, c[0x0][0x22c] ;  /* 0x00008b0000057ab9 */ /* 0x000fc60000000800 */
[-C--:B------:R-:W-:Y:S01]  /*12d50*/  LEA.HI.X.SX32 R131, R137, R129.reuse, 0x2, P6 ;  /* 0x0000008189837211 */ /* 0x080fe200030f16ff */
[----:B------:R-:W-:Y:S01]  /*12d60*/  @P5 STG.E desc[UR16][R134.64], R5 ;  /* 0x0000000586005986 */ /* 0x000fe2000c101910 */
[CC--:B------:R-:W-:Y:S01]  /*12d70*/  LEA R136, P6, R4.reuse, R128.reuse, 0x2 ;  /* 0x0000008004887211 */ /* 0x0c0fe200078c10ff */
[----:B-1----:R-:W-:Y:S01]  /*12d80*/  VIADD R12, R4, UR4 ;  /* 0x00000004040c7c36 */ /* 0x002fe20008000000 */
[----:B------:R-:W-:Y:S01]  /*12d90*/  ISETP.LT.AND P5, PT, R2, UR5, !P0 ;  /* 0x0000000502007c0c */ /* 0x000fe2000c7a1270 */
[----:B------:R-:W-:Y:S01]  /*12da0*/  VIADD R2, R0, 0x8 ;  /* 0x0000000800027836 */ /* 0x000fe20000000000 */
[-C--:B------:R-:W-:Y:S01]  /*12db0*/  LEA.HI.X.SX32 R137, R4, R129.reuse, 0x2, P6 ;  /* 0x0000008104897211 */ /* 0x080fe200030f16ff */
[----:B------:R-:W-:Y:S01]  /*12dc0*/  ULDC UR5, c[0x0][0x22c] ;  /* 0x00008b0000057ab9 */ /* 0x000fe20000000800 */
[-C--:B------:R-:W-:Y:S01]  /*12dd0*/  LEA R132, P6, R12, R128.reuse, 0x2 ;  /* 0x000000800c847211 */ /* 0x080fe200078c10ff */
[----:B------:R1:W-:Y:S01]  /*12de0*/  @P4 STG.E desc[UR16][R130.64], R13 ;  /* 0x0000000d82004986 */ /* 0x0003e2000c101910 */
[----:B------:R-:W-:Y:S01]  /*12df0*/  ISETP.LT.AND P4, PT, R2, UR5, !P0 ;  /* 0x0000000502007c0c */ /* 0x000fe2000c781270 */
[----:B------:R-:W-:Y:S01]  /*12e00*/  VIADD R2, R0, 0x9 ;  /* 0x0000000900027836 */ /* 0x000fe20000000000 */
[C---:B------:R-:W-:Y:S01]  /*12e10*/  LEA.HI.X.SX32 R133, R12.reuse, R129, 0x2, P6 ;  /* 0x000000810c857211 */ /* 0x040fe200030f16ff */
[----:B------:R-:W-:Y:S01]  /*12e20*/  VIADD R12, R12, UR4 ;  /* 0x000000040c0c7c36 */ /* 0x000fe20008000000 */
[----:B------:R-:W-:Y:S01]  /*12e30*/  ULDC UR5, c[0x0][0x22c] ;  /* 0x00008b0000057ab9 */ /* 0x000fe20000000800 */
[----:B------:R3:W-:Y:S01]  /*12e40*/  @P3 STG.E desc[UR16][R136.64], R6 ;  /* 0x0000000688003986 */ /* 0x0007e2000c101910 */
[----:B------:R-:W-:Y:S01]  /*12e50*/  ISETP.LT.AND P3, PT, R2, UR5, !P0 ;  /* 0x0000000502007c0c */ /* 0x000fe2000c761270 */
[----:B------:R-:W-:Y:S01]  /*12e60*/  VIADD R2, R0, 0xa ;  /* 0x0000000a00027836 */ /* 0x000fe20000000000 */
[----:B------:R-:W-:Y:S01]  /*12e70*/  ULDC UR5, c[0x0][0x22c] ;  /* 0x00008b0000057ab9 */ /* 0x000fe20000000800 */
[----:B------:R4:W-:Y:S01]  /*12e80*/  @P2 STG.E desc[UR16][R132.64], R14 ;  /* 0x0000000e84002986 */ /* 0x0009e2000c101910 */
[C---:B------:R-:W-:Y:S01]  /*12e90*/  LEA R4, P2, R12.reuse, R128, 0x2 ;  /* 0x000000800c047211 */ /* 0x040fe200078410ff */
[----:B-1----:R-:W-:-:S03]  /*12ea0*/  VIADD R13, R12, UR4 ;  /* 0x000000040c0d7c36 */ /* 0x002fc60008000000 */
[-C--:B------:R-:W-:Y:S02]  /*12eb0*/  LEA.HI.X.SX32 R5, R12, R129.reuse, 0x2, P2 ;  /* 0x000000810c057211 */ /* 0x080fe400010f16ff */
[----:B------:R-:W-:Y:S01]  /*12ec0*/  ISETP.LT.AND P2, PT, R2, UR5, !P0 ;  /* 0x0000000502007c0c */ /* 0x000fe2000c741270 */
[----:B------:R-:W-:Y:S01]  /*12ed0*/  VIADD R2, R0, 0xb ;  /* 0x0000000b00027836 */ /* 0x000fe20000000000 */
[CC--:B------:R-:W-:Y:S01]  /*12ee0*/  LEA R12, P6, R13.reuse, R128.reuse, 0x2 ;  /* 0x000000800d0c7211 */ /* 0x0c0fe200078c10ff */
[C---:B---3--:R-:W-:Y:S01]  /*12ef0*/  VIADD R6, R13.reuse, UR4 ;  /* 0x000000040d067c36 */ /* 0x048fe20008000000 */
[----:B------:R-:W-:Y:S01]  /*12f00*/  ULDC UR5, c[0x0][0x22c] ;  /* 0x00008b0000057ab9 */ /* 0x000fe20000000800 */
[----:B------:R1:W-:Y:S01]  /*12f10*/  @P1 STG.E desc[UR16][R4.64], R7 ;  /* 0x0000000704001986 */ /* 0x0003e2000c101910 */
[-C--:B------:R-:W-:Y:S01]  /*12f20*/  LEA.HI.X.SX32 R13, R13, R129.reuse, 0x2, P6 ;  /* 0x000000810d0d7211 */ /* 0x080fe200030f16ff */
[----:B----4-:R-:W-:Y:S01]  /*12f30*/  VIADD R14, R6, UR4 ;  /* 0x00000004060e7c36 */ /* 0x010fe20008000000 */
[----:B------:R-:W-:Y:S01]  /*12f40*/  ISETP.LT.AND P1, PT, R2, UR5, !P0 ;  /* 0x0000000502007c0c */ /* 0x000fe2000c721270 */
[----:B------:R-:W-:Y:S01]  /*12f50*/  VIADD R2, R0, 0xc ;  /* 0x0000000c00027836 */ /* 0x000fe20000000000 */
[C---:B------:R-:W-:Y:S01]  /*12f60*/  LEA R130, P6, R6.reuse, R128, 0x2 ;  /* 0x0000008006827211 */ /* 0x040fe200078c10ff */
[----:B------:R-:W-:Y:S01]  /*12f70*/  ULDC UR5, c[0x0][0x22c] ;  /* 0x00008b0000057ab9 */ /* 0x000fe20000000800 */
[----:B------:R3:W-:Y:S02]  /*12f80*/  @P5 STG.E desc[UR16][R12.64], R15 ;  /* 0x0000000f0c005986 */ /* 0x0007e4000c101910 */
[----:B------:R-:W-:-:S02]  /*12f90*/  LEA.HI.X.SX32 R131, R6, R129, 0x2, P6 ;  /* 0x0000008106837211 */ /* 0x000fc400030f16ff */
[----:B------:R-:W-:Y:S01]  /*12fa0*/  ISETP.LT.AND P5, PT, R2, UR5, !P0 ;  /* 0x0000000502007c0c */ /* 0x000fe2000c7a1270 */
[C---:B-1----:R-:W-:Y:S01]  /*12fb0*/  VIADD R7, R14.reuse, UR4 ;  /* 0x000000040e077c36 */ /* 0x042fe20008000000 */
[-C--:B------:R-:W-:Y:S01]  /*12fc0*/  LEA R4, P6, R14, R128.reuse, 0x2 ;  /* 0x000000800e047211 */ /* 0x080fe200078c10ff */
[----:B------:R-:W-:Y:S01]  /*12fd0*/  VIADD R2, R0, 0xd ;  /* 0x0000000d00027836 */ /* 0x000fe20000000000 */
[----:B------:R-:W-:Y:S02]  /*12fe0*/  ULDC UR5, c[0x0][0x22c] ;  /* 0x00008b0000057ab9 */ /* 0x000fe40000000800 */
[-C--:B------:R-:W-:Y:S01]  /*12ff0*/  LEA.HI.X.SX32 R5, R14, R129.reuse, 0x2, P6 ;  /* 0x000000810e057211 */ /* 0x080fe200030f16ff */
[C---:B------:R-:W-:Y:S01]  /*13000*/  VIADD R14, R7.reuse, UR4 ;  /* 0x00000004070e7c36 */ /* 0x040fe20008000000 */
[CC--:B------:R-:W-:Y:S01]  /*13010*/  LEA R6, P6, R7.reuse, R128.reuse, 0x2 ;  /* 0x0000008007067211 */ /* 0x0c0fe200078c10ff */
[----:B------:R1:W-:Y:S01]  /*13020*/  @P4 STG.E desc[UR16][R130.64], R8 ;  /* 0x0000000882004986 */ /* 0x0003e2000c101910 */
[----:B------:R-:W-:Y:S01]  /*13030*/  ISETP.LT.AND P4, PT, R2, UR5, !P0 ;  /* 0x0000000502007c0c */ /* 0x000fe2000c781270 */
[----:B------:R-:W-:Y:S01]  /*13040*/  VIADD R2, R0, 0xe ;  /* 0x0000000e00027836 */ /* 0x000fe20000000000 */
[-C--:B------:R-:W-:Y:S01]  /*13050*/  LEA.HI.X.SX32 R7, R7, R129.reuse, 0x2, P6 ;  /* 0x0000008107077211 */ /* 0x080fe200030f16ff */
[----:B------:R-:W-:Y:S01]  /*13060*/  ULDC UR5, c[0x0][0x22c] ;  /* 0x00008b0000057ab9 */ /* 0x000fe20000000800 */
[-C--:B---3--:R-:W-:Y:S01]  /*13070*/  LEA R12, P6, R14, R128.reuse, 0x2 ;  /* 0x000000800e0c7211 */ /* 0x088fe200078c10ff */
        /* <DEDUP_REMOVED lines=11> */
[C---:B-1----:R-:W-:Y:S01]  /*13130*/  VIADD R8, R14.reuse, UR4 ;  /* 0x000000040e087c36 */ /* 0x042fe20008000000 */
[----:B---3--:R-:W-:-:S04]  /*13140*/  LEA R4, P1, R14, R128, 0x2 ;  /* 0x000000800e047211 */ /* 0x008fc800078210ff */
[-C--:B------:R-:W-:Y:S02]  /*13150*/  LEA.HI.X.SX32 R5, R14, R129.reuse, 0x2, P1 ;  /* 0x000000810e057211 */ /* 0x080fe400008f16ff */
[----:B------:R-:W-:Y:S01]  /*13160*/  ISETP.LT.AND P1, PT, R2, UR5, !P0 ;  /* 0x0000000502007c0c */ /* 0x000fe2000c721270 */
[----:B------:R-:W-:Y:S01]  /*13170*/  VIADD R2, R0, 0x11 ;  /* 0x0000001100027836 */ /* 0x000fe20000000000 */
[CC--:B----4-:R-:W-:Y:S01]  /*13180*/  LEA R6, P6, R8.reuse, R128.reuse, 0x2 ;  /* 0x0000008008067211 */ /* 0x0d0fe200078c10ff */
[C---:B------:R-:W-:Y:S01]  /*13190*/  VIADD R9, R8.reuse, UR4 ;  /* 0x0000000408097c36 */ /* 0x040fe20008000000 */
[----:B------:R-:W-:Y:S01]  /*131a0*/  ULDC UR5, c[0x0][0x22c] ;  /* 0x00008b0000057ab9 */ /* 0x000fe20000000800 */
[----:B------:R1:W-:Y:S01]  /*131b0*/  @P5 STG.E desc[UR16][R4.64], R10 ;  /* 0x0000000a04005986 */ /* 0x0003e2000c101910 */
[-C--:B------:R-:W-:Y:S01]  /*131c0*/  LEA.HI.X.SX32 R7, R8, R129.reuse, 0x2, P6 ;  /* 0x0000008108077211 */ /* 0x080fe200030f16ff */
[C---:B--2---:R-:W-:Y:S01]  /*131d0*/  VIADD R12, R9.reuse, UR4 ;  /* 0x00000004090c7c36 */ /* 0x044fe20008000000 */
        /* <DEDUP_REMOVED lines=10> */
[----:B------:R-:W-:Y:S01]  /*13280*/  ULDC UR5, c[0x0][0x22c] ;  /* 0x00008b0000057ab9 */ /* 0x000fe20000000800 */
[----:B------:R-:W-:Y:S01]  /*13290*/  VIADD R14, R10, UR4 ;  /* 0x000000040a0e7c36 */ /* 0x000fe20008000000 */
[-C--:B------:R-:W-:Y:S01]  /*132a0*/  LEA.HI.X.SX32 R5, R12, R129.reuse, 0x2, P6 ;  /* 0x000000810c057211 */ /* 0x080fe200030f16ff */
[----:B------:R1:W-:Y:S01]  /*132b0*/  @P3 STG.E desc[UR16][R8.64], R11 ;  /* 0x0000000b08003986 */ /* 0x0003e2000c101910 */
[-C--:B------:R-:W-:Y:S02]  /*132c0*/  LEA R12, P6, R10, R128.reuse, 0x2 ;  /* 0x000000800a0c7211 */ /* 0x080fe400078c10ff */
[----:B------:R-:W-:Y:S01]  /*132d0*/  ISETP.LT.AND P3, PT, R2, UR5, !P0 ;  /* 0x0000000502007c0c */ /* 0x000fe2000c761270 */
[----:B------:R-:W-:Y:S01]  /*132e0*/  VIADD R2, R0, 0x14 ;  /* 0x0000001400027836 */ /* 0x000fe20000000000 */
[-C--:B------:R-:W-:Y:S01]  /*132f0*/  LEA.HI.X.SX32 R13, R10, R129.reuse, 0x2, P6 ;  /* 0x000000810a0d7211 */ /* 0x080fe200030f16ff */
[----:B------:R-:W-:Y:S01]  /*13300*/  ULDC UR5, c[0x0][0x22c] ;  /* 0x00008b0000057ab9 */ /* 0x000fe20000000800 */
[-C--:B--2---:R-:W-:Y:S01]  /*13310*/  LEA R6, P6, R14, R128.reuse, 0x2 ;  /* 0x000000800e067211 */ /* 0x084fe200078c10ff */
[----:B------:R2:W-:Y:S01]  /*13320*/  @P2 STG.E desc[UR16][R4.64], R23 ;  /* 0x0000001704002986 */ /* 0x0005e2000c101910 */
[----:B------:R-:W-:Y:S01]  /*13330*/  ISETP.LT.AND P2, PT, R2, UR5, !P0 ;  /* 0x0000000502007c0c */ /* 0x000fe2000c741270 */
[----:B------:R-:W-:Y:S01]  /*13340*/  VIADD R2, R0, 0x15 ;  /* 0x0000001500027836 */ /* 0x000fe20000000000 */
[C---:B------:R-:W-:Y:S01]  /*13350*/  LEA.HI.X.SX32 R7, R14.reuse, R129, 0x2, P6 ;  /* 0x000000810e077211 */ /* 0x040fe200030f16ff */
[----:B------:R-:W-:Y:S01]  /*13360*/  VIADD R14, R14, UR4 ;  /* 0x000000040e0e7c36 */ /* 0x000fe20008000000 */
[----:B------:R-:W-:Y:S01]  /*13370*/  ULDC UR5, c[0x0][0x22c] ;  /* 0x00008b0000057ab9 */ /* 0x000fe20000000800 */
[----:B------:R-:W-:Y:S01]  /*13380*/  @P1 STG.E desc[UR16][R12.64], R16 ;  /* 0x000000100c001986 */ /* 0x000fe2000c101910 */
[----:B------:R-:W-:Y:S01]  /*13390*/  ISETP.LT.AND P1, PT, R2, UR5, !P0 ;  /* 0x0000000502007c0c */ /* 0x000fe2000c721270 */
[----:B------:R-:W-:Y:S01]  /*133a0*/  VIADD R2, R0, 0x16 ;  /* 0x0000001600027836 */ /* 0x000fe20000000000 */
[----:B------:R-:W-:Y:S01]  /*133b0*/  ULDC UR5, c[0x0][0x22c] ;  /* 0x00008b0000057ab9 */ /* 0x000fe20000000800 */
[----:B------:R3:W-:Y:S01]  /*133c0*/  @P5 STG.E desc[UR16][R6.64], R28 ;  /* 0x0000001c06005986 */ /* 0x0007e2000c101910 */
[C---:B-1----:R-:W-:Y:S01]  /*133d0*/  VIADD R9, R14.reuse, UR4 ;  /* 0x000000040e097c36 */ /* 0x042fe20008000000 */
[----:B--2---:R-:W-:-:S04]  /*133e0*/  LEA R4, P5, R14, R128, 0x2 ;  /* 0x000000800e047211 */ /* 0x004fc800078a10ff */
[-C--:B------:R-:W-:Y:S02]  /*133f0*/  LEA.HI.X.SX32 R5, R14, R129.reuse, 0x2, P5 ;  /* 0x000000810e057211 */ /* 0x080fe400028f16ff */
[----:B------:R-:W-:Y:S01]  /*13400*/  ISETP.LT.AND P5, PT, R2, UR5, !P0 ;  /* 0x0000000502007c0c */ /* 0x000fe2000c7a1270 */
[----:B------:R-:W-:Y:S01]  /*13410*/  VIADD R2, R0, 0x17 ;  /* 0x0000001700027836 */ /* 0x000fe20000000000 */
[CC--:B------:R-:W-:Y:S01]  /*13420*/  LEA R8, P6, R9.reuse, R128.reuse, 0x2 ;  /* 0x0000008009087211 */ /* 0x0c0fe200078c10ff */
[----:B------:R-:W-:Y:S01]  /*13430*/  ULDC UR5, c[0x0][0x22c] ;  /* 0x00008b0000057ab9 */ /* 0x000fe20000000800 */
[C---:B---3--:R-:W-:Y:S01]  /*13440*/  VIADD R7, R9.reuse, UR4 ;  /* 0x0000000409077c36 */ /* 0x048fe20008000000 */
[----:B------:R1:W-:Y:S01]  /*13450*/  @P4 STG.E desc[UR16][R4.64], R17 ;  /* 0x0000001104004986 */ /* 0x0003e2000c101910 */
[-C--:B------:R-:W-:Y:S02]  /*13460*/  LEA.HI.X.SX32 R9, R9, R129.reuse, 0x2, P6 ;  /* 0x0000008109097211 */ /* 0x080fe400030f16ff */
[----:B------:R-:W-:Y:S01]  /*13470*/  ISETP.LT.AND P4, PT, R2, UR5, !P0 ;  /* 0x0000000502007c0c */ /* 0x000fe2000c781270 */
[C---:B------:R-:W-:Y:S01]  /*13480*/  VIADD R10, R7.reuse, UR4 ;  /* 0x00000004070a7c36 */ /* 0x040fe20008000000 */
[C---:B------:R-:W-:Y:S01]  /*13490*/  LEA R6, P6, R7.reuse, R128, 0x2 ;  /* 0x0000008007067211 */ /* 0x040fe200078c10ff */
[----:B------:R-:W-:Y:S01]  /*134a0*/  VIADD R2, R0, 0x18 ;  /* 0x0000001800027836 */ /* 0x000fe20000000000 */
[----:B------:R-:W-:Y:S01]  /*134b0*/  ULDC UR5, c[0x0][0x22c] ;  /* 0x00008b0000057ab9 */ /* 0x000fe20000000800 */
[----:B------:R2:W-:Y:S01]  /*134c0*/  @P3 STG.E desc[UR16][R8.64], R29 ;  /* 0x0000001d08003986 */ /* 0x0005e2000c101910 */
[----:B------:R-:W-:Y:S01]  /*134d0*/  LEA.HI.X.SX32 R7, R7, R129, 0x2, P6 ;  /* 0x0000008107077211 */ /* 0x000fe200030f16ff */
[----:B------:R-:W-:Y:S01]  /*134e0*/  VIADD R11, R10, UR4 ;  /* 0x000000040a0b7c36 */ /* 0x000fe20008000000 */
[----:B------:R-:W-:-:S02]  /*134f0*/  ISETP.LT.AND P3, PT, R2, UR5, !P0 ;  /* 0x0000000502007c0c */ /* 0x000fc4000c761270 */
[-C--:B-1----:R-:W-:Y:S01]  /*13500*/  LEA R4, P6, R10, R128.reuse, 0x2 ;  /* 0x000000800a047211 */ /* 0x082fe200078c10ff */
[----:B------:R-:W-:Y:S01]  /*13510*/  VIADD R2, R0, 0x19 ;  /* 0x0000001900027836 */ /* 0x000fe20000000000 */
[----:B------:R-:W-:Y:S01]  /*13520*/  ULDC UR5, c[0x0][0x22c] ;  /* 0x00008b0000057ab9 */ /* 0x000fe20000000800 */
[C---:B------:R-:W-:Y:S01]  /*13530*/  VIADD R12, R11.reuse, UR4 ;  /* 0x000000040b0c7c36 */ /* 0x040fe20008000000 */
[-C--:B------:R-:W-:Y:S01]  /*13540*/  LEA.HI.X.SX32 R5, R10, R129.reuse, 0x2, P6 ;  /* 0x000000810a057211 */ /* 0x080fe200030f16ff */
[----:B------:R1:W-:Y:S01]  /*13550*/  @P2 STG.E desc[UR16][R6.64], R18 ;  /* 0x0000001206002986 */ /* 0x0003e2000c101910 */
[CC--:B------:R-:W-:Y:S02]  /*13560*/  LEA R10, P6, R11.reuse, R128.reuse, 0x2 ;  /* 0x000000800b0a7211 */ /* 0x0c0fe400078c10ff */
        /* <DEDUP_REMOVED lines=17> */
[----:B--2---:R-:W-:-:S02]  /*13680*/  LEA R4, P4, R12, R128, 0x2 ;  /* 0x000000800c047211 */ /* 0x004fc400078810ff */
[----:B------:R-:W1:Y:S02]  /*13690*/  LDS.128 R16, [R3] ;  /* 0x0000000003107984 */ /* 0x000e640000000c00 */
[-C--:B------:R-:W-:Y:S02]  /*136a0*/  LEA.HI.X.SX32 R5, R12, R129.reuse, 0x2, P4 ;  /* 0x000000810c057211 */ /* 0x080fe400020f16ff */
[----:B------:R-:W-:Y:S01]  /*136b0*/  ISETP.LT.AND P4, PT, R2, UR5, !P0 ;  /* 0x0000000502007c0c */ /* 0x000fe2000c781270 */
[----:B------:R-:W-:Y:S01]  /*136c0*/  VIADD R2, R0, 0x1d ;  /* 0x0000001d00027836 */ /* 0x000fe20000000000 */
[C---:B------:R-:W-:Y:S01]  /*136d0*/  LEA R6, P6, R7.reuse, R128, 0x2 ;  /* 0x0000008007067211 */ /* 0x040fe200078c10ff */
[----:B------:R-:W-:Y:S01]  /*136e0*/  ULDC UR5, c[0x0][0x22c] ;  /* 0x00008b0000057ab9 */ /* 0x000fe20000000800 */
[C---:B---3--:R-:W-:Y:S01]  /*136f0*/  VIADD R9, R7.reuse, UR4 ;  /* 0x0000000407097c36 */ /* 0x048fe20008000000 */
[----:B------:R2:W-:Y:S01]  /*13700*/  @P3 STG.E desc[UR16][R4.64], R24 ;  /* 0x0000001804003986 */ /* 0x0005e2000c101910 */
[----:B------:R-:W-:-:S02]  /*13710*/  LEA.HI.X.SX32 R7, R7, R129, 0x2, P6 ;  /* 0x0000008107077211 */ /* 0x000fc400030f16ff */
[----:B------:R-:W-:Y:S01]  /*13720*/  ISETP.LT.AND P3, PT, R2, UR5, !P0 ;  /* 0x0000000502007c0c */ /* 0x000fe2000c761270 */
[C---:B------:R-:W-:Y:S01]  /*13730*/  VIADD R10, R9.reuse, UR4 ;  /* 0x00000004090a7c36 */ /* 0x040fe20008000000 */
[CC--:B------:R-:W-:Y:S01]  /*13740*/  LEA R8, P6, R9.reuse, R128.reuse, 0x2 ;  /* 0x0000008009087211 */ /* 0x0c0fe200078c10ff */
[----:B------:R-:W-:Y:S01]  /*13750*/  VIADD R2, R0, 0x1e ;  /* 0x0000001e00027836 */ /* 0x000fe20000000000 */
[----:B------:R-:W-:Y:S01]  /*13760*/  ULDC UR5, c[0x0][0x22c] ;  /* 0x00008b0000057ab9 */ /* 0x000fe20000000800 */
[----:B------:R3:W-:Y:S01]  /*13770*/  @P2 STG.E desc[UR16][R6.64], R36 ;  /* 0x0000002406002986 */ /* 0x0007e2000c101910 */
[-C--:B------:R-:W-:Y:S01]  /*13780*/  LEA.HI.X.SX32 R9, R9, R129.reuse, 0x2, P6 ;  /* 0x0000008109097211 */ /* 0x080fe200030f16ff */
[----:B------:R-:W-:Y:S01]  /*13790*/  VIADD R11, R10, UR4 ;  /* 0x000000040a0b7c36 */ /* 0x000fe20008000000 */
[----:B------:R-:W-:Y:S02]  /*137a0*/  ISETP.LT.AND P2, PT, R2, UR5, !P0 ;  /* 0x0000000502007c0c */ /* 0x000fe4000c741270 */
[-C--:B--2---:R-:W-:Y:S01]  /*137b0*/  LEA R4, P6, R10, R128.reuse, 0x2 ;  /* 0x000000800a047211 */ /* 0x084fe200078c10ff */
[----:B------:R-:W-:Y:S01]  /*137c0*/  VIADD R2, R0, 0x1f ;  /* 0x0000001f00027836 */ /* 0x000fe20000000000 */
[----:B------:R-:W-:Y:S01]  /*137d0*/  ULDC UR5, c[0x0][0x22c] ;  /* 0x00008b0000057ab9 */ /* 0x000fe20000000800 */
[C---:B------:R-:W-:Y:S01]  /*137e0*/  VIADD R12, R11.reuse, UR4 ;  /* 0x000000040b0c7c36 */ /* 0x040fe20008000000 */
[----:B------:R-:W-:Y:S01]  /*137f0*/  LEA.HI.X.SX32 R5, R10, R129, 0x2, P6 ;  /* 0x000000810a057211 */ /* 0x000fe200030f16ff */
[----:B------:R2:W-:Y:S01]  /*13800*/  @P1 STG.E desc[UR16][R8.64], R25 ;  /* 0x0000001908001986 */ /* 0x0005e2000c101910 */
[----:B------:R-:W-:-:S02]  /*13810*/  LEA R10, P6, R11, R128, 0x2 ;  /* 0x000000800b0a7211 */ /* 0x000fc400078c10ff */
        /* <DEDUP_REMOVED lines=16> */
[C---:B--2---:R-:W-:Y:S01]  /*13920*/  VIADD R9, R12.reuse, UR4 ;  /* 0x000000040c097c36 */ /* 0x044fe20008000000 */
[----:B---3--:R-:W-:-:S04]  /*13930*/  LEA R4, P3, R12, R128, 0x2 ;  /* 0x000000800c047211 */ /* 0x008fc800078610ff */
[-C--:B------:R-:W-:Y:S02]  /*13940*/  LEA.HI.X.SX32 R5, R12, R129.reuse, 0x2, P3 ;  /* 0x000000810c057211 */ /* 0x080fe400018f16ff */
[----:B------:R-:W-:Y:S01]  /*13950*/  ISETP.LT.AND P3, PT, R2, UR5, !P0 ;  /* 0x0000000502007c0c */ /* 0x000fe2000c761270 */
[----:B------:R-:W-:Y:S01]  /*13960*/  VIADD R2, R0, 0x23 ;  /* 0x0000002300027836 */ /* 0x000fe20000000000 */
[CC--:B------:R-:W-:Y:S01]  /*13970*/  LEA R8, P6, R9.reuse, R128.reuse, 0x2 ;  /* 0x0000008009087211 */ /* 0x0c0fe200078c10ff */
[----:B------:R-:W-:Y:S01]  /*13980*/  ULDC UR5, c[0x0][0x22c] ;  /* 0x00008b0000057ab9 */ /* 0x000fe20000000800 */
[C---:B----4-:R-:W-:Y:S01]  /*13990*/  VIADD R7, R9.reuse, UR4 ;  /* 0x0000000409077c36 */ /* 0x050fe20008000000 */
        /* <DEDUP_REMOVED lines=11> */
[-C--:B--2---:R-:W-:Y:S01]  /*13a50*/  LEA R4, P6, R10, R128.reuse, 0x2 ;  /* 0x000000800a047211 */ /* 0x084fe200078c10ff */
        /* <DEDUP_REMOVED lines=481> */
[----:B--2---:R-:W-:Y:S01]  /*15870*/  VIADD R9, R12, UR4 ;  /* 0x000000040c097c36 */ /* 0x004fe20008000000 */
[----:B------:R-:W-:Y:S01]  /*15880*/  ULDC UR5, c[0x0][0x22c] ;  /* 0x00008b0000057ab9 */ /* 0x000fe20000000800 */
[----:B------:R2:W-:Y:S01]  /*15890*/  @P1 STG.E desc[UR16][R6.64], R118 ;  /* 0x0000007606001986 */ /* 0x0005e2000c101910 */
[----:B------:R-:W-:Y:S01]  /*158a0*/  VIADD R2, R0, 0x6a ;  /* 0x0000006a00027836 */ /* 0x000fe20000000000 */
[----:B---3--:R-:W-:-:S02]  /*158b0*/  LEA R4, P1, R12, R128, 0x2 ;  /* 0x000000800c047211 */ /* 0x008fc400078210ff */
[CC--:B------:R-:W-:Y:S02]  /*158c0*/  LEA R8, P6, R9.reuse, R128.reuse, 0x2 ;  /* 0x0000008009087211 */ /* 0x0c0fe400078c10ff */
[-C--:B------:R-:W-:Y:S02]  /*158d0*/  LEA.HI.X.SX32 R5, R12, R129.reuse, 0x2, P1 ;  /* 0x000000810c057211 */ /* 0x080fe400008f16ff */
[----:B------:R-:W-:Y:S01]  /*158e0*/  ISETP.LT.AND P1, PT, R2, UR5, !P0 ;  /* 0x0000000502007c0c */ /* 0x000fe2000c721270 */
[----:B------:R-:W-:Y:S01]  /*158f0*/  VIADD R2, R0, 0x6b ;  /* 0x0000006b00027836 */ /* 0x000fe20000000000 */
[----:B------:R-:W-:Y:S01]  /*15900*/  ULDC UR5, c[0x0][0x22c] ;  /* 0x00008b0000057ab9 */ /* 0x000fe20000000800 */
[C---:B--2---:R-:W-:Y:S01]  /*15910*/  VIADD R7, R9.reuse, UR4 ;  /* 0x0000000409077c36 */ /* 0x044fe20008000000 */
[----:B------:R-:W-:Y:S01]  /*15920*/  LEA.HI.X.SX32 R9, R9, R129, 0x2, P6 ;  /* 0x0000008109097211 */ /* 0x000fe200030f16ff */
[----:B------:R2:W-:Y:S02]  /*15930*/  @P5 STG.E desc[UR16][R4.64], R75 ;  /* 0x0000004b04005986 */ /* 0x0005e4000c101910 */
[C---:B------:R-:W-:Y:S01]  /*15940*/  VIADD R10, R7.reuse, UR4 ;  /* 0x00000004070a7c36 */ /* 0x040fe20008000000 */
[----:B------:R-:W-:-:S02]  /*15950*/  LEA R6, P6, R7, R128, 0x2 ;  /* 0x0000008007067211 */ /* 0x000fc400078c10ff */
[----:B------:R-:W-:Y:S01]  /*15960*/  ISETP.LT.AND P5, PT, R2, UR5, !P0 ;  /* 0x0000000502007c0c */ /* 0x000fe2000c7a1270 */
[----:B------:R-:W-:Y:S01]  /*15970*/  VIADD R2, R0, 0x6c ;  /* 0x0000006c00027836 */ /* 0x000fe20000000000 */
[-C--:B------:R-:W-:Y:S01]  /*15980*/  LEA.HI.X.SX32 R7, R7, R129.reuse, 0x2, P6 ;  /* 0x0000008107077211 */ /* 0x080fe200030f16ff */
[C---:B------:R-:W-:Y:S01]  /*15990*/  VIADD R11, R10.reuse, UR4 ;  /* 0x000000040a0b7c36 */ /* 0x040fe20008000000 */
[----:B------:R-:W-:Y:S01]  /*159a0*/  ULDC UR5, c[0x0][0x22c] ;  /* 0x00008b0000057ab9 */ /* 0x000fe20000000800 */
[----:B------:R3:W-:Y:S01]  /*159b0*/  @P4 STG.E desc[UR16][R8.64], R119 ;  /* 0x0000007708004986 */ /* 0x0007e2000c101910 */
[-C--:B--2---:R-:W-:Y:S02]  /*159c0*/  LEA R4, P6, R10, R128.reuse, 0x2 ;  /* 0x000000800a047211 */ /* 0x084fe400078c10ff */
[----:B------:R-:W-:Y:S01]  /*159d0*/  ISETP.LT.AND P4, PT, R2, UR5, !P0 ;  /* 0x0000000502007c0c */ /* 0x000fe2000c781270 */
[----:B------:R-:W-:Y:S01]  /*159e0*/  VIADD R2, R0, 0x6d ;  /* 0x0000006d00027836 */ /* 0x000fe20000000000 */
[-C--:B------:R-:W-:Y:S01]  /*159f0*/  LEA.HI.X.SX32 R5, R10, R129.reuse, 0x2, P6 ;  /* 0x000000810a057211 */ /* 0x080fe200030f16ff */
[C---:B------:R-:W-:Y:S01]  /*15a00*/  VIADD R12, R11.reuse, UR4 ;  /* 0x000000040b0c7c36 */ /* 0x040fe20008000000 */
[CC--:B------:R-:W-:Y:S01]  /*15a10*/  LEA R10, P6, R11.reuse, R128.reuse, 0x2 ;  /* 0x000000800b0a7211 */ /* 0x0c0fe200078c10ff */
[----:B------:R-:W-:Y:S01]  /*15a20*/  ULDC UR5, c[0x0][0x22c] ;  /* 0x00008b0000057ab9 */ /* 0x000fe20000000800 */
[----:B------:R2:W-:Y:S01]  /*15a30*/  @P3 STG.E desc[UR16][R6.64], R76 ;  /* 0x0000004c06003986 */ /* 0x0005e2000c101910 */
[----:B------:R-:W-:Y:S01]  /*15a40*/  ISETP.LT.AND P3, PT, R2, UR5, !P0 ;  /* 0x0000000502007c0c */ /* 0x000fe2000c761270 */
[----:B------:R-:W-:Y:S01]  /*15a50*/  VIADD R2, R0, 0x6e ;  /* 0x0000006e00027836 */ /* 0x000fe20000000000 */
[----:B------:R-:W-:Y:S01]  /*15a60*/  LEA.HI.X.SX32 R11, R11, R129, 0x2, P6 ;  /* 0x000000810b0b7211 */ /* 0x000fe200030f16ff */
[----:B------:R-:W-:Y:S01]  /*15a70*/  ULDC UR5, c[0x0][0x22c] ;  /* 0x00008b0000057ab9 */ /* 0x000fe20000000800 */
[----:B---3--:R-:W-:Y:S01]  /*15a80*/  LEA R8, P6, R12, R128, 0x2 ;  /* 0x000000800c087211 */ /* 0x008fe200078c10ff */
[----:B------:R3:W-:Y:S01]  /*15a90*/  @P2 STG.E desc[UR16][R4.64], R120 ;  /* 0x0000007804002986 */ /* 0x0007e2000c101910 */
[----:B------:R-:W-:-:S02]  /*15aa0*/  ISETP.LT.AND P2, PT, R2, UR5, !P0 ;  /* 0x0000000502007c0c */ /* 0x000fc4000c741270 */
[C---:B------:R-:W-:Y:S01]  /*15ab0*/  LEA.HI.X.SX32 R9, R12.reuse, R129, 0x2, P6 ;  /* 0x000000810c097211 */ /* 0x040fe200030f16ff */
[----:B------:R-:W-:Y:S01]  /*15ac0*/  VIADD R12, R12, UR4 ;  /* 0x000000040c0c7c36 */ /* 0x000fe20008000000 */
[----:B------:R-:W-:Y:S01]  /*15ad0*/  ULDC UR5, c[0x0][0x22c] ;  /* 0x00008b0000057ab9 */ /* 0x000fe20000000800 */
[----:B------:R-:W-:Y:S01]  /*15ae0*/  VIADD R2, R0, 0x6f ;  /* 0x0000006f00027836 */ /* 0x000fe20000000000 */
[----:B------:R-:W-:Y:S01]  /*15af0*/  @P1 STG.E desc[UR16][R10.64], R77 ;  /* 0x0000004d0a001986 */ /* 0x000fe2000c101910 */
[----:B--2---:R-:W-:-:S03]  /*15b00*/  VIADD R7, R12, UR4 ;  /* 0x000000040c077c36 */ /* 0x004fc60008000000 */
[----:B------:R-:W-:Y:S01]  /*15b10*/  ISETP.LT.AND P1, PT, R2, UR5, !P0 ;  /* 0x0000000502007c0c */ /* 0x000fe2000c721270 */
[----:B------:R2:W-:Y:S01]  /*15b20*/  @P5 STG.E desc[UR16][R8.64], R121 ;  /* 0x0000007908005986 */ /* 0x0005e2000c101910 */
[-C--:B---3--:R-:W-:Y:S01]  /*15b30*/  LEA R4, P5, R12, R128.reuse, 0x2 ;  /* 0x000000800c047211 */ /* 0x088fe200078a10ff */
[----:B------:R-:W-:Y:S01]  /*15b40*/  VIADD R2, R0, 0x70 ;  /* 0x0000007000027836 */ /* 0x000fe20000000000 */
[C---:B------:R-:W-:Y:S01]  /*15b50*/  LEA R6, P6, R7.reuse, R128, 0x2 ;  /* 0x0000008007067211 */ /* 0x040fe200078c10ff */
[----:B------:R-:W-:Y:S01]  /*15b60*/  ULDC UR5, c[0x0][0x22c] ;  /* 0x00008b0000057ab9 */ /* 0x000fe20000000800 */
[-C--:B------:R-:W-:Y:S02]  /*15b70*/  LEA.HI.X.SX32 R5, R12, R129.reuse, 0x2, P5 ;  /* 0x000000810c057211 */ /* 0x080fe400028f16ff */
[----:B------:R-:W-:Y:S01]  /*15b80*/  ISETP.LT.AND P5, PT, R2, UR5, !P0 ;  /* 0x0000000502007c0c */ /* 0x000fe2000c7a1270 */
[----:B------:R-:W-:Y:S01]  /*15b90*/  VIADD R2, R0, 0x71 ;  /* 0x0000007100027836 */ /* 0x000fe20000000000 */
[----:B------:R-:W-:Y:S01]  /*15ba0*/  ULDC UR5, c[0x0][0x22c] ;  /* 0x00008b0000057ab9 */ /* 0x000fe20000000800 */
[C---:B--2---:R-:W-:Y:S01]  /*15bb0*/  VIADD R9, R7.reuse, UR4 ;  /* 0x0000000407097c36 */ /* 0x044fe20008000000 */
[----:B------:R-:W-:-:S03]  /*15bc0*/  LEA.HI.X.SX32 R7, R7, R129, 0x2, P6 ;  /* 0x0000008107077211 */ /* 0x000fc600030f16ff */
[C---:B------:R-:W-:Y:S01]  /*15bd0*/  VIADD R10, R9.reuse, UR4 ;  /* 0x00000004090a7c36 */ /* 0x040fe20008000000 */
[CC--:B------:R-:W-:Y:S01]  /*15be0*/  LEA R8, P6, R9.reuse, R128.reuse, 0x2 ;  /* 0x0000008009087211 */ /* 0x0c0fe200078c10ff */
[----:B------:R2:W-:Y:S01]  /*15bf0*/  @P4 STG.E desc[UR16][R4.64], R78 ;  /* 0x0000004e04004986 */ /* 0x0005e2000c101910 */
[----:B------:R-:W-:Y:S01]  /*15c00*/  ISETP.LT.AND P4, PT, R2, UR5, !P0 ;  /* 0x0000000502007c0c */ /* 0x000fe2000c781270 */
[----:B------:R-:W-:Y:S01]  /*15c10*/  VIADD R2, R0, 0x72 ;  /* 0x0000007200027836 */ /* 0x000fe20000000000 */
[----:B------:R-:W-:Y:S01]  /*15c20*/  LEA.HI.X.SX32 R9, R9, R129, 0x2, P6 ;  /* 0x0000008109097211 */ /* 0x000fe200030f16ff */
[----:B------:R-:W-:Y:S01]  /*15c30*/  VIADD R11, R10, UR4 ;  /* 0x000000040a0b7c36 */ /* 0x000fe20008000000 */
[----:B------:R-:W-:Y:S01]  /*15c40*/  ULDC UR5, c[0x0][0x22c] ;  /* 0x00008b0000057ab9 */ /* 0x000fe20000000800 */
[----:B------:R3:W-:Y:S01]  /*15c50*/  @P3 STG.E desc[UR16][R6.64], R122 ;  /* 0x0000007a06003986 */ /* 0x0007e2000c101910 */
[----:B------:R-:W-:Y:S02]  /*15c60*/  ISETP.LT.AND P3, PT, R2, UR5, !P0 ;  /* 0x0000000502007c0c */ /* 0x000fe4000c761270 */
[----:B--2---:R-:W-:Y:S01]  /*15c70*/  LEA R4, P6, R10, R128, 0x2 ;  /* 0x000000800a047211 */ /* 0x004fe200078c10ff */
[----:B------:R-:W-:Y:S01]  /*15c80*/  VIADD R12, R11, UR4 ;  /* 0x000000040b0c7c36 */ /* 0x000fe20008000000 */
[----:B------:R-:W-:-:S02]  /*15c90*/  ULDC UR5, c[0x0][0x22c] ;  /* 0x00008b0000057ab9 */ /* 0x000fc40000000800 */
[-C--:B------:R-:W-:Y:S01]  /*15ca0*/  LEA.HI.X.SX32 R5, R10, R129.reuse, 0x2, P6 ;  /* 0x000000810a057211 */ /* 0x080fe200030f16ff */
[----:B------:R-:W-:Y:S01]  /*15cb0*/  VIADD R2, R0, 0x73 ;  /* 0x0000007300027836 */ /* 0x000fe20000000000 */
[CC--:B------:R-:W-:Y:S01]  /*15cc0*/  LEA R10, P6, R11.reuse, R128.reuse, 0x2 ;  /* 0x000000800b0a7211 */ /* 0x0c0fe200078c10ff */
[----:B------:R2:W-:Y:S03]  /*15cd0*/  @P2 STG.E desc[UR16][R8.64], R79 ;  /* 0x0000004f08002986 */ /* 0x0005e6000c101910 */
[-C--:B------:R-:W-:Y:S02]  /*15ce0*/  LEA.HI.X.SX32 R11, R11, R129.reuse, 0x2, P6 ;  /* 0x000000810b0b7211 */ /* 0x080fe400030f16ff */
[-C--:B---3--:R-:W-:Y:S02]  /*15cf0*/  LEA R6, P6, R12, R128.reuse, 0x2 ;  /* 0x000000800c067211 */ /* 0x088fe400078c10ff */
[----:B------:R-:W-:Y:S01]  /*15d00*/  ISETP.LT.AND P2, PT, R2, UR5, !P0 ;  /* 0x0000000502007c0c */ /* 0x000fe2000c741270 */
[----:B------:R-:W-:Y:S01]  /*15d10*/  VIADD R2, R0, 0x74 ;  /* 0x0000007400027836 */ /* 0x000fe20000000000 */
[C---:B------:R-:W-:Y:S01]  /*15d20*/  LEA.HI.X.SX32 R7, R12.reuse, R129, 0x2, P6 ;  /* 0x000000810c077211 */ /* 0x040fe200030f16ff */
[----:B------:R-:W-:Y:S01]  /*15d30*/  ULDC UR5, c[0x0][0x22c] ;  /* 0x00008b0000057ab9 */ /* 0x000fe20000000800 */
[----:B------:R-:W-:Y:S01]  /*15d40*/  VIADD R12, R12, UR4 ;  /* 0x000000040c0c7c36 */ /* 0x000fe20008000000 */
[----:B------:R3:W-:Y:S01]  /*15d50*/  @P1 STG.E desc[UR16][R4.64], R123 ;  /* 0x0000007b04001986 */ /* 0x0007e2000c101910 */
[----:B------:R-:W-:Y:S01]  /*15d60*/  ISETP.LT.AND P1, PT, R2, UR5, !P0 ;  /* 0x0000000502007c0c */ /* 0x000fe2000c721270 */
[----:B------:R-:W-:Y:S01]  /*15d70*/  VIADD R2, R0, 0x75 ;  /* 0x0000007500027836 */ /* 0x000fe20000000000 */
[----:B------:R-:W-:Y:S01]  /*15d80*/  ULDC UR5, c[0x0][0x22c] ;  /* 0x00008b0000057ab9 */ /* 0x000fe20000000800 */
[----:B------:R-:W-:Y:S01]  /*15d90*/  VIADD R13, R12, UR4 ;  /* 0x000000040c0d7c36 */ /* 0x000fe20008000000 */
[----:B------:R-:W-:Y:S02]  /*15da0*/  @P5 STG.E desc[UR16][R10.64], R80 ;  /* 0x000000500a005986 */ /* 0x000fe4000c101910 */
[----:B------:R-:W-:Y:S01]  /*15db0*/  ISETP.LT.AND P5, PT, R2, UR5, !P0 ;  /* 0x0000000502007c0c */ /* 0x000fe2000c7a1270 */
[----:B------:R-:W-:Y:S01]  /*15dc0*/  VIADD R2, R0, 0x76 ;  /* 0x0000007600027836 */ /* 0x000fe20000000000 */
[----:B------:R4:W-:Y:S01]  /*15dd0*/  @P4 STG.E desc[UR16][R6.64], R124 ;  /* 0x0000007c06004986 */ /* 0x0009e2000c101910 */
[-C--:B--2---:R-:W-:Y:S01]  /*15de0*/  LEA R8, P6, R13, R128.reuse, 0x2 ;  /* 0x000000800d087211 */ /* 0x084fe200078c10ff */
[----:B------:R-:W-:Y:S01]  /*15df0*/  ULDC UR5, c[0x0][0x22c] ;  /* 0x00008b0000057ab9 */ /* 0x000fe20000000800 */
[----:B---3--:R-:W-:-:S02]  /*15e00*/  LEA R4, P4, R12, R128, 0x2 ;  /* 0x000000800c047211 */ /* 0x008fc400078810ff */
[CC--:B------:R-:W-:Y:S01]  /*15e10*/  LEA.HI.X.SX32 R9, R13.reuse, R129.reuse, 0x2, P6 ;  /* 0x000000810d097211 */ /* 0x0c0fe200030f16ff */
[----:B------:R-:W-:Y:S01]  /*15e20*/  VIADD R13, R13, UR4 ;  /* 0x000000040d0d7c36 */ /* 0x000fe20008000000 */
[-C--:B------:R-:W-:Y:S02]  /*15e30*/  LEA.HI.X.SX32 R5, R12, R129.reuse, 0x2, P4 ;  /* 0x000000810c057211 */ /* 0x080fe400020f16ff */
[----:B------:R-:W-:Y:S01]  /*15e40*/  ISETP.LT.AND P4, PT, R2, UR5, !P0 ;  /* 0x0000000502007c0c */ /* 0x000fe2000c781270 */
[----:B------:R-:W-:Y:S01]  /*15e50*/  VIADD R2, R0, 0x77 ;  /* 0x0000007700027836 */ /* 0x000fe20000000000 */
[----:B------:R-:W-:Y:S01]  /*15e60*/  ULDC UR5, c[0x0][0x22c] ;  /* 0x00008b0000057ab9 */ /* 0x000fe20000000800 */
[----:B------:R2:W-:Y:S01]  /*15e70*/  @P3 STG.E desc[UR16][R4.64], R81 ;  /* 0x0000005104003986 */ /* 0x0005e2000c101910 */
[C---:B----4-:R-:W-:Y:S01]  /*15e80*/  LEA R6, P6, R13.reuse, R128, 0x2 ;  /* 0x000000800d067211 */ /* 0x050fe200078c10ff */
[C---:B------:R-:W-:Y:S01]  /*15e90*/  VIADD R10, R13.reuse, UR4 ;  /* 0x000000040d0a7c36 */ /* 0x040fe20008000000 */
[----:B------:R-:W-:Y:S01]  /*15ea0*/  ISETP.LT.AND P3, PT, R2, UR5, !P0 ;  /* 0x0000000502007c0c */ /* 0x000fe2000c761270 */
[----:B------:R-:W-:Y:S01]  /*15eb0*/  VIADD R2, R0, 0x78 ;  /* 0x0000007800027836 */ /* 0x000fe20000000000 */
[----:B------:R-:W-:Y:S01]  /*15ec0*/  LEA.HI.X.SX32 R7, R13, R129, 0x2, P6 ;  /* 0x000000810d077211 */ /* 0x000fe200030f16ff */
[----:B------:R-:W-:Y:S01]  /*15ed0*/  ULDC UR5, c[0x0][0x22c] ;  /* 0x00008b0000057ab9 */ /* 0x000fe20000000800 */
[----:B------:R-:W-:Y:S01]  /*15ee0*/  VIADD R11, R10, UR4 ;  /* 0x000000040a0b7c36 */ /* 0x000fe20008000000 */
[----:B------:R3:W-:Y:S01]  /*15ef0*/  @P2 STG.E desc[UR16][R8.64], R125 ;  /* 0x0000007d08002986 */ /* 0x0007e2000c101910 */
[----:B------:R-:W-:-:S02]  /*15f00*/  ISETP.LT.AND P2, PT, R2, UR5, !P0 ;  /* 0x0000000502007c0c */ /* 0x000fc4000c741270 */
[-C--:B--2---:R-:W-:Y:S01]  /*15f10*/  LEA R4, P6, R10, R128.reuse, 0x2 ;  /* 0x000000800a047211 */ /* 0x084fe200078c10ff */
[----:B------:R-:W-:Y:S01]  /*15f20*/  VIADD R2, R0, 0x79 ;  /* 0x0000007900027836 */ /* 0x000fe20000000000 */
[----:B------:R-:W-:Y:S01]  /*15f30*/  ULDC UR5, c[0x0][0x22c] ;  /* 0x00008b0000057ab9 */ /* 0x000fe20000000800 */
[C---:B------:R-:W-:Y:S01]  /*15f40*/  VIADD R12, R11.reuse, UR4 ;  /* 0x000000040b0c7c36 */ /* 0x040fe20008000000 */
[-C--:B------:R-:W-:Y:S01]  /*15f50*/  LEA.HI.X.SX32 R5, R10, R129.reuse, 0x2, P6 ;  /* 0x000000810a057211 */ /* 0x080fe200030f16ff */
[----:B------:R-:W-:Y:S01]  /*15f60*/  @P1 STG.E desc[UR16][R6.64], R82 ;  /* 0x0000005206001986 */ /* 0x000fe2000c101910 */
[CC--:B---3--:R-:W-:Y:S02]  /*15f70*/  LEA R8, P6, R11.reuse, R128.reuse, 0x2 ;  /* 0x000000800b087211 */ /* 0x0c8fe400078c10ff */
[----:B------:R-:W-:Y:S01]  /*15f80*/  ISETP.LT.AND P1, PT, R2, UR5, !P0 ;  /* 0x0000000502007c0c */ /* 0x000fe2000c721270 */
[----:B------:R-:W-:Y:S01]  /*15f90*/  VIADD R2, R0, 0x7a ;  /* 0x0000007a00027836 */ /* 0x000fe20000000000 */
[-C--:B------:R-:W-:Y:S01]  /*15fa0*/  LEA.HI.X.SX32 R9, R11, R129.reuse, 0x2, P6 ;  /* 0x000000810b097211 */ /* 0x080fe200030f16ff */
[----:B------:R-:W-:Y:S01]  /*15fb0*/  ULDC UR5, c[0x0][0x22c] ;  /* 0x00008b0000057ab9 */ /* 0x000fe20000000800 */
[----:B------:R-:W-:Y:S01]  /*15fc0*/  LEA R10, P6, R12, R128, 0x2 ;  /* 0x000000800c0a7211 */ /* 0x000fe200078c10ff */
        /* <DEDUP_REMOVED lines=8> */
[----:B------:R-:W-:-:S02]  /*16050*/  ULDC UR5, c[0x0][0x22c] ;  /* 0x00008b0000057ab9 */ /* 0x000fc40000000800 */
[----:B------:R4:W-:Y:S01]  /*16060*/  @P3 STG.E desc[UR16][R10.64], R127 ;  /* 0x0000007f0a003986 */ /* 0x0009e2000c101910 */
[C---:B--2---:R-:W-:Y:S01]  /*16070*/  VIADD R5, R12.reuse, UR4 ;  /* 0x000000040c057c36 */ /* 0x044fe20008000000 */
[-C--:B------:R-:W-:Y:S01]  /*16080*/  LEA R2, P3, R12, R128.reuse, 0x2 ;  /* 0x000000800c027211 */ /* 0x080fe200078610ff */
[----:B------:R-:W-:Y:S02]  /*16090*/  VIADD R4, R0, 0x7c ;  /* 0x0000007c00047836 */ /* 0x000fe40000000000 */
[----:B------:R-:W-:Y:S01]  /*160a0*/  VIADD R7, R5, UR4 ;  /* 0x0000000405077c36 */ /* 0x000fe20008000000 */
[-C--:B------:R-:W-:Y:S02]  /*160b0*/  LEA.HI.X.SX32 R3, R12, R129.reuse, 0x2, P3 ;  /* 0x000000810c037211 */ /* 0x080fe400018f16ff */
[----:B------:R-:W-:Y:S01]  /*160c0*/  ISETP.LT.AND P3, PT, R4, UR5, !P0 ;  /* 0x0000000504007c0c */ /* 0x000fe2000c761270 */
[----:B---3--:R-:W-:Y:S01]  /*160d0*/  VIADD R9, R7, UR4 ;  /* 0x0000000407097c36 */ /* 0x008fe20008000000 */
[-C--:B------:R-:W-:Y:S01]  /*160e0*/  LEA R4, P6, R5, R128.reuse, 0x2 ;  /* 0x0000008005047211 */ /* 0x080fe200078c10ff */
[----:B------:R-:W-:Y:S01]  /*160f0*/  VIADD R6, R0, 0x7d ;  /* 0x0000007d00067836 */ /* 0x000fe20000000000 */
[----:B------:R-:W-:Y:S01]  /*16100*/  ULDC UR5, c[0x0][0x22c] ;  /* 0x00008b0000057ab9 */ /* 0x000fe20000000800 */
[----:B----4-:R-:W-:Y:S01]  /*16110*/  VIADD R11, R9, UR4 ;  /* 0x00000004090b7c36 */ /* 0x010fe20008000000 */
[-C--:B------:R-:W-:Y:S01]  /*16120*/  LEA.HI.X.SX32 R5, R5, R129.reuse, 0x2, P6 ;  /* 0x0000008105057211 */ /* 0x080fe200030f16ff */
[----:B------:R2:W-:Y:S01]  /*16130*/  @P2 STG.E desc[UR16][R2.64], R84 ;  /* 0x0000005402002986 */ /* 0x0005e2000c101910 */
[----:B------:R-:W-:Y:S01]  /*16140*/  ISETP.LT.AND P2, PT, R6, UR5, !P0 ;  /* 0x0000000506007c0c */ /* 0x000fe2000c741270 */
[----:B------:R-:W-:Y:S01]  /*16150*/  VIADD R13, R11, UR4 ;  /* 0x000000040b0d7c36 */ /* 0x000fe20008000000 */
[-C--:B------:R-:W-:Y:S01]  /*16160*/  LEA R8, P6, R9, R128.reuse, 0x2 ;  /* 0x0000008009087211 */ /* 0x080fe200078c10ff */
[----:B-1----:R1:W-:Y:S01]  /*16170*/  @P1 STG.E desc[UR16][R4.64], R16 ;  /* 0x0000001004001986 */ /* 0x0023e2000c101910 */
[-C--:B------:R-:W-:Y:S01]  /*16180*/  LEA R6, P1, R7, R128.reuse, 0x2 ;  /* 0x0000008007067211 */ /* 0x080fe200078210ff */
[----:B------:R-:W-:Y:S01]  /*16190*/  VIADD R14, R13, UR4 ;  /* 0x000000040d0e7c36 */ /* 0x000fe20008000000 */
[-C--:B------:R-:W-:Y:S01]  /*161a0*/  LEA.HI.X.SX32 R9, R9, R129.reuse, 0x2, P6 ;  /* 0x0000008109097211 */ /* 0x080fe200030f16ff */
[----:B------:R-:W-:Y:S01]  /*161b0*/  VIADD R12, R0, 0x7e ;  /* 0x0000007e000c7836 */ /* 0x000fe20000000000 */
[----:B------:R-:W-:Y:S01]  /*161c0*/  LEA.HI.X.SX32 R7, R7, R129, 0x2, P1 ;  /* 0x0000008107077211 */ /* 0x000fe200008f16ff */
[----:B------:R-:W-:Y:S01]  /*161d0*/  VIADD R15, R14, UR4 ;  /* 0x000000040e0f7c36 */ /* 0x000fe20008000000 */
[-C--:B------:R-:W-:Y:S01]  /*161e0*/  LEA R10, P1, R13, R128.reuse, 0x2 ;  /* 0x000000800d0a7211 */ /* 0x080fe200078210ff */
[----:B------:R-:W-:Y:S01]  /*161f0*/  ULDC UR4, c[0x0][0x22c] ;  /* 0x00008b0000047ab9 */ /* 0x000fe20000000800 */
[----:B--2---:R-:W-:Y:S01]  /*16200*/  LEA R2, P6, R11, R128, 0x2 ;  /* 0x000000800b027211 */ /* 0x004fe200078c10ff */
[----:B------:R-:W-:-:S03]  /*16210*/  VIADD R0, R0, 0x7f ;  /* 0x0000007f00007836 */ /* 0x000fc60000000000 */
[-C--:B------:R-:W-:Y:S02]  /*16220*/  LEA.HI.X.SX32 R3, R11, R129.reuse, 0x2, P6 ;  /* 0x000000810b037211 */ /* 0x080fe400030f16ff */
[-C--:B------:R-:W-:Y:S02]  /*16230*/  LEA.HI.X.SX32 R11, R13, R129.reuse, 0x2, P1 ;  /* 0x000000810d0b7211 */ /* 0x080fe400008f16ff */
[----:B------:R-:W-:Y:S01]  /*16240*/  ISETP.LT.AND P1, PT, R12, UR4, !P0 ;  /* 0x000000040c007c0c */ /* 0x000fe2000c721270 */
[----:B------:R-:W-:Y:S01]  /*16250*/  ULDC UR4, c[0x0][0x22c] ;  /* 0x00008b0000047ab9 */ /* 0x000fe20000000800 */
[C---:B-1----:R-:W-:Y:S02]  /*16260*/  LEA R4, P6, R15.reuse, R128, 0x2 ;  /* 0x000000800f047211 */ /* 0x042fe400078c10ff */
[----:B------:R-:W-:Y:S02]  /*16270*/  ISETP.LT.AND P0, PT, R0, UR4, !P0 ;  /* 0x0000000400007c0c */ /* 0x000fe4000c701270 */
[----:B------:R-:W-:-:S02]  /*16280*/  LEA.HI.X.SX32 R5, R15, R129, 0x2, P6 ;  /* 0x000000810f057211 */ /* 0x000fc400030f16ff */
[C---:B------:R-:W-:Y:S01]  /*16290*/  LEA R128, P6, R14.reuse, R128, 0x2 ;  /* 0x000000800e807211 */ /* 0x040fe200078c10ff */
[----:B------:R1:W-:Y:S03]  /*162a0*/  @P5 STG.E desc[UR16][R6.64], R85 ;  /* 0x0000005506005986 */ /* 0x0003e6000c101910 */
[----:B------:R-:W-:Y:S01]  /*162b0*/  LEA.HI.X.SX32 R129, R14, R129, 0x2, P6 ;  /* 0x000000810e817211 */ /* 0x000fe200030f16ff */
[----:B------:R1:W-:Y:S04]  /*162c0*/  @P4 STG.E desc[UR16][R8.64], R17 ;  /* 0x0000001108004986 */ /* 0x0003e8000c101910 */
[----:B------:R1:W-:Y:S04]  /*162d0*/  @P3 STG.E desc[UR16][R2.64], R86 ;  /* 0x0000005602003986 */ /* 0x0003e8000c101910 */
[----:B------:R1:W-:Y:S04]  /*162e0*/  @P2 STG.E desc[UR16][R10.64], R18 ;  /* 0x000000120a002986 */ /* 0x0003e8000c101910 */
[----:B------:R1:W-:Y:S01]  /*162f0*/  @P1 STG.E desc[UR16][R128.64], R87 ;  /* 0x0000005780001986 */ /* 0x0003e2000c101910 */
[----:B------:R-:W-:Y:S05]  /*16300*/  @!P0 EXIT ;  /* 0x000000000000894d */ /* 0x000fea0003800000 */
[----:B------:R-:W-:Y:S01]  /*16310*/  STG.E desc[UR16][R4.64], R19 ;  /* 0x0000001304007986 */ /* 0x000fe2000c101910 */
[----:B------:R-:W-:Y:S05]  /*16320*/  EXIT ;  /* 0x000000000000794d */ /* 0x000fea0003800000 */
.L_x_2:
[----:B------:R-:W-:-:S00]  /*16330*/  BRA `(.L_x_2) ;  /* 0xfffffffc00fc7947 */ /* 0x000fc0000383ffff */
[----:B------:R-:W-:-:S00]  /*16340*/  NOP ;  /* 0x0000000000007918 */ /* 0x000fc00000000000 */
        /* <DEDUP_REMOVED lines=11> */
.L_x_3:


//--------------------- .nv.shared.matmul_kernel  --------------------------
	.section	.nv.shared.matmul_kernel,"aw",@nobits
	.sectionflags	@""
	.align	16
	.zero		1024


//--------------------- .nv.shared.reserved.0     --------------------------
	.section	.nv.shared.reserved.0,"aw",@nobits
	.weak		__nv_reservedSMEM_offset_0_alias
	.size		__nv_reservedSMEM_offset_0_alias, 0, 0
	.other		__nv_reservedSMEM_offset_0_alias,@"STO_CUDA_RESERVED_SHARED STV_DEFAULT"
__nv_reservedSMEM_offset_0_alias:
	.zero		0


//--------------------- .nv.constant0.matmul_kernel --------------------------
	.section	.nv.constant0.matmul_kernel,"a",@progbits
	.sectionflags	@""
	.align	4
.nv.constant0.matmul_kernel:
	.zero		608


//--------------------- SYMBOLS --------------------------

	.type		.nv.reservedSmem.offset0,@object
	.size		.nv.reservedSmem.offset0,0x4
